	.target	sm_100a

	.elftype	@"ET_EXEC"


//--------------------- .note.nv.tkinfo           --------------------------
	.section	.note.nv.tkinfo,"",@"SHT_NOTE"
	.sectionflags	@"SHF_NOTE_NV_TKINFO"
	.tkinfo
        /*0018*/ 	.word	0x00000002
        /*0030*/ 	.string	""
        /*0030*/ 	.string	"ptxas"
        /*0030*/ 	.string	"Cuda compilation tools, release 13.0, V13.0.88"
        /*0030*/ 	.string	"Build cuda_13.0.r13.0/compiler.36424714_0"
        /*0030*/ 	.string	"-arch sm_100a -m 64 "



//--------------------- .note.nv.cuinfo           --------------------------
	.section	.note.nv.cuinfo,"",@"SHT_NOTE"
	.sectionflags	@"SHF_NOTE_NV_CUINFO"
        /*0018*/ 	.short	0x0002
        /*001a*/ 	.short	0x0064
        /*001c*/ 	.short	0x0082
	.zero		2


//--------------------- .nv.info                  --------------------------
	.section	.nv.info,"",@"SHT_CUDA_INFO"
	.align	4


	//----- nvinfo : EIATTR_REGCOUNT
	.align		4
        /*0000*/ 	.byte	0x04, 0x2f
        /*0002*/ 	.short	(.L_12 - .L_11)
	.align		4
.L_11:
        /*0004*/ 	.word	index@(_ZN7cutlass6KernelINS_4gemm6kernel14RankKUniversalINS1_11threadblock13MmaMultistageINS1_9GemmShapeILi128ELi64ELi16EEENS_9transform11threadblock28PredicatedTileAccessIteratorINS_11MatrixShapeILi128ELi16EEEdNS_6layout11ColumnMajorELi1ENS8_31PitchLinearWarpStripedThreadMapINS_16PitchLinearShapeILi128ELi16EEELi256ENSG_ILi16ELi2EEELi1EEENS_5ArrayIdLi1ELb1EEELb0ENSD_9NoPermuteEEENS9_25RegularTileAccessIteratorISC_dNSD_43ColumnMajorTensorOpMultiplicandCongruous64bELi1ESJ_Li8EEELNS_4arch14CacheOperation4KindE0ENSA_INSB_ILi16ELi64EEEdNSD_8RowMajorELi0ENSF_INSG_ILi64ELi16EEELi256ESI_Li1EEESL_Lb0ESM_EENSO_ISU_dNSD_40RowMajorTensorOpMultiplicandCongruous64bELi0ESX_Li8EEELST_0EdSV_NS4_9MmaPolicyINS1_4warp11MmaTensorOpINS6_ILi32ELi32ELi16EEEdSP_dSZ_dSV_NS12_17MmaTensorOpPolicyINSR_3MmaINS6_ILi8ELi8ELi4EEELi32EdSV_dSE_dSV_NSR_13OpMultiplyAddEEENSB_ILi1ELi1EEEEELi1ELb0EbEENSB_ILi0ELi0EEES1D_Li1EEELi3ELNS1_23SharedMemoryClearOptionE0EbEENS_8epilogue11threadblock8EpilogueIS7_S1C_Li1ENS1I_27PredicatedTileIteratorBlas3INS1I_26OutputTileOptimalThreadMapINS1I_15OutputTileShapeILi64ELi8ELi4ELi1ELi1EEENS1M_ILi1ELi4ELi1ELi1ELi4EEELi256ELi1ELi64EEEdLNS_8BlasModeE1EEENS1H_4warp24FragmentIteratorTensorOpIS14_S17_dNSK_IdLi2ELb1EEESV_EENS1S_20TileIteratorTensorOpIS14_S17_dSV_EENS1I_18SharedLoadIteratorINS1P_18CompactedThreadMapEdLi8EEENS1H_6thread17LinearCombinationIdLi1EddLNS21_9ScaleType4KindE0ELNS_15FloatRoundStyleE2EdEENSB_ILi0ELi4EEELi1ELi1EEENS4_30GemmIdentityThreadblockSwizzleILi1EEELNS_8FillModeE2EEEEEvNT_6ParamsE)
        /*0008*/ 	.word	0x0000007c


	//----- nvinfo : EIATTR_FRAME_SIZE
	.align		4
.L_12:
        /*000c*/ 	.byte	0x04, 0x11
        /*000e*/ 	.short	(.L_14 - .L_13)
	.align		4
.L_13:
        /*0010*/ 	.word	index@($__internal_1_$__cuda_sm20_rem_u64)
        /*0014*/ 	.word	0x00000000


	//----- nvinfo : EIATTR_FRAME_SIZE
	.align		4
.L_14:
        /*0018*/ 	.byte	0x04, 0x11
        /*001a*/ 	.short	(.L_16 - .L_15)
	.align		4
.L_15:
        /*001c*/ 	.word	index@($__internal_0_$__cuda_sm20_div_u64)
        /*0020*/ 	.word	0x00000000


	//----- nvinfo : EIATTR_FRAME_SIZE
	.align		4
.L_16:
        /*0024*/ 	.byte	0x04, 0x11
        /*0026*/ 	.short	(.L_18 - .L_17)
	.align		4
.L_17:
        /*0028*/ 	.word	index@(_ZN7cutlass6KernelINS_4gemm6kernel14RankKUniversalINS1_11threadblock13MmaMultistageINS1_9GemmShapeILi128ELi64ELi16EEENS_9transform11threadblock28PredicatedTileAccessIteratorINS_11MatrixShapeILi128ELi16EEEdNS_6layout11ColumnMajorELi1ENS8_31PitchLinearWarpStripedThreadMapINS_16PitchLinearShapeILi128ELi16EEELi256ENSG_ILi16ELi2EEELi1EEENS_5ArrayIdLi1ELb1EEELb0ENSD_9NoPermuteEEENS9_25RegularTileAccessIteratorISC_dNSD_43ColumnMajorTensorOpMultiplicandCongruous64bELi1ESJ_Li8EEELNS_4arch14CacheOperation4KindE0ENSA_INSB_ILi16ELi64EEEdNSD_8RowMajorELi0ENSF_INSG_ILi64ELi16EEELi256ESI_Li1EEESL_Lb0ESM_EENSO_ISU_dNSD_40RowMajorTensorOpMultiplicandCongruous64bELi0ESX_Li8EEELST_0EdSV_NS4_9MmaPolicyINS1_4warp11MmaTensorOpINS6_ILi32ELi32ELi16EEEdSP_dSZ_dSV_NS12_17MmaTensorOpPolicyINSR_3MmaINS6_ILi8ELi8ELi4EEELi32EdSV_dSE_dSV_NSR_13OpMultiplyAddEEENSB_ILi1ELi1EEEEELi1ELb0EbEENSB_ILi0ELi0EEES1D_Li1EEELi3ELNS1_23SharedMemoryClearOptionE0EbEENS_8epilogue11threadblock8EpilogueIS7_S1C_Li1ENS1I_27PredicatedTileIteratorBlas3INS1I_26OutputTileOptimalThreadMapINS1I_15OutputTileShapeILi64ELi8ELi4ELi1ELi1EEENS1M_ILi1ELi4ELi1ELi1ELi4EEELi256ELi1ELi64EEEdLNS_8BlasModeE1EEENS1H_4warp24FragmentIteratorTensorOpIS14_S17_dNSK_IdLi2ELb1EEESV_EENS1S_20TileIteratorTensorOpIS14_S17_dSV_EENS1I_18SharedLoadIteratorINS1P_18CompactedThreadMapEdLi8EEENS1H_6thread17LinearCombinationIdLi1EddLNS21_9ScaleType4KindE0ELNS_15FloatRoundStyleE2EdEENSB_ILi0ELi4EEELi1ELi1EEENS4_30GemmIdentityThreadblockSwizzleILi1EEELNS_8FillModeE2EEEEEvNT_6ParamsE)
        /*002c*/ 	.word	0x00000000


	//----- nvinfo : EIATTR_MIN_STACK_SIZE
	.align		4
.L_18:
        /*0030*/ 	.byte	0x04, 0x12
        /*0032*/ 	.short	(.L_20 - .L_19)
	.align		4
.L_19:
        /*0034*/ 	.word	index@(_ZN7cutlass6KernelINS_4gemm6kernel14RankKUniversalINS1_11threadblock13MmaMultistageINS1_9GemmShapeILi128ELi64ELi16EEENS_9transform11threadblock28PredicatedTileAccessIteratorINS_11MatrixShapeILi128ELi16EEEdNS_6layout11ColumnMajorELi1ENS8_31PitchLinearWarpStripedThreadMapINS_16PitchLinearShapeILi128ELi16EEELi256ENSG_ILi16ELi2EEELi1EEENS_5ArrayIdLi1ELb1EEELb0ENSD_9NoPermuteEEENS9_25RegularTileAccessIteratorISC_dNSD_43ColumnMajorTensorOpMultiplicandCongruous64bELi1ESJ_Li8EEELNS_4arch14CacheOperation4KindE0ENSA_INSB_ILi16ELi64EEEdNSD_8RowMajorELi0ENSF_INSG_ILi64ELi16EEELi256ESI_Li1EEESL_Lb0ESM_EENSO_ISU_dNSD_40RowMajorTensorOpMultiplicandCongruous64bELi0ESX_Li8EEELST_0EdSV_NS4_9MmaPolicyINS1_4warp11MmaTensorOpINS6_ILi32ELi32ELi16EEEdSP_dSZ_dSV_NS12_17MmaTensorOpPolicyINSR_3MmaINS6_ILi8ELi8ELi4EEELi32EdSV_dSE_dSV_NSR_13OpMultiplyAddEEENSB_ILi1ELi1EEEEELi1ELb0EbEENSB_ILi0ELi0EEES1D_Li1EEELi3ELNS1_23SharedMemoryClearOptionE0EbEENS_8epilogue11threadblock8EpilogueIS7_S1C_Li1ENS1I_27PredicatedTileIteratorBlas3INS1I_26OutputTileOptimalThreadMapINS1I_15OutputTileShapeILi64ELi8ELi4ELi1ELi1EEENS1M_ILi1ELi4ELi1ELi1ELi4EEELi256ELi1ELi64EEEdLNS_8BlasModeE1EEENS1H_4warp24FragmentIteratorTensorOpIS14_S17_dNSK_IdLi2ELb1EEESV_EENS1S_20TileIteratorTensorOpIS14_S17_dSV_EENS1I_18SharedLoadIteratorINS1P_18CompactedThreadMapEdLi8EEENS1H_6thread17LinearCombinationIdLi1EddLNS21_9ScaleType4KindE0ELNS_15FloatRoundStyleE2EdEENSB_ILi0ELi4EEELi1ELi1EEENS4_30GemmIdentityThreadblockSwizzleILi1EEELNS_8FillModeE2EEEEEvNT_6ParamsE)
        /*0038*/ 	.word	0x00000000
.L_20:


//--------------------- .nv.compat                --------------------------
	.section	.nv.compat,"",@"SHT_CUDA_COMPAT_INFO"
	.align	4
        /*0000*/ 	.byte	0x02, 0x09, 0x01, 0x00, 0x02, 0x02, 0x01, 0x00, 0x02, 0x05, 0x05, 0x00, 0x03, 0x07, 0x01, 0x01
        /*0010*/ 	.byte	0x02, 0x03, 0x00, 0x00, 0x02, 0x06, 0x01, 0x00, 0x04, 0x0b, 0x08, 0x00, 0x01, 0x00, 0x00, 0x00
        /*0020*/ 	.byte	0x00, 0x00, 0x00, 0x00


//--------------------- .nv.info._ZN7cutlass6KernelINS_4gemm6kernel14RankKUniversalINS1_11threadblock13MmaMultistageINS1_9GemmShapeILi128ELi64ELi16EEENS_9transform11threadblock28PredicatedTileAccessIteratorINS_11MatrixShapeILi128ELi16EEEdNS_6layout11ColumnMajorELi1ENS8_31PitchLinearWarpStripedThreadMapINS_16PitchLinearShapeILi128ELi16EEELi256ENSG_ILi16ELi2EEELi1EEENS_5ArrayIdLi1ELb1EEELb0ENSD_9NoPermuteEEENS9_25RegularTileAccessIteratorISC_dNSD_43ColumnMajorTensorOpMultiplicandCongruous64bELi1ESJ_Li8EEELNS_4arch14CacheOperation4KindE0ENSA_INSB_ILi16ELi64EEEdNSD_8RowMajorELi0ENSF_INSG_ILi64ELi16EEELi256ESI_Li1EEESL_Lb0ESM_EENSO_ISU_dNSD_40RowMajorTensorOpMultiplicandCongruous64bELi0ESX_Li8EEELST_0EdSV_NS4_9MmaPolicyINS1_4warp11MmaTensorOpINS6_ILi32ELi32ELi16EEEdSP_dSZ_dSV_NS12_17MmaTensorOpPolicyINSR_3MmaINS6_ILi8ELi8ELi4EEELi32EdSV_dSE_dSV_NSR_13OpMultiplyAddEEENSB_ILi1ELi1EEEEELi1ELb0EbEENSB_ILi0ELi0EEES1D_Li1EEELi3ELNS1_23SharedMemoryClearOptionE0EbEENS_8epilogue11threadblock8EpilogueIS7_S1C_Li1ENS1I_27PredicatedTileIteratorBlas3INS1I_26OutputTileOptimalThreadMapINS1I_15OutputTileShapeILi64ELi8ELi4ELi1ELi1EEENS1M_ILi1ELi4ELi1ELi1ELi4EEELi256ELi1ELi64EEEdLNS_8BlasModeE1EEENS1H_4warp24FragmentIteratorTensorOpIS14_S17_dNSK_IdLi2ELb1EEESV_EENS1S_20TileIteratorTensorOpIS14_S17_dSV_EENS1I_18SharedLoadIteratorINS1P_18CompactedThreadMapEdLi8EEENS1H_6thread17LinearCombinationIdLi1EddLNS21_9ScaleType4KindE0ELNS_15FloatRoundStyleE2EdEENSB_ILi0ELi4EEELi1ELi1EEENS4_30GemmIdentityThreadblockSwizzleILi1EEELNS_8FillModeE2EEEEEvNT_6ParamsE --------------------------
	.section	.nv.info._ZN7cutlass6KernelINS_4gemm6kernel14RankKUniversalINS1_11threadblock13MmaMultistageINS1_9GemmShapeILi128ELi64ELi16EEENS_9transform11threadblock28PredicatedTileAccessIteratorINS_11MatrixShapeILi128ELi16EEEdNS_6layout11ColumnMajorELi1ENS8_31PitchLinearWarpStripedThreadMapINS_16PitchLinearShapeILi128ELi16EEELi256ENSG_ILi16ELi2EEELi1EEENS_5ArrayIdLi1ELb1EEELb0ENSD_9NoPermuteEEENS9_25RegularTileAccessIteratorISC_dNSD_43ColumnMajorTensorOpMultiplicandCongruous64bELi1ESJ_Li8EEELNS_4arch14CacheOperation4KindE0ENSA_INSB_ILi16ELi64EEEdNSD_8RowMajorELi0ENSF_INSG_ILi64ELi16EEELi256ESI_Li1EEESL_Lb0ESM_EENSO_ISU_dNSD_40RowMajorTensorOpMultiplicandCongruous64bELi0ESX_Li8EEELST_0EdSV_NS4_9MmaPolicyINS1_4warp11MmaTensorOpINS6_ILi32ELi32ELi16EEEdSP_dSZ_dSV_NS12_17MmaTensorOpPolicyINSR_3MmaINS6_ILi8ELi8ELi4EEELi32EdSV_dSE_dSV_NSR_13OpMultiplyAddEEENSB_ILi1ELi1EEEEELi1ELb0EbEENSB_ILi0ELi0EEES1D_Li1EEELi3ELNS1_23SharedMemoryClearOptionE0EbEENS_8epilogue11threadblock8EpilogueIS7_S1C_Li1ENS1I_27PredicatedTileIteratorBlas3INS1I_26OutputTileOptimalThreadMapINS1I_15OutputTileShapeILi64ELi8ELi4ELi1ELi1EEENS1M_ILi1ELi4ELi1ELi1ELi4EEELi256ELi1ELi64EEEdLNS_8BlasModeE1EEENS1H_4warp24FragmentIteratorTensorOpIS14_S17_dNSK_IdLi2ELb1EEESV_EENS1S_20TileIteratorTensorOpIS14_S17_dSV_EENS1I_18SharedLoadIteratorINS1P_18CompactedThreadMapEdLi8EEENS1H_6thread17LinearCombinationIdLi1EddLNS21_9ScaleType4KindE0ELNS_15FloatRoundStyleE2EdEENSB_ILi0ELi4EEELi1ELi1EEENS4_30GemmIdentityThreadblockSwizzleILi1EEELNS_8FillModeE2EEEEEvNT_6ParamsE,"",@"SHT_CUDA_INFO"
	.sectionflags	@""
	.align	4


	//----- nvinfo : EIATTR_CUDA_API_VERSION
	.align		4
        /*0000*/ 	.byte	0x04, 0x37
        /*0002*/ 	.short	(.L_22 - .L_21)
.L_21:
        /*0004*/ 	.word	0x00000082


	//----- nvinfo : EIATTR_KPARAM_INFO
	.align		4
.L_22:
        /*0008*/ 	.byte	0x04, 0x17
        /*000a*/ 	.short	(.L_24 - .L_23)
.L_23:
        /*000c*/ 	.word	0x00000000
        /*0010*/ 	.short	0x0000
        /*0012*/ 	.short	0x0000
        /*0014*/ 	.byte	0x00, 0xf0, 0xc1, 0x05


	//----- nvinfo : EIATTR_SPARSE_MMA_MASK
	.align		4
.L_24:
        /*0018*/ 	.byte	0x03, 0x50
        /*001a*/ 	.short	0x0000


	//----- nvinfo : EIATTR_MAXREG_COUNT
	.align		4
        /*001c*/ 	.byte	0x03, 0x1b
        /*001e*/ 	.short	0x00ff


	//----- nvinfo : EIATTR_NUM_BARRIERS
	.align		4
        /*0020*/ 	.byte	0x02, 0x4c
        /*0022*/ 	.byte	0x01
	.zero		1


	//----- nvinfo : EIATTR_MERCURY_ISA_VERSION
	.align		4
        /*0024*/ 	.byte	0x03, 0x5f
        /*0026*/ 	.short	0x0101


	//----- nvinfo : EIATTR_COOP_GROUP_MASK_REGIDS
	.align		4
        /*0028*/ 	.byte	0x04, 0x29
        /*002a*/ 	.short	(.L_26 - .L_25)


	//   ....[0]....
.L_25:
        /*002c*/ 	.word	0xffffffff


	//----- nvinfo : EIATTR_COOP_GROUP_INSTR_OFFSETS
	.align		4
.L_26:
        /*0030*/ 	.byte	0x04, 0x28
        /*0032*/ 	.short	(.L_28 - .L_27)


	//   ....[0]....
.L_27:
        /*0034*/ 	.word	0x000006b0


	//----- nvinfo : EIATTR_VRC_CTA_INIT_COUNT
	.align		4
.L_28:
        /*0038*/ 	.byte	0x02, 0x4a
	.zero		1
	.zero		1


	//----- nvinfo : EIATTR_EXIT_INSTR_OFFSETS
	.align		4
        /*003c*/ 	.byte	0x04, 0x1c
        /*003e*/ 	.short	(.L_30 - .L_29)


	//   ....[0]....
.L_29:
        /*0040*/ 	.word	0x00000140


	//   ....[1]....
        /*0044*/ 	.word	0x00000180


	//   ....[2]....
        /*0048*/ 	.word	0x00019900


	//   ....[3]....
        /*004c*/ 	.word	0x00019980


	//   ....[4]....
        /*0050*/ 	.word	0x00019a10


	//----- nvinfo : EIATTR_CRS_STACK_SIZE
	.align		4
.L_30:
        /*0054*/ 	.byte	0x04, 0x1e
        /*0056*/ 	.short	(.L_32 - .L_31)
.L_31:
        /*0058*/ 	.word	0x00000000


	//----- nvinfo : EIATTR_CBANK_PARAM_SIZE
	.align		4
.L_32:
        /*005c*/ 	.byte	0x03, 0x19
        /*005e*/ 	.short	0x0170


	//----- nvinfo : EIATTR_PARAM_CBANK
	.align		4
        /*0060*/ 	.byte	0x04, 0x0a
        /*0062*/ 	.short	(.L_34 - .L_33)
	.align		4
.L_33:
        /*0064*/ 	.word	index@(.nv.constant0._ZN7cutlass6KernelINS_4gemm6kernel14RankKUniversalINS1_11threadblock13MmaMultistageINS1_9GemmShapeILi128ELi64ELi16EEENS_9transform11threadblock28PredicatedTileAccessIteratorINS_11MatrixShapeILi128ELi16EEEdNS_6layout11ColumnMajorELi1ENS8_31PitchLinearWarpStripedThreadMapINS_16PitchLinearShapeILi128ELi16EEELi256ENSG_ILi16ELi2EEELi1EEENS_5ArrayIdLi1ELb1EEELb0ENSD_9NoPermuteEEENS9_25RegularTileAccessIteratorISC_dNSD_43ColumnMajorTensorOpMultiplicandCongruous64bELi1ESJ_Li8EEELNS_4arch14CacheOperation4KindE0ENSA_INSB_ILi16ELi64EEEdNSD_8RowMajorELi0ENSF_INSG_ILi64ELi16EEELi256ESI_Li1EEESL_Lb0ESM_EENSO_ISU_dNSD_40RowMajorTensorOpMultiplicandCongruous64bELi0ESX_Li8EEELST_0EdSV_NS4_9MmaPolicyINS1_4warp11MmaTensorOpINS6_ILi32ELi32ELi16EEEdSP_dSZ_dSV_NS12_17MmaTensorOpPolicyINSR_3MmaINS6_ILi8ELi8ELi4EEELi32EdSV_dSE_dSV_NSR_13OpMultiplyAddEEENSB_ILi1ELi1EEEEELi1ELb0EbEENSB_ILi0ELi0EEES1D_Li1EEELi3ELNS1_23SharedMemoryClearOptionE0EbEENS_8epilogue11threadblock8EpilogueIS7_S1C_Li1ENS1I_27PredicatedTileIteratorBlas3INS1I_26OutputTileOptimalThreadMapINS1I_15OutputTileShapeILi64ELi8ELi4ELi1ELi1EEENS1M_ILi1ELi4ELi1ELi1ELi4EEELi256ELi1ELi64EEEdLNS_8BlasModeE1EEENS1H_4warp24FragmentIteratorTensorOpIS14_S17_dNSK_IdLi2ELb1EEESV_EENS1S_20TileIteratorTensorOpIS14_S17_dSV_EENS1I_18SharedLoadIteratorINS1P_18CompactedThreadMapEdLi8EEENS1H_6thread17LinearCombinationIdLi1EddLNS21_9ScaleType4KindE0ELNS_15FloatRoundStyleE2EdEENSB_ILi0ELi4EEELi1ELi1EEENS4_30GemmIdentityThreadblockSwizzleILi1EEELNS_8FillModeE2EEEEEvNT_6ParamsE)
        /*0068*/ 	.short	0x0380
        /*006a*/ 	.short	0x0170


	//----- nvinfo : EIATTR_SW_WAR
	.align		4
.L_34:
        /*006c*/ 	.byte	0x04, 0x36
        /*006e*/ 	.short	(.L_36 - .L_35)
.L_35:
        /*0070*/ 	.word	0x00000008
.L_36:


//--------------------- .nv.callgraph             --------------------------
	.section	.nv.callgraph,"",@"SHT_CUDA_CALLGRAPH"
	.align	4
	.sectionentsize	8
	.align		4
        /*0000*/ 	.word	0x00000000
	.align		4
        /*0004*/ 	.word	0xffffffff
	.align		4
        /*0008*/ 	.word	0x00000000
	.align		4
        /*000c*/ 	.word	0xfffffffe
	.align		4
        /*0010*/ 	.word	0x00000000
	.align		4
        /*0014*/ 	.word	0xfffffffd
	.align		4
        /*0018*/ 	.word	0x00000000
	.align		4
        /*001c*/ 	.word	0xfffffffc


//--------------------- .nv.constant4             --------------------------
	.section	.nv.constant4,"a",@progbits
	.align	8
	.align		8
.nv.constant4:
        /*0000*/ 	.dword	_ZN39_INTERNAL_b3ff3d2d_4_k_cu_76437634_33444cuda3std3__45__cpo5beginE
	.align		8
        /*0008*/ 	.dword	_ZN39_INTERNAL_b3ff3d2d_4_k_cu_76437634_33444cuda3std3__45__cpo3endE
	.align		8
        /*0010*/ 	.dword	_ZN39_INTERNAL_b3ff3d2d_4_k_cu_76437634_33444cuda3std3__45__cpo6cbeginE
	.align		8
        /*0018*/ 	.dword	_ZN39_INTERNAL_b3ff3d2d_4_k_cu_76437634_33444cuda3std3__45__cpo4cendE
	.align		8
        /*0020*/ 	.dword	_ZN39_INTERNAL_b3ff3d2d_4_k_cu_76437634_33444cuda3std3__441_GLOBAL__N__b3ff3d2d_4_k_cu_76437634_33446ignoreE
	.align		8
        /*0028*/ 	.dword	_ZN39_INTERNAL_b3ff3d2d_4_k_cu_76437634_33444cuda3std3__419piecewise_constructE
	.align		8
        /*0030*/ 	.dword	_ZN39_INTERNAL_b3ff3d2d_4_k_cu_76437634_33444cuda3std3__48in_placeE
	.align		8
        /*0038*/ 	.dword	_ZN39_INTERNAL_b3ff3d2d_4_k_cu_76437634_33444cuda3std6ranges3__45__cpo4swapE
	.align		8
        /*0040*/ 	.dword	_ZN39_INTERNAL_b3ff3d2d_4_k_cu_76437634_33444cuda3std6ranges3__45__cpo9iter_moveE
	.align		8
        /*0048*/ 	.dword	_ZN39_INTERNAL_b3ff3d2d_4_k_cu_76437634_33444cute7productE
	.align		8
        /*0050*/ 	.dword	_ZN39_INTERNAL_b3ff3d2d_4_k_cu_76437634_33444cute1_E


//--------------------- .text._ZN7cutlass6KernelINS_4gemm6kernel14RankKUniversalINS1_11threadblock13MmaMultistageINS1_9GemmShapeILi128ELi64ELi16EEENS_9transform11threadblock28PredicatedTileAccessIteratorINS_11MatrixShapeILi128ELi16EEEdNS_6layout11ColumnMajorELi1ENS8_31PitchLinearWarpStripedThreadMapINS_16PitchLinearShapeILi128ELi16EEELi256ENSG_ILi16ELi2EEELi1EEENS_5ArrayIdLi1ELb1EEELb0ENSD_9NoPermuteEEENS9_25RegularTileAccessIteratorISC_dNSD_43ColumnMajorTensorOpMultiplicandCongruous64bELi1ESJ_Li8EEELNS_4arch14CacheOperation4KindE0ENSA_INSB_ILi16ELi64EEEdNSD_8RowMajorELi0ENSF_INSG_ILi64ELi16EEELi256ESI_Li1EEESL_Lb0ESM_EENSO_ISU_dNSD_40RowMajorTensorOpMultiplicandCongruous64bELi0ESX_Li8EEELST_0EdSV_NS4_9MmaPolicyINS1_4warp11MmaTensorOpINS6_ILi32ELi32ELi16EEEdSP_dSZ_dSV_NS12_17MmaTensorOpPolicyINSR_3MmaINS6_ILi8ELi8ELi4EEELi32EdSV_dSE_dSV_NSR_13OpMultiplyAddEEENSB_ILi1ELi1EEEEELi1ELb0EbEENSB_ILi0ELi0EEES1D_Li1EEELi3ELNS1_23SharedMemoryClearOptionE0EbEENS_8epilogue11threadblock8EpilogueIS7_S1C_Li1ENS1I_27PredicatedTileIteratorBlas3INS1I_26OutputTileOptimalThreadMapINS1I_15OutputTileShapeILi64ELi8ELi4ELi1ELi1EEENS1M_ILi1ELi4ELi1ELi1ELi4EEELi256ELi1ELi64EEEdLNS_8BlasModeE1EEENS1H_4warp24FragmentIteratorTensorOpIS14_S17_dNSK_IdLi2ELb1EEESV_EENS1S_20TileIteratorTensorOpIS14_S17_dSV_EENS1I_18SharedLoadIteratorINS1P_18CompactedThreadMapEdLi8EEENS1H_6thread17LinearCombinationIdLi1EddLNS21_9ScaleType4KindE0ELNS_15FloatRoundStyleE2EdEENSB_ILi0ELi4EEELi1ELi1EEENS4_30GemmIdentityThreadblockSwizzleILi1EEELNS_8FillModeE2EEEEEvNT_6ParamsE --------------------------
	.section	.text._ZN7cutlass6KernelINS_4gemm6kernel14RankKUniversalINS1_11threadblock13MmaMultistageINS1_9GemmShapeILi128ELi64ELi16EEENS_9transform11threadblock28PredicatedTileAccessIteratorINS_11MatrixShapeILi128ELi16EEEdNS_6layout11ColumnMajorELi1ENS8_31PitchLinearWarpStripedThreadMapINS_16PitchLinearShapeILi128ELi16EEELi256ENSG_ILi16ELi2EEELi1EEENS_5ArrayIdLi1ELb1EEELb0ENSD_9NoPermuteEEENS9_25RegularTileAccessIteratorISC_dNSD_43ColumnMajorTensorOpMultiplicandCongruous64bELi1ESJ_Li8EEELNS_4arch14CacheOperation4KindE0ENSA_INSB_ILi16ELi64EEEdNSD_8RowMajorELi0ENSF_INSG_ILi64ELi16EEELi256ESI_Li1EEESL_Lb0ESM_EENSO_ISU_dNSD_40RowMajorTensorOpMultiplicandCongruous64bELi0ESX_Li8EEELST_0EdSV_NS4_9MmaPolicyINS1_4warp11MmaTensorOpINS6_ILi32ELi32ELi16EEEdSP_dSZ_dSV_NS12_17MmaTensorOpPolicyINSR_3MmaINS6_ILi8ELi8ELi4EEELi32EdSV_dSE_dSV_NSR_13OpMultiplyAddEEENSB_ILi1ELi1EEEEELi1ELb0EbEENSB_ILi0ELi0EEES1D_Li1EEELi3ELNS1_23SharedMemoryClearOptionE0EbEENS_8epilogue11threadblock8EpilogueIS7_S1C_Li1ENS1I_27PredicatedTileIteratorBlas3INS1I_26OutputTileOptimalThreadMapINS1I_15OutputTileShapeILi64ELi8ELi4ELi1ELi1EEENS1M_ILi1ELi4ELi1ELi1ELi4EEELi256ELi1ELi64EEEdLNS_8BlasModeE1EEENS1H_4warp24FragmentIteratorTensorOpIS14_S17_dNSK_IdLi2ELb1EEESV_EENS1S_20TileIteratorTensorOpIS14_S17_dSV_EENS1I_18SharedLoadIteratorINS1P_18CompactedThreadMapEdLi8EEENS1H_6thread17LinearCombinationIdLi1EddLNS21_9ScaleType4KindE0ELNS_15FloatRoundStyleE2EdEENSB_ILi0ELi4EEELi1ELi1EEENS4_30GemmIdentityThreadblockSwizzleILi1EEELNS_8FillModeE2EEEEEvNT_6ParamsE,"ax",@progbits
	.align	128
.text._ZN7cutlass6KernelINS_4gemm6kernel14RankKUniversalINS1_11threadblock13MmaMultistageINS1_9GemmShapeILi128ELi64ELi16EEENS_9transform11threadblock28PredicatedTileAccessIteratorINS_11MatrixShapeILi128ELi16EEEdNS_6layout11ColumnMajorELi1ENS8_31PitchLinearWarpStripedThreadMapINS_16PitchLinearShapeILi128ELi16EEELi256ENSG_ILi16ELi2EEELi1EEENS_5ArrayIdLi1ELb1EEELb0ENSD_9NoPermuteEEENS9_25RegularTileAccessIteratorISC_dNSD_43ColumnMajorTensorOpMultiplicandCongruous64bELi1ESJ_Li8EEELNS_4arch14CacheOperation4KindE0ENSA_INSB_ILi16ELi64EEEdNSD_8RowMajorELi0ENSF_INSG_ILi64ELi16EEELi256ESI_Li1EEESL_Lb0ESM_EENSO_ISU_dNSD_40RowMajorTensorOpMultiplicandCongruous64bELi0ESX_Li8EEELST_0EdSV_NS4_9MmaPolicyINS1_4warp11MmaTensorOpINS6_ILi32ELi32ELi16EEEdSP_dSZ_dSV_NS12_17MmaTensorOpPolicyINSR_3MmaINS6_ILi8ELi8ELi4EEELi32EdSV_dSE_dSV_NSR_13OpMultiplyAddEEENSB_ILi1ELi1EEEEELi1ELb0EbEENSB_ILi0ELi0EEES1D_Li1EEELi3ELNS1_23SharedMemoryClearOptionE0EbEENS_8epilogue11threadblock8EpilogueIS7_S1C_Li1ENS1I_27PredicatedTileIteratorBlas3INS1I_26OutputTileOptimalThreadMapINS1I_15OutputTileShapeILi64ELi8ELi4ELi1ELi1EEENS1M_ILi1ELi4ELi1ELi1ELi4EEELi256ELi1ELi64EEEdLNS_8BlasModeE1EEENS1H_4warp24FragmentIteratorTensorOpIS14_S17_dNSK_IdLi2ELb1EEESV_EENS1S_20TileIteratorTensorOpIS14_S17_dSV_EENS1I_18SharedLoadIteratorINS1P_18CompactedThreadMapEdLi8EEENS1H_6thread17LinearCombinationIdLi1EddLNS21_9ScaleType4KindE0ELNS_15FloatRoundStyleE2EdEENSB_ILi0ELi4EEELi1ELi1EEENS4_30GemmIdentityThreadblockSwizzleILi1EEELNS_8FillModeE2EEEEEvNT_6ParamsE:
        .type           _ZN7cutlass6KernelINS_4gemm6kernel14RankKUniversalINS1_11threadblock13MmaMultistageINS1_9GemmShapeILi128ELi64ELi16EEENS_9transform11threadblock28PredicatedTileAccessIteratorINS_11MatrixShapeILi128ELi16EEEdNS_6layout11ColumnMajorELi1ENS8_31PitchLinearWarpStripedThreadMapINS_16PitchLinearShapeILi128ELi16EEELi256ENSG_ILi16ELi2EEELi1EEENS_5ArrayIdLi1ELb1EEELb0ENSD_9NoPermuteEEENS9_25RegularTileAccessIteratorISC_dNSD_43ColumnMajorTensorOpMultiplicandCongruous64bELi1ESJ_Li8EEELNS_4arch14CacheOperation4KindE0ENSA_INSB_ILi16ELi64EEEdNSD_8RowMajorELi0ENSF_INSG_ILi64ELi16EEELi256ESI_Li1EEESL_Lb0ESM_EENSO_ISU_dNSD_40RowMajorTensorOpMultiplicandCongruous64bELi0ESX_Li8EEELST_0EdSV_NS4_9MmaPolicyINS1_4warp11MmaTensorOpINS6_ILi32ELi32ELi16EEEdSP_dSZ_dSV_NS12_17MmaTensorOpPolicyINSR_3MmaINS6_ILi8ELi8ELi4EEELi32EdSV_dSE_dSV_NSR_13OpMultiplyAddEEENSB_ILi1ELi1EEEEELi1ELb0EbEENSB_ILi0ELi0EEES1D_Li1EEELi3ELNS1_23SharedMemoryClearOptionE0EbEENS_8epilogue11threadblock8EpilogueIS7_S1C_Li1ENS1I_27PredicatedTileIteratorBlas3INS1I_26OutputTileOptimalThreadMapINS1I_15OutputTileShapeILi64ELi8ELi4ELi1ELi1EEENS1M_ILi1ELi4ELi1ELi1ELi4EEELi256ELi1ELi64EEEdLNS_8BlasModeE1EEENS1H_4warp24FragmentIteratorTensorOpIS14_S17_dNSK_IdLi2ELb1EEESV_EENS1S_20TileIteratorTensorOpIS14_S17_dSV_EENS1I_18SharedLoadIteratorINS1P_18CompactedThreadMapEdLi8EEENS1H_6thread17LinearCombinationIdLi1EddLNS21_9ScaleType4KindE0ELNS_15FloatRoundStyleE2EdEENSB_ILi0ELi4EEELi1ELi1EEENS4_30GemmIdentityThreadblockSwizzleILi1EEELNS_8FillModeE2EEEEEvNT_6ParamsE,@function
        .size           _ZN7cutlass6KernelINS_4gemm6kernel14RankKUniversalINS1_11threadblock13MmaMultistageINS1_9GemmShapeILi128ELi64ELi16EEENS_9transform11threadblock28PredicatedTileAccessIteratorINS_11MatrixShapeILi128ELi16EEEdNS_6layout11ColumnMajorELi1ENS8_31PitchLinearWarpStripedThreadMapINS_16PitchLinearShapeILi128ELi16EEELi256ENSG_ILi16ELi2EEELi1EEENS_5ArrayIdLi1ELb1EEELb0ENSD_9NoPermuteEEENS9_25RegularTileAccessIteratorISC_dNSD_43ColumnMajorTensorOpMultiplicandCongruous64bELi1ESJ_Li8EEELNS_4arch14CacheOperation4KindE0ENSA_INSB_ILi16ELi64EEEdNSD_8RowMajorELi0ENSF_INSG_ILi64ELi16EEELi256ESI_Li1EEESL_Lb0ESM_EENSO_ISU_dNSD_40RowMajorTensorOpMultiplicandCongruous64bELi0ESX_Li8EEELST_0EdSV_NS4_9MmaPolicyINS1_4warp11MmaTensorOpINS6_ILi32ELi32ELi16EEEdSP_dSZ_dSV_NS12_17MmaTensorOpPolicyINSR_3MmaINS6_ILi8ELi8ELi4EEELi32EdSV_dSE_dSV_NSR_13OpMultiplyAddEEENSB_ILi1ELi1EEEEELi1ELb0EbEENSB_ILi0ELi0EEES1D_Li1EEELi3ELNS1_23SharedMemoryClearOptionE0EbEENS_8epilogue11threadblock8EpilogueIS7_S1C_Li1ENS1I_27PredicatedTileIteratorBlas3INS1I_26OutputTileOptimalThreadMapINS1I_15OutputTileShapeILi64ELi8ELi4ELi1ELi1EEENS1M_ILi1ELi4ELi1ELi1ELi4EEELi256ELi1ELi64EEEdLNS_8BlasModeE1EEENS1H_4warp24FragmentIteratorTensorOpIS14_S17_dNSK_IdLi2ELb1EEESV_EENS1S_20TileIteratorTensorOpIS14_S17_dSV_EENS1I_18SharedLoadIteratorINS1P_18CompactedThreadMapEdLi8EEENS1H_6thread17LinearCombinationIdLi1EddLNS21_9ScaleType4KindE0ELNS_15FloatRoundStyleE2EdEENSB_ILi0ELi4EEELi1ELi1EEENS4_30GemmIdentityThreadblockSwizzleILi1EEELNS_8FillModeE2EEEEEvNT_6ParamsE,(.L_x_341 - _ZN7cutlass6KernelINS_4gemm6kernel14RankKUniversalINS1_11threadblock13MmaMultistageINS1_9GemmShapeILi128ELi64ELi16EEENS_9transform11threadblock28PredicatedTileAccessIteratorINS_11MatrixShapeILi128ELi16EEEdNS_6layout11ColumnMajorELi1ENS8_31PitchLinearWarpStripedThreadMapINS_16PitchLinearShapeILi128ELi16EEELi256ENSG_ILi16ELi2EEELi1EEENS_5ArrayIdLi1ELb1EEELb0ENSD_9NoPermuteEEENS9_25RegularTileAccessIteratorISC_dNSD_43ColumnMajorTensorOpMultiplicandCongruous64bELi1ESJ_Li8EEELNS_4arch14CacheOperation4KindE0ENSA_INSB_ILi16ELi64EEEdNSD_8RowMajorELi0ENSF_INSG_ILi64ELi16EEELi256ESI_Li1EEESL_Lb0ESM_EENSO_ISU_dNSD_40RowMajorTensorOpMultiplicandCongruous64bELi0ESX_Li8EEELST_0EdSV_NS4_9MmaPolicyINS1_4warp11MmaTensorOpINS6_ILi32ELi32ELi16EEEdSP_dSZ_dSV_NS12_17MmaTensorOpPolicyINSR_3MmaINS6_ILi8ELi8ELi4EEELi32EdSV_dSE_dSV_NSR_13OpMultiplyAddEEENSB_ILi1ELi1EEEEELi1ELb0EbEENSB_ILi0ELi0EEES1D_Li1EEELi3ELNS1_23SharedMemoryClearOptionE0EbEENS_8epilogue11threadblock8EpilogueIS7_S1C_Li1ENS1I_27PredicatedTileIteratorBlas3INS1I_26OutputTileOptimalThreadMapINS1I_15OutputTileShapeILi64ELi8ELi4ELi1ELi1EEENS1M_ILi1ELi4ELi1ELi1ELi4EEELi256ELi1ELi64EEEdLNS_8BlasModeE1EEENS1H_4warp24FragmentIteratorTensorOpIS14_S17_dNSK_IdLi2ELb1EEESV_EENS1S_20TileIteratorTensorOpIS14_S17_dSV_EENS1I_18SharedLoadIteratorINS1P_18CompactedThreadMapEdLi8EEENS1H_6thread17LinearCombinationIdLi1EddLNS21_9ScaleType4KindE0ELNS_15FloatRoundStyleE2EdEENSB_ILi0ELi4EEELi1ELi1EEENS4_30GemmIdentityThreadblockSwizzleILi1EEELNS_8FillModeE2EEEEEvNT_6ParamsE)
        .other          _ZN7cutlass6KernelINS_4gemm6kernel14RankKUniversalINS1_11threadblock13MmaMultistageINS1_9GemmShapeILi128ELi64ELi16EEENS_9transform11threadblock28PredicatedTileAccessIteratorINS_11MatrixShapeILi128ELi16EEEdNS_6layout11ColumnMajorELi1ENS8_31PitchLinearWarpStripedThreadMapINS_16PitchLinearShapeILi128ELi16EEELi256ENSG_ILi16ELi2EEELi1EEENS_5ArrayIdLi1ELb1EEELb0ENSD_9NoPermuteEEENS9_25RegularTileAccessIteratorISC_dNSD_43ColumnMajorTensorOpMultiplicandCongruous64bELi1ESJ_Li8EEELNS_4arch14CacheOperation4KindE0ENSA_INSB_ILi16ELi64EEEdNSD_8RowMajorELi0ENSF_INSG_ILi64ELi16EEELi256ESI_Li1EEESL_Lb0ESM_EENSO_ISU_dNSD_40RowMajorTensorOpMultiplicandCongruous64bELi0ESX_Li8EEELST_0EdSV_NS4_9MmaPolicyINS1_4warp11MmaTensorOpINS6_ILi32ELi32ELi16EEEdSP_dSZ_dSV_NS12_17MmaTensorOpPolicyINSR_3MmaINS6_ILi8ELi8ELi4EEELi32EdSV_dSE_dSV_NSR_13OpMultiplyAddEEENSB_ILi1ELi1EEEEELi1ELb0EbEENSB_ILi0ELi0EEES1D_Li1EEELi3ELNS1_23SharedMemoryClearOptionE0EbEENS_8epilogue11threadblock8EpilogueIS7_S1C_Li1ENS1I_27PredicatedTileIteratorBlas3INS1I_26OutputTileOptimalThreadMapINS1I_15OutputTileShapeILi64ELi8ELi4ELi1ELi1EEENS1M_ILi1ELi4ELi1ELi1ELi4EEELi256ELi1ELi64EEEdLNS_8BlasModeE1EEENS1H_4warp24FragmentIteratorTensorOpIS14_S17_dNSK_IdLi2ELb1EEESV_EENS1S_20TileIteratorTensorOpIS14_S17_dSV_EENS1I_18SharedLoadIteratorINS1P_18CompactedThreadMapEdLi8EEENS1H_6thread17LinearCombinationIdLi1EddLNS21_9ScaleType4KindE0ELNS_15FloatRoundStyleE2EdEENSB_ILi0ELi4EEELi1ELi1EEENS4_30GemmIdentityThreadblockSwizzleILi1EEELNS_8FillModeE2EEEEEvNT_6ParamsE,@"STO_CUDA_ENTRY STV_DEFAULT"
_ZN7cutlass6KernelINS_4gemm6kernel14RankKUniversalINS1_11threadblock13MmaMultistageINS1_9GemmShapeILi128ELi64ELi16EEENS_9transform11threadblock28PredicatedTileAccessIteratorINS_11MatrixShapeILi128ELi16EEEdNS_6layout11ColumnMajorELi1ENS8_31PitchLinearWarpStripedThreadMapINS_16PitchLinearShapeILi128ELi16EEELi256ENSG_ILi16ELi2EEELi1EEENS_5ArrayIdLi1ELb1EEELb0ENSD_9NoPermuteEEENS9_25RegularTileAccessIteratorISC_dNSD_43ColumnMajorTensorOpMultiplicandCongruous64bELi1ESJ_Li8EEELNS_4arch14CacheOperation4KindE0ENSA_INSB_ILi16ELi64EEEdNSD_8RowMajorELi0ENSF_INSG_ILi64ELi16EEELi256ESI_Li1EEESL_Lb0ESM_EENSO_ISU_dNSD_40RowMajorTensorOpMultiplicandCongruous64bELi0ESX_Li8EEELST_0EdSV_NS4_9MmaPolicyINS1_4warp11MmaTensorOpINS6_ILi32ELi32ELi16EEEdSP_dSZ_dSV_NS12_17MmaTensorOpPolicyINSR_3MmaINS6_ILi8ELi8ELi4EEELi32EdSV_dSE_dSV_NSR_13OpMultiplyAddEEENSB_ILi1ELi1EEEEELi1ELb0EbEENSB_ILi0ELi0EEES1D_Li1EEELi3ELNS1_23SharedMemoryClearOptionE0EbEENS_8epilogue11threadblock8EpilogueIS7_S1C_Li1ENS1I_27PredicatedTileIteratorBlas3INS1I_26OutputTileOptimalThreadMapINS1I_15OutputTileShapeILi64ELi8ELi4ELi1ELi1EEENS1M_ILi1ELi4ELi1ELi1ELi4EEELi256ELi1ELi64EEEdLNS_8BlasModeE1EEENS1H_4warp24FragmentIteratorTensorOpIS14_S17_dNSK_IdLi2ELb1EEESV_EENS1S_20TileIteratorTensorOpIS14_S17_dSV_EENS1I_18SharedLoadIteratorINS1P_18CompactedThreadMapEdLi8EEENS1H_6thread17LinearCombinationIdLi1EddLNS21_9ScaleType4KindE0ELNS_15FloatRoundStyleE2EdEENSB_ILi0ELi4EEELi1ELi1EEENS4_30GemmIdentityThreadblockSwizzleILi1EEELNS_8FillModeE2EEEEEvNT_6ParamsE:
[----:B------:R-:W-:Y:S08]  /*0000*/  LDC R1, c[0x0][0x37c] ;  /* 0x0000df00ff017b82 */ /* 0x000ff00000000800 */
[----:B------:R-:W1:Y:S01]  /*0010*/  LDC.64 R2, c[0x0][0x468] ;  /* 0x00011a00ff027b82 */ /* 0x000e620000000a00 */
[----:B------:R-:W2:Y:S01]  /*0020*/  LDCU UR6, c[0x0][0x398] ;  /* 0x00007300ff0677ac */ /* 0x000ea20008000800 */
[----:B------:R-:W3:Y:S06]  /*0030*/  LDCU.U8 UR5, c[0x0][0x4e8] ;  /* 0x00009d00ff0577ac */ /* 0x000eec0008000000 */
[----:B------:R-:W4:Y:S01]  /*0040*/  LDC.64 R4, c[0x0][0x460] ;  /* 0x00011800ff047b82 */ /* 0x000f220000000a00 */
[----:B------:R-:W3:Y:S07]  /*0050*/  LDCU UR4, c[0x0][0x390] ;  /* 0x00007200ff0477ac */ /* 0x000eee0008000800 */
[----:B------:R-:W3:Y:S08]  /*0060*/  S2UR UR7, SR_CTAID.Y ;  /* 0x00000000000779c3 */ /* 0x000ef00000002600 */
[----:B------:R-:W3:Y:S01]  /*0070*/  S2UR UR8, SR_CTAID.X ;  /* 0x00000000000879c3 */ /* 0x000ee20000002500 */
[----:B-1----:R-:W-:Y:S01]  /*0080*/  DSETP.NEU.AND P0, PT, R2, 1, PT ;  /* 0x3ff000000200742a */ /* 0x002fe20003f0d000 */
[----:B------:R-:W-:-:S06]  /*0090*/  IMAD.MOV.U32 R2, RZ, RZ, -0x1 ;  /* 0xffffffffff027424 */ /* 0x000fcc00078e00ff */
[----:B------:R-:W1:Y:S01]  /*00a0*/  LDC R0, c[0x0][0x38c] ;  /* 0x0000e300ff007b82 */ /* 0x000e620000000800 */
[----:B----4-:R-:W-:Y:S01]  /*00b0*/  DSETP.EQ.AND P0, PT, R4, RZ, !P0 ;  /* 0x000000ff0400722a */ /* 0x010fe20004702000 */
[----:B--2---:R-:W-:-:S05]  /*00c0*/  SHF.L.U32 R2, R2, UR6, RZ ;  /* 0x0000000602027c19 */ /* 0x004fca00080006ff */
[----:B---3--:R-:W-:Y:S01]  /*00d0*/  ISETP.NE.AND P0, PT, RZ, UR5, P0 ;  /* 0x00000005ff007c0c */ /* 0x008fe20008705270 */
[----:B------:R-:W-:Y:S02]  /*00e0*/  USHF.L.U32 UR7, UR7, UR6, URZ ;  /* 0x0000000607077299 */ /* 0x000fe400080006ff */
[----:B------:R-:W-:Y:S01]  /*00f0*/  USHF.R.U32.HI UR6, URZ, UR6, UR8 ;  /* 0x00000006ff067299 */ /* 0x000fe20008011608 */
[----:B------:R-:W-:-:S05]  /*0100*/  LOP3.LUT R24, R2, UR8, RZ, 0xc, !PT ;  /* 0x0000000802187c12 */ /* 0x000fca000f8e0cff */
[----:B------:R-:W-:Y:S01]  /*0110*/  VIADD R24, R24, UR7 ;  /* 0x0000000718187c36 */ /* 0x000fe20008000000 */
[----:B-1----:R-:W-:-:S04]  /*0120*/  ISETP.LE.OR P0, PT, R0, UR6, P0 ;  /* 0x0000000600007c0c */ /* 0x002fc80008703670 */
[----:B------:R-:W-:-:S13]  /*0130*/  ISETP.GE.OR P0, PT, R24, UR4, P0 ;  /* 0x0000000418007c0c */ /* 0x000fda0008706670 */
[----:B------:R-:W-:Y:S05]  /*0140*/  @P0 EXIT ;  /* 0x000000000000094d */ /* 0x000fea0003800000 */
[----:B------:R-:W-:Y:S01]  /*0150*/  USHF.L.U32 UR16, UR6, 0x7, URZ ;  /* 0x0000000706107899 */ /* 0x000fe200080006ff */
[----:B------:R-:W-:-:S05]  /*0160*/  LEA R0, R24, 0x40, 0x6 ;  /* 0x0000004018007811 */ /* 0x000fca00078e30ff */
[----:B------:R-:W-:-:S13]  /*0170*/  ISETP.LE.AND P0, PT, R0, UR16, PT ;  /* 0x0000001000007c0c */ /* 0x000fda000bf03270 */
[----:B------:R-:W-:Y:S05]  /*0180*/  @P0 EXIT ;  /* 0x000000000000094d */ /* 0x000fea0003800000 */
[----:B------:R-:W1:Y:S01]  /*0190*/  LDCU UR9, c[0x0][0x490] ;  /* 0x00009200ff0977ac */ /* 0x000e620008000800 */
[----:B------:R-:W2:Y:S01]  /*01a0*/  S2R R0, SR_CTAID.Z ;  /* 0x0000000000007919 */ /* 0x000ea20000002700 */
[----:B------:R-:W3:Y:S01]  /*01b0*/  LDCU UR8, c[0x0][0x388] ;  /* 0x00007100ff0877ac */ /* 0x000ee20008000800 */
[----:B------:R-:W4:Y:S01]  /*01c0*/  LDCU.64 UR6, c[0x0][0x4a0] ;  /* 0x00009400ff0677ac */ /* 0x000f220008000a00 */
[----:B------:R-:W4:Y:S01]  /*01d0*/  LDCU.64 UR4, c[0x0][0x4a8] ;  /* 0x00009500ff0477ac */ /* 0x000f220008000a00 */
[----:B------:R-:W2:Y:S01]  /*01e0*/  LDCU.64 UR14, c[0x0][0x358] ;  /* 0x00006b00ff0e77ac */ /* 0x000ea20008000a00 */
[----:B-1----:R-:W-:Y:S01]  /*01f0*/  UISETP.GT.U32.AND UP0, UPT, UR9, 0x1, UPT ;  /* 0x000000010900788c */ /* 0x002fe2000bf04070 */
[----:B---3--:R-:W-:Y:S02]  /*0200*/  MOV R22, UR8 ;  /* 0x0000000800167c02 */ /* 0x008fe40008000f00 */
[----:B----4-:R-:W-:Y:S01]  /*0210*/  MOV R2, UR6 ;  /* 0x0000000600027c02 */ /* 0x010fe20008000f00 */
[----:B------:R-:W-:Y:S01]  /*0220*/  IMAD.U32 R3, RZ, RZ, UR7 ;  /* 0x00000007ff037e24 */ /* 0x000fe2000f8e00ff */
[----:B------:R-:W-:Y:S01]  /*0230*/  MOV R4, UR4 ;  /* 0x0000000400047c02 */ /* 0x000fe20008000f00 */
[----:B------:R-:W-:-:S03]  /*0240*/  IMAD.U32 R5, RZ, RZ, UR5 ;  /* 0x00000005ff057e24 */ /* 0x000fc6000f8e00ff */
[----:B------:R-:W-:Y:S05]  /*0250*/  BRA.U UP0, `(.L_x_0) ;  /* 0x0000000100207547 */ /* 0x000fea000b800000 */
[----:B------:R-:W1:Y:S01]  /*0260*/  LDC R6, c[0x0][0x394] ;  /* 0x0000e500ff067b82 */ /* 0x000e620000000800 */
[----:B--2---:R-:W-:-:S07]  /*0270*/  IADD3 R7, PT, PT, R0, 0x1, RZ ;  /* 0x0000000100077810 */ /* 0x004fce0007ffe0ff */
[----:B------:R-:W2:Y:S01]  /*0280*/  LDC R22, c[0x0][0x498] ;  /* 0x00012600ff167b82 */ /* 0x000ea20000000800 */
[----:B-1----:R-:W-:Y:S01]  /*0290*/  ISETP.GE.AND P0, PT, R7, R6, PT ;  /* 0x000000060700720c */ /* 0x002fe20003f06270 */
[----:B--2---:R-:W-:-:S05]  /*02a0*/  IMAD R9, R0, R22, RZ ;  /* 0x0000001600097224 */ /* 0x004fca00078e02ff */
[----:B------:R-:W-:-:S07]  /*02b0*/  IADD3 R22, PT, PT, R9, R22, RZ ;  /* 0x0000001609167210 */ /* 0x000fce0007ffe0ff */
[----:B------:R-:W1:Y:S01]  /*02c0*/  @P0 LDC R22, c[0x0][0x388] ;  /* 0x0000e200ff160b82 */ /* 0x000e620000000800 */
[----:B------:R-:W-:Y:S05]  /*02d0*/  BRA `(.L_x_1) ;  /* 0x0000000000607947 */ /* 0x000fea0003800000 */
.L_x_0:
[----:B------:R-:W-:Y:S01]  /*02e0*/  UISETP.NE.AND UP0, UPT, UR9, 0x3, UPT ;  /* 0x000000030900788c */ /* 0x000fe2000bf05270 */
[----:B------:R-:W-:-:S08]  /*02f0*/  MOV R9, RZ ;  /* 0x000000ff00097202 */ /* 0x000fd00000000f00 */
[----:B------:R-:W-:Y:S05]  /*0300*/  BRA.U !UP0, `(.L_x_2) ;  /* 0x00000001083c7547 */ /* 0x000fea000b800000 */
[----:B------:R-:W-:-:S09]  /*0310*/  UISETP.NE.AND UP0, UPT, UR9, 0x2, UPT ;  /* 0x000000020900788c */ /* 0x000fd2000bf05270 */
[----:B------:R-:W-:Y:S05]  /*0320*/  BRA.U UP0, `(.L_x_1) ;  /* 0x00000001004c7547 */ /* 0x000fea000b800000 */
[----:B------:R-:W2:Y:S08]  /*0330*/  LDC.64 R10, c[0x0][0x4c0] ;  /* 0x00013000ff0a7b82 */ /* 0x000eb00000000a00 */
[----:B------:R-:W1:Y:S08]  /*0340*/  LDC.64 R2, c[0x0][0x4c8] ;  /* 0x00013200ff027b82 */ /* 0x000e700000000a00 */
[----:B------:R-:W3:Y:S08]  /*0350*/  LDC.64 R6, c[0x0][0x4a0] ;  /* 0x00012800ff067b82 */ /* 0x000ef00000000a00 */
[----:B------:R-:W4:Y:S01]  /*0360*/  LDC.64 R4, c[0x0][0x4a8] ;  /* 0x00012a00ff047b82 */ /* 0x000f220000000a00 */
[----:B--2---:R-:W-:-:S04]  /*0370*/  IMAD.WIDE.U32 R14, R0, R10, RZ ;  /* 0x0000000a000e7225 */ /* 0x004fc800078e00ff */
[C---:B------:R-:W-:Y:S02]  /*0380*/  IMAD R11, R0.reuse, R11, R15 ;  /* 0x0000000b000b7224 */ /* 0x040fe400078e020f */
[----:B-1----:R-:W-:-:S04]  /*0390*/  IMAD.WIDE.U32 R12, R0, R2, RZ ;  /* 0x00000002000c7225 */ /* 0x002fc800078e00ff */
[----:B------:R-:W-:Y:S01]  /*03a0*/  IMAD R0, R0, R3, R13 ;  /* 0x0000000300007224 */ /* 0x000fe200078e020d */
[----:B---3--:R-:W-:-:S04]  /*03b0*/  LEA R2, P1, R14, R6, 0x3 ;  /* 0x000000060e027211 */ /* 0x008fc800078218ff */
[----:B------:R-:W-:Y:S02]  /*03c0*/  LEA.HI.X R3, R14, R7, R11, 0x3, P1 ;  /* 0x000000070e037211 */ /* 0x000fe400008f1c0b */
[----:B----4-:R-:W-:-:S04]  /*03d0*/  LEA R4, P0, R12, R4, 0x3 ;  /* 0x000000040c047211 */ /* 0x010fc800078018ff */
[----:B------:R-:W-:Y:S01]  /*03e0*/  LEA.HI.X R5, R12, R5, R0, 0x3, P0 ;  /* 0x000000050c057211 */ /* 0x000fe200000f1c00 */
[----:B------:R-:W-:Y:S08]  /*03f0*/  BRA `(.L_x_1) ;  /* 0x0000000000187947 */ /* 0x000ff00003800000 */
.L_x_2:
[----:B------:R-:W2:Y:S08]  /*0400*/  LDC.64 R2, c[0x0][0x4a0] ;  /* 0x00012800ff027b82 */ /* 0x000eb00000000a00 */
[----:B------:R-:W1:Y:S01]  /*0410*/  LDC.64 R4, c[0x0][0x4a8] ;  /* 0x00012a00ff047b82 */ /* 0x000e620000000a00 */
[----:B--2---:R-:W-:-:S06]  /*0420*/  IMAD.WIDE.U32 R2, R0, 0x8, R2 ;  /* 0x0000000800027825 */ /* 0x004fcc00078e0002 */
[----:B------:R-:W4:Y:S01]  /*0430*/  LDG.E.64 R2, desc[UR14][R2.64] ;  /* 0x0000000e02027981 */ /* 0x000f22000c1e1b00 */
[----:B-1----:R-:W-:-:S06]  /*0440*/  IMAD.WIDE.U32 R4, R0, 0x8, R4 ;  /* 0x0000000800047825 */ /* 0x002fcc00078e0004 */
[----:B------:R-:W4:Y:S02]  /*0450*/  LDG.E.64 R4, desc[UR14][R4.64] ;  /* 0x0000000e04047981 */ /* 0x000f24000c1e1b00 */
.L_x_1:
[----:B------:R-:W3:Y:S01]  /*0460*/  S2R R84, SR_TID.X ;  /* 0x0000000000547919 */ /* 0x000ee20000002100 */
[----:B-1----:R-:W-:Y:S01]  /*0470*/  IMAD.IADD R11, R22, 0x1, -R9 ;  /* 0x00000001160b7824 */ /* 0x002fe200078e0a09 */
[----:B------:R-:W1:Y:S01]  /*0480*/  LDCU.64 UR12, c[0x0][0x380] ;  /* 0x00007000ff0c77ac */ /* 0x000e620008000a00 */
[----:B------:R-:W-:Y:S02]  /*0490*/  CS2R R54, SRZ ;  /* 0x0000000000367805 */ /* 0x000fe4000001ff00 */
[----:B------:R-:W-:Y:S01]  /*04a0*/  CS2R R52, SRZ ;  /* 0x0000000000347805 */ /* 0x000fe2000001ff00 */
[C---:B------:R-:W-:Y:S01]  /*04b0*/  VIADD R6, R11.reuse, 0x1e ;  /* 0x0000001e0b067836 */ /* 0x040fe20000000000 */
[----:B------:R-:W2:Y:S01]  /*04c0*/  LDCU.128 UR8, c[0x0][0x3b0] ;  /* 0x00007600ff0877ac */ /* 0x000ea20008000c00 */
[C---:B------:R-:W-:Y:S01]  /*04d0*/  VIADD R10, R11.reuse, 0xf ;  /* 0x0000000f0b0a7836 */ /* 0x040fe20000000000 */
[----:B------:R-:W-:Y:S02]  /*04e0*/  CS2R R50, SRZ ;  /* 0x0000000000327805 */ /* 0x000fe4000001ff00 */
[----:B------:R-:W-:Y:S01]  /*04f0*/  CS2R R48, SRZ ;  /* 0x0000000000307805 */ /* 0x000fe2000001ff00 */
[----:B------:R-:W3:Y:S01]  /*0500*/  LDCU.128 UR4, c[0x0][0x3d0] ;  /* 0x00007a00ff0477ac */ /* 0x000ee20008000c00 */
[----:B------:R-:W-:Y:S01]  /*0510*/  ISETP.GE.U32.AND P0, PT, R6, 0x1f, PT ;  /* 0x0000001f0600780c */ /* 0x000fe20003f06070 */
[----:B------:R-:W-:Y:S01]  /*0520*/  VIADD R6, R11, 0xffffffff ;  /* 0xffffffff0b067836 */ /* 0x000fe20000000000 */
[----:B------:R-:W-:-:S02]  /*0530*/  SHF.R.S32.HI R105, RZ, 0x1f, R10 ;  /* 0x0000001fff697819 */ /* 0x000fc4000001140a */
[----:B------:R-:W-:Y:S02]  /*0540*/  CS2R R58, SRZ ;  /* 0x00000000003a7805 */ /* 0x000fe4000001ff00 */
[----:B------:R-:W-:Y:S02]  /*0550*/  ISETP.GE.AND P1, PT, R10, 0x10, PT ;  /* 0x000000100a00780c */ /* 0x000fe40003f26270 */
[----:B------:R-:W-:Y:S02]  /*0560*/  CS2R R56, SRZ ;  /* 0x0000000000387805 */ /* 0x000fe4000001ff00 */
[----:B------:R-:W-:Y:S02]  /*0570*/  ISETP.GE.U32.AND P2, PT, R6, 0x10, PT ;  /* 0x000000100600780c */ /* 0x000fe40003f46070 */
[----:B------:R-:W-:Y:S02]  /*0580*/  CS2R R46, SRZ ;  /* 0x00000000002e7805 */ /* 0x000fe4000001ff00 */
[----:B------:R-:W-:-:S02]  /*0590*/  SHF.R.S32.HI R6, RZ, 0x1f, R11 ;  /* 0x0000001fff067819 */ /* 0x000fc4000001140b */
[----:B------:R-:W-:Y:S02]  /*05a0*/  CS2R R44, SRZ ;  /* 0x00000000002c7805 */ /* 0x000fe4000001ff00 */
[----:B------:R-:W-:Y:S02]  /*05b0*/  LEA.HI R105, R105, R10, RZ, 0x4 ;  /* 0x0000000a69697211 */ /* 0x000fe400078f20ff */
[----:B------:R-:W-:Y:S02]  /*05c0*/  CS2R R62, SRZ ;  /* 0x00000000003e7805 */ /* 0x000fe4000001ff00 */
[----:B------:R-:W-:Y:S01]  /*05d0*/  LEA.HI R6, R6, R11, RZ, 0x4 ;  /* 0x0000000b06067211 */ /* 0x000fe200078f20ff */
[----:B--2---:R-:W-:Y:S01]  /*05e0*/  UIADD3 UR8, UP1, UPT, UR8, -UR10, URZ ;  /* 0x8000000a08087290 */ /* 0x004fe2000ff3e0ff */
[----:B------:R-:W-:Y:S02]  /*05f0*/  CS2R R60, SRZ ;  /* 0x00000000003c7805 */ /* 0x000fe4000001ff00 */
[----:B------:R-:W-:-:S02]  /*0600*/  CS2R R42, SRZ ;  /* 0x00000000002a7805 */ /* 0x000fc4000001ff00 */
[----:B------:R-:W-:Y:S01]  /*0610*/  LOP3.LUT R6, R6, 0xfffffff0, RZ, 0xc0, !PT ;  /* 0xfffffff006067812 */ /* 0x000fe200078ec0ff */
[----:B---3--:R-:W-:Y:S01]  /*0620*/  UIADD3 UR10, UP0, UPT, UR4, -UR6, URZ ;  /* 0x80000006040a7290 */ /* 0x008fe2000ff1e0ff */
[----:B------:R-:W-:Y:S01]  /*0630*/  CS2R R40, SRZ ;  /* 0x0000000000287805 */ /* 0x000fe2000001ff00 */
[----:B------:R-:W-:Y:S01]  /*0640*/  UIADD3.X UR9, UPT, UPT, UR9, ~UR11, URZ, UP1, !UPT ;  /* 0x8000000b09097290 */ /* 0x000fe20008ffe4ff */
[----:B------:R-:W-:Y:S02]  /*0650*/  CS2R R30, SRZ ;  /* 0x00000000001e7805 */ /* 0x000fe4000001ff00 */
[--C-:B------:R-:W-:Y:S01]  /*0660*/  SHF.R.U32.HI R7, RZ, 0x5, R84.reuse ;  /* 0x00000005ff077819 */ /* 0x100fe20000011654 */
[----:B------:R-:W-:Y:S01]  /*0670*/  UIADD3.X UR11, UPT, UPT, UR5, ~UR7, URZ, UP0, !UPT ;  /* 0x80000007050b7290 */ /* 0x000fe200087fe4ff */
[----:B------:R-:W-:Y:S01]  /*0680*/  SHF.R.U32.HI R88, RZ, 0x4, R84 ;  /* 0x00000004ff587819 */ /* 0x000fe20000011654 */
[----:B------:R-:W2:Y:S01]  /*0690*/  LDCU.64 UR6, c[0x0][0x3a0] ;  /* 0x00007400ff0677ac */ /* 0x000ea20008000a00 */
[----:B------:R-:W-:Y:S01]  /*06a0*/  IMAD.IADD R6, R11, 0x1, -R6 ;  /* 0x000000010b067824 */ /* 0x000fe200078e0a06 */
[----:B------:R3:W1:Y:S01]  /*06b0*/  SHFL.IDX PT, R0, R7, RZ, 0x1f ;  /* 0x00001fff07007589 */ /* 0x00066200000e0000 */
[----:B------:R-:W-:Y:S01]  /*06c0*/  LOP3.LUT R8, R88, 0x1, RZ, 0xc0, !PT ;  /* 0x0000000158087812 */ /* 0x000fe200078ec0ff */
[----:B------:R-:W2:Y:S01]  /*06d0*/  LDCU.64 UR4, c[0x0][0x3c0] ;  /* 0x00007800ff0477ac */ /* 0x000ea20008000a00 */
[----:B------:R-:W-:-:S02]  /*06e0*/  SHF.R.U32.HI R87, RZ, 0x1, R84 ;  /* 0x00000001ff577819 */ /* 0x000fc40000011654 */
[----:B------:R-:W-:Y:S02]  /*06f0*/  CS2R R28, SRZ ;  /* 0x00000000001c7805 */ /* 0x000fe4000001ff00 */
[C---:B------:R-:W-:Y:S01]  /*0700*/  ISETP.NE.AND P5, PT, R6.reuse, RZ, PT ;  /* 0x000000ff0600720c */ /* 0x040fe20003fa5270 */
[----:B------:R-:W-:Y:S01]  /*0710*/  IMAD R8, R7, 0x2, R8 ;  /* 0x0000000207087824 */ /* 0x000fe200078e0208 */
[----:B------:R-:W-:Y:S02]  /*0720*/  LOP3.LUT R87, R87, 0x3, RZ, 0xc0, !PT ;  /* 0x0000000357577812 */ /* 0x000fe400078ec0ff */
[----:B------:R-:W-:Y:S02]  /*0730*/  CS2R R66, SRZ ;  /* 0x0000000000427805 */ /* 0x000fe4000001ff00 */
[----:B------:R-:W-:Y:S01]  /*0740*/  SEL R6, R6, 0x10, P5 ;  /* 0x0000001006067807 */ /* 0x000fe20002800000 */
[----:B------:R-:W-:Y:S01]  /*0750*/  IMAD.IADD R21, R8, 0x1, R9 ;  /* 0x0000000108157824 */ /* 0x000fe200078e0209 */
[----:B------:R-:W-:-:S02]  /*0760*/  SHF.R.U32.HI R85, RZ, 0x3, R84 ;  /* 0x00000003ff557819 */ /* 0x000fc40000011654 */
[----:B------:R-:W-:Y:S02]  /*0770*/  CS2R R64, SRZ ;  /* 0x0000000000407805 */ /* 0x000fe4000001ff00 */
[----:B------:R-:W-:Y:S02]  /*0780*/  VIADDMNMX R22, R9, R6, R22, PT ;  /* 0x0000000609167246 */ /* 0x000fe40003800116 */
[----:B------:R-:W-:Y:S02]  /*0790*/  CS2R R38, SRZ ;  /* 0x0000000000267805 */ /* 0x000fe4000001ff00 */
[----:B------:R-:W-:Y:S02]  /*07a0*/  SHF.R.S32.HI R12, RZ, 0x1f, R21 ;  /* 0x0000001fff0c7819 */ /* 0x000fe40000011415 */
[----:B------:R-:W-:Y:S02]  /*07b0*/  CS2R R36, SRZ ;  /* 0x0000000000247805 */ /* 0x000fe4000001ff00 */
[----:B------:R-:W-:-:S02]  /*07c0*/  LOP3.LUT R85, R85, 0x4, RZ, 0xc0, !PT ;  /* 0x0000000455557812 */ /* 0x000fc400078ec0ff */
[----:B------:R-:W-:Y:S02]  /*07d0*/  CS2R R34, SRZ ;  /* 0x0000000000227805 */ /* 0x000fe4000001ff00 */
[----:B------:R-:W-:Y:S02]  /*07e0*/  CS2R R32, SRZ ;  /* 0x0000000000207805 */ /* 0x000fe4000001ff00 */
[----:B------:R-:W-:Y:S02]  /*07f0*/  LEA.HI.SX32 R105, R105, 0xfffffffe, 0x1c ;  /* 0xfffffffe69697811 */ /* 0x000fe400078fe2ff */
[----:B---3--:R-:W-:Y:S02]  /*0800*/  LOP3.LUT R7, R84, 0xf, RZ, 0xc0, !PT ;  /* 0x0000000f54077812 */ /* 0x008fe400078ec0ff */
[----:B-1----:R-:W-:-:S03]  /*0810*/  R2UR UR17, R0 ;  /* 0x00000000001172ca */ /* 0x002fc600000e0000 */
[----:B------:R-:W-:Y:S02]  /*0820*/  VIADD R26, R7, UR16 ;  /* 0x00000010071a7c36 */ /* 0x000fe40008000000 */
[--C-:B------:R-:W-:Y:S01]  /*0830*/  IMAD R24, R24, 0x40, R7.reuse ;  /* 0x0000004018187824 */ /* 0x100fe200078e0207 */
[----:B------:R-:W-:Y:S01]  /*0840*/  SHF.R.U32.HI R7, RZ, 0x3, R7 ;  /* 0x00000003ff077819 */ /* 0x000fe20000011607 */
[C---:B------:R-:W-:Y:S01]  /*0850*/  VIADD R0, R26.reuse, 0x10 ;  /* 0x000000101a007836 */ /* 0x040fe20000000000 */
[----:B------:R-:W-:Y:S01]  /*0860*/  SHF.R.S32.HI R27, RZ, 0x1f, R26 ;  /* 0x0000001fff1b7819 */ /* 0x000fe2000001141a */
[----:B------:R-:W-:Y:S01]  /*0870*/  VIADD R10, R26, 0x20 ;  /* 0x000000201a0a7836 */ /* 0x000fe20000000000 */
[----:B------:R-:W-:Y:S01]  /*0880*/  SHF.R.S32.HI R25, RZ, 0x1f, R24 ;  /* 0x0000001fff197819 */ /* 0x000fe20000011418 */
[----:B------:R-:W-:Y:S01]  /*0890*/  VIADD R11, R24, 0x30 ;  /* 0x00000030180b7836 */ /* 0x000fe20000000000 */
[----:B------:R-:W-:Y:S01]  /*08a0*/  BAR.SYNC.DEFER_BLOCKING 0x0 ;  /* 0x0000000000007b1d */ /* 0x000fe20000010000 */
[----:B------:R-:W-:Y:S01]  /*08b0*/  ISETP.GE.AND P4, PT, R0, UR12, PT ;  /* 0x0000000c00007c0c */ /* 0x000fe2000bf86270 */
[----:B------:R-:W-:Y:S01]  /*08c0*/  VIADD R0, R26, 0x30 ;  /* 0x000000301a007836 */ /* 0x000fe20000000000 */
[----:B------:R-:W-:Y:S01]  /*08d0*/  ISETP.GE.AND P6, PT, R10, UR12, PT ;  /* 0x0000000c0a007c0c */ /* 0x000fe2000bfc6270 */
[----:B------:R-:W-:Y:S01]  /*08e0*/  VIADD R10, R26, 0x40 ;  /* 0x000000401a0a7836 */ /* 0x000fe20000000000 */
[----:B------:R-:W-:Y:S01]  /*08f0*/  SEL R19, RZ, 0x2, P4 ;  /* 0x00000002ff137807 */ /* 0x000fe20002000000 */
[----:B------:R-:W-:Y:S01]  /*0900*/  VIADD R13, R24, 0x20 ;  /* 0x00000020180d7836 */ /* 0x000fe20000000000 */
[----:B------:R-:W-:Y:S01]  /*0910*/  ISETP.GE.AND P3, PT, R0, UR12, PT ;  /* 0x0000000c00007c0c */ /* 0x000fe2000bf66270 */
[----:B------:R-:W-:Y:S01]  /*0920*/  VIADD R0, R26, 0x50 ;  /* 0x000000501a007836 */ /* 0x000fe20000000000 */
[----:B------:R-:W-:Y:S01]  /*0930*/  SEL R18, RZ, 0x4, P6 ;  /* 0x00000004ff127807 */ /* 0x000fe20003000000 */
[----:B------:R-:W-:Y:S01]  /*0940*/  USHF.R.S32.HI UR18, URZ, 0x1f, UR17 ;  /* 0x0000001fff127899 */ /* 0x000fe20008011411 */
[----:B------:R-:W-:Y:S01]  /*0950*/  ISETP.GE.AND P5, PT, R10, UR12, PT ;  /* 0x0000000c0a007c0c */ /* 0x000fe2000bfa6270 */
[----:B------:R-:W-:Y:S01]  /*0960*/  VIADD R10, R26, 0x70 ;  /* 0x000000701a0a7836 */ /* 0x000fe20000000000 */
[----:B------:R-:W-:Y:S01]  /*0970*/  ISETP.GE.AND P4, PT, R0, UR12, PT ;  /* 0x0000000c00007c0c */ /* 0x000fe2000bf86270 */
[----:B------:R-:W-:Y:S01]  /*0980*/  VIADD R0, R26, 0x60 ;  /* 0x000000601a007836 */ /* 0x000fe20000000000 */
[----:B------:R-:W-:Y:S01]  /*0990*/  SEL R16, RZ, 0x100, P5 ;  /* 0x00000100ff107807 */ /* 0x000fe20002800000 */
[----:B------:R-:W-:Y:S01]  /*09a0*/  ULEA.HI UR18, UR18, UR17, URZ, 0x3 ;  /* 0x0000001112127291 */ /* 0x000fe2000f8f18ff */
[----:B------:R-:W-:-:S02]  /*09b0*/  SEL R15, RZ, 0x200, P4 ;  /* 0x00000200ff0f7807 */ /* 0x000fc40002000000 */
[----:B------:R-:W-:Y:S01]  /*09c0*/  ISETP.GE.AND P6, PT, R0, UR12, PT ;  /* 0x0000000c00007c0c */ /* 0x000fe2000bfc6270 */
[----:B------:R-:W-:Y:S01]  /*09d0*/  VIADD R0, R24, 0x10 ;  /* 0x0000001018007836 */ /* 0x000fe20000000000 */
[----:B------:R-:W-:Y:S01]  /*09e0*/  ISETP.GE.AND P4, PT, R26, UR12, PT ;  /* 0x0000000c1a007c0c */ /* 0x000fe2000bf86270 */
[C---:B--2---:R-:W-:Y:S01]  /*09f0*/  IMAD.WIDE.U32 R26, R21.reuse, UR6, R26 ;  /* 0x00000006151a7c25 */ /* 0x044fe2000f8e001a */
[----:B------:R-:W-:Y:S02]  /*0a00*/  SEL R14, RZ, 0x400, P6 ;  /* 0x00000400ff0e7807 */ /* 0x000fe40003000000 */
[----:B------:R-:W-:Y:S01]  /*0a10*/  ISETP.GE.AND P5, PT, R0, UR13, PT ;  /* 0x0000000d00007c0c */ /* 0x000fe2000bfa6270 */
[C---:B------:R-:W-:Y:S01]  /*0a20*/  IMAD R0, R12.reuse, UR6, RZ ;  /* 0x000000060c007c24 */ /* 0x040fe2000f8e02ff */
[C---:B------:R-:W-:Y:S01]  /*0a30*/  ISETP.LT.AND P6, PT, R21.reuse, R22, !P4 ;  /* 0x000000161500720c */ /* 0x040fe200067c1270 */
[----:B------:R-:W-:Y:S01]  /*0a40*/  IMAD R12, R12, UR4, RZ ;  /* 0x000000040c0c7c24 */ /* 0x000fe2000f8e02ff */
[----:B------:R-:W-:Y:S01]  /*0a50*/  SEL R17, RZ, 0x8, P3 ;  /* 0x00000008ff117807 */ /* 0x000fe20001800000 */
[C---:B------:R-:W-:Y:S01]  /*0a60*/  IMAD R9, R21.reuse, UR7, R0 ;  /* 0x0000000715097c24 */ /* 0x040fe2000f8e0200 */
[----:B------:R-:W-:Y:S01]  /*0a70*/  ISETP.GE.AND P3, PT, R10, UR12, PT ;  /* 0x0000000c0a007c0c */ /* 0x000fe2000bf66270 */
[----:B------:R-:W-:Y:S01]  /*0a80*/  IMAD R12, R21, UR5, R12 ;  /* 0x00000005150c7c24 */ /* 0x000fe2000f8e020c */
[----:B------:R-:W-:-:S02]  /*0a90*/  SEL R20, RZ, 0x1, !P6 ;  /* 0x00000001ff147807 */ /* 0x000fc40007000000 */
[C---:B----4-:R-:W-:Y:S01]  /*0aa0*/  LEA R10, P6, R26.reuse, R2, 0x3 ;  /* 0x000000021a0a7211 */ /* 0x050fe200078c18ff */
[----:B------:R-:W-:Y:S01]  /*0ab0*/  IMAD.IADD R2, R27, 0x1, R9 ;  /* 0x000000011b027824 */ /* 0x000fe200078e0209 */
[----:B------:R-:W-:Y:S02]  /*0ac0*/  SEL R9, RZ, 0x1, P4 ;  /* 0x00000001ff097807 */ /* 0x000fe40002000000 */
[----:B------:R-:W-:Y:S02]  /*0ad0*/  ISETP.GE.AND P4, PT, R11, UR13, PT ;  /* 0x0000000d0b007c0c */ /* 0x000fe4000bf86270 */
[----:B------:R-:W-:Y:S02]  /*0ae0*/  LEA.HI.X R11, R26, R3, R2, 0x3, P6 ;  /* 0x000000031a0b7211 */ /* 0x000fe400030f1c02 */
[----:B------:R-:W-:Y:S02]  /*0af0*/  CS2R R26, SRZ ;  /* 0x00000000001a7805 */ /* 0x000fe4000001ff00 */
[----:B------:R-:W-:-:S02]  /*0b00*/  ISETP.GE.AND P6, PT, R21, R22, PT ;  /* 0x000000161500720c */ /* 0x000fc40003fc6270 */
[----:B------:R-:W-:Y:S02]  /*0b10*/  SEL R2, RZ, 0x2, P5 ;  /* 0x00000002ff027807 */ /* 0x000fe40002800000 */
[----:B------:R-:W-:Y:S02]  /*0b20*/  IADD3 R9, PT, PT, R18, R19, R9 ;  /* 0x0000001312097210 */ /* 0x000fe40007ffe009 */
[----:B------:R-:W-:Y:S02]  /*0b30*/  SEL R0, RZ, 0x800, P3 ;  /* 0x00000800ff007807 */ /* 0x000fe40001800000 */
[----:B------:R-:W-:Y:S01]  /*0b40*/  ISETP.GE.AND P5, PT, R24, UR13, PT ;  /* 0x0000000d18007c0c */ /* 0x000fe2000bfa6270 */
[----:B------:R-:W-:Y:S01]  /*0b50*/  IMAD.WIDE.U32 R24, R21, UR4, R24 ;  /* 0x0000000415187c25 */ /* 0x000fe2000f8e0018 */
[----:B------:R-:W-:Y:S02]  /*0b60*/  SEL R19, R19, RZ, !P6 ;  /* 0x000000ff13137207 */ /* 0x000fe40007000000 */
[----:B------:R-:W-:Y:S01]  /*0b70*/  SEL R18, R18, RZ, !P6 ;  /* 0x000000ff12127207 */ /* 0x000fe20007000000 */
[----:B------:R-:W-:Y:S01]  /*0b80*/  IMAD.IADD R12, R25, 0x1, R12 ;  /* 0x00000001190c7824 */ /* 0x000fe200078e020c */
[----:B------:R-:W-:-:S02]  /*0b90*/  ISETP.GE.AND P3, PT, R13, UR13, PT ;  /* 0x0000000d0d007c0c */ /* 0x000fc4000bf66270 */
[----:B------:R-:W-:Y:S02]  /*0ba0*/  IADD3 R20, PT, PT, R18, R19, R20 ;  /* 0x0000001312147210 */ /* 0x000fe40007ffe014 */
[----:B------:R-:W-:Y:S02]  /*0bb0*/  SEL R18, RZ, 0x4, P3 ;  /* 0x00000004ff127807 */ /* 0x000fe40001800000 */
[----:B------:R-:W-:Y:S02]  /*0bc0*/  IADD3 R9, PT, PT, R16, R17, R9 ;  /* 0x0000001110097210 */ /* 0x000fe40007ffe009 */
[----:B------:R-:W-:Y:S02]  /*0bd0*/  SEL R13, RZ, 0x1, P5 ;  /* 0x00000001ff0d7807 */ /* 0x000fe40002800000 */
[----:B------:R-:W-:Y:S02]  /*0be0*/  LEA R4, P3, R24, R4, 0x3 ;  /* 0x0000000418047211 */ /* 0x000fe400078618ff */
[----:B------:R-:W-:-:S02]  /*0bf0*/  SEL R17, R17, RZ, !P6 ;  /* 0x000000ff11117207 */ /* 0x000fc40007000000 */
[----:B------:R-:W-:Y:S02]  /*0c00*/  SEL R16, R16, RZ, !P6 ;  /* 0x000000ff10107207 */ /* 0x000fe40007000000 */
[----:B------:R-:W-:Y:S02]  /*0c10*/  ISETP.LT.AND P5, PT, R21, R22, !P5 ;  /* 0x000000161500720c */ /* 0x000fe40006fa1270 */
[----:B------:R-:W-:Y:S02]  /*0c20*/  CS2R R22, SRZ ;  /* 0x0000000000167805 */ /* 0x000fe4000001ff00 */
[----:B------:R-:W-:Y:S02]  /*0c30*/  LEA.HI.X R5, R24, R5, R12, 0x3, P3 ;  /* 0x0000000518057211 */ /* 0x000fe400018f1c0c */
[----:B------:R-:W-:Y:S02]  /*0c40*/  CS2R R24, SRZ ;  /* 0x0000000000187805 */ /* 0x000fe4000001ff00 */
[----:B------:R-:W-:Y:S01]  /*0c50*/  IADD3 R16, PT, PT, R16, R17, R20 ;  /* 0x0000001110107210 */ /* 0x000fe20007ffe014 */
[----:B------:R-:W-:Y:S01]  /*0c60*/  IMAD.WIDE.U32 R20, R6, UR6, RZ ;  /* 0x0000000606147c25 */ /* 0x000fe2000f8e00ff */
[----:B------:R-:W-:-:S02]  /*0c70*/  IADD3 R13, PT, PT, R18, R2, R13 ;  /* 0x00000002120d7210 */ /* 0x000fc40007ffe00d */
[----:B------:R-:W-:Y:S02]  /*0c80*/  IADD3 R9, PT, PT, R14, R15, R9 ;  /* 0x0000000f0e097210 */ /* 0x000fe40007ffe009 */
[----:B------:R-:W-:Y:S02]  /*0c90*/  SEL R2, R2, RZ, !P6 ;  /* 0x000000ff02027207 */ /* 0x000fe40007000000 */
[----:B------:R-:W-:Y:S01]  /*0ca0*/  SEL R17, R18, RZ, !P6 ;  /* 0x000000ff12117207 */ /* 0x000fe20007000000 */
[----:B------:R-:W-:Y:S01]  /*0cb0*/  IMAD.IADD R9, R0, 0x1, R9 ;  /* 0x0000000100097824 */ /* 0x000fe200078e0209 */
[----:B------:R-:W-:Y:S02]  /*0cc0*/  SEL R12, RZ, 0x1, !P5 ;  /* 0x00000001ff0c7807 */ /* 0x000fe40006800000 */
[----:B------:R-:W-:Y:S02]  /*0cd0*/  SEL R15, R15, RZ, !P6 ;  /* 0x000000ff0f0f7207 */ /* 0x000fe40007000000 */
[----:B------:R-:W-:-:S02]  /*0ce0*/  SEL R14, R14, RZ, !P6 ;  /* 0x000000ff0e0e7207 */ /* 0x000fc40007000000 */
[----:B------:R-:W-:Y:S02]  /*0cf0*/  IADD3 R2, PT, PT, R17, R2, R12 ;  /* 0x0000000211027210 */ /* 0x000fe40007ffe00c */
[----:B------:R-:W-:Y:S02]  /*0d00*/  SHF.R.S32.HI R3, RZ, 0x1f, R6 ;  /* 0x0000001fff037819 */ /* 0x000fe40000011406 */
[----:B------:R-:W-:Y:S02]  /*0d10*/  IADD3 R15, PT, PT, R14, R15, R16 ;  /* 0x0000000f0e0f7210 */ /* 0x000fe40007ffe010 */
[----:B------:R-:W-:Y:S01]  /*0d20*/  SEL R12, R0, RZ, !P6 ;  /* 0x000000ff000c7207 */ /* 0x000fe20007000000 */
[----:B------:R-:W-:Y:S01]  /*0d30*/  IMAD R19, R3, UR6, RZ ;  /* 0x0000000603137c24 */ /* 0x000fe2000f8e02ff */
[----:B------:R-:W-:Y:S01]  /*0d40*/  SEL R14, RZ, 0x8, P4 ;  /* 0x00000008ff0e7807 */ /* 0x000fe20002000000 */
[----:B------:R-:W1:Y:S01]  /*0d50*/  S2UR UR6, SR_CgaCtaId ;  /* 0x00000000000679c3 */ /* 0x000e620000008800 */
[----:B------:R-:W-:Y:S01]  /*0d60*/  LEA R111, P3, R20, UR8, 0x3 ;  /* 0x00000008146f7c11 */ /* 0x000fe2000f8618ff */
[----:B------:R-:W-:Y:S01]  /*0d70*/  IMAD.IADD R12, R15, 0x1, R12 ;  /* 0x000000010f0c7824 */ /* 0x000fe200078e020c */
[C---:B------:R-:W-:Y:S01]  /*0d80*/  SEL R15, R14.reuse, RZ, !P6 ;  /* 0x000000ff0e0f7207 */ /* 0x040fe20007000000 */
[----:B------:R-:W-:Y:S01]  /*0d90*/  IMAD.IADD R13, R14, 0x1, R13 ;  /* 0x000000010e0d7824 */ /* 0x000fe200078e020d */
[----:B------:R-:W-:Y:S01]  /*0da0*/  SEL R103, R9, RZ, P2 ;  /* 0x000000ff09677207 */ /* 0x000fe20001000000 */
[----:B------:R-:W-:Y:S01]  /*0db0*/  IMAD.SHL.U32 R14, R84, 0x4, RZ ;  /* 0x00000004540e7824 */ /* 0x000fe200078e00ff */
[----:B------:R-:W-:Y:S01]  /*0dc0*/  SEL R12, R12, RZ, P0 ;  /* 0x000000ff0c0c7207 */ /* 0x000fe20000000000 */
[----:B------:R-:W-:Y:S01]  /*0dd0*/  IMAD.IADD R2, R2, 0x1, R15 ;  /* 0x0000000102027824 */ /* 0x000fe200078e020f */
[----:B------:R-:W-:Y:S01]  /*0de0*/  SEL R104, R13, RZ, P2 ;  /* 0x000000ff0d687207 */ /* 0x000fe20001000000 */
[----:B------:R-:W-:Y:S01]  /*0df0*/  IMAD R19, R6, UR7, R19 ;  /* 0x0000000706137c24 */ /* 0x000fe2000f8e0213 */
[----:B------:R-:W-:Y:S01]  /*0e00*/  LOP3.LUT R17, R87, 0x4, R14, 0xf8, !PT ;  /* 0x0000000457117812 */ /* 0x000fe200078ef80e */
[C---:B------:R-:W-:Y:S01]  /*0e10*/  IMAD.SHL.U32 R14, R12.reuse, 0x4, RZ ;  /* 0x000000040c0e7824 */ /* 0x040fe200078e00ff */
[----:B------:R-:W-:Y:S01]  /*0e20*/  UMOV UR7, 0x400 ;  /* 0x0000040000077882 */ /* 0x000fe20000000000 */
[----:B------:R-:W-:Y:S01]  /*0e30*/  IMAD.SHL.U32 R15, R12, 0x8, RZ ;  /* 0x000000080c0f7824 */ /* 0x000fe200078e00ff */
[----:B------:R-:W-:Y:S01]  /*0e40*/  LOP3.LUT R86, R17, 0x1, R88, 0x78, !PT ;  /* 0x0000000111567812 */ /* 0x000fe200078e7858 */
[----:B------:R-:W-:Y:S01]  /*0e50*/  IMAD.IADD R19, R21, 0x1, R19 ;  /* 0x0000000115137824 */ /* 0x000fe200078e0213 */
[----:B------:R-:W-:Y:S01]  /*0e60*/  LOP3.LUT P4, RZ, R14, 0x8, RZ, 0xc0, !PT ;  /* 0x000000080eff7812 */ /* 0x000fe2000788c0ff */
[----:B------:R-:W-:Y:S01]  /*0e70*/  IMAD R3, R3, UR4, RZ ;  /* 0x0000000403037c24 */ /* 0x000fe2000f8e02ff */
[----:B------:R-:W-:Y:S01]  /*0e80*/  LOP3.LUT P5, RZ, R15, 0x8, RZ, 0xc0, !PT ;  /* 0x000000080fff7812 */ /* 0x000fe200078ac0ff */
[----:B------:R-:W-:Y:S01]  /*0e90*/  IMAD R14, R86, 0x2, R7 ;  /* 0x00000002560e7824 */ /* 0x000fe200078e0207 */
[----:B------:R-:W-:Y:S01]  /*0ea0*/  LOP3.LUT R15, R87, 0x3c, R8, 0xf8, !PT ;  /* 0x0000003c570f7812 */ /* 0x000fe200078ef808 */
[----:B------:R-:W-:Y:S01]  /*0eb0*/  IMAD.SHL.U32 R7, R12, 0x2, RZ ;  /* 0x000000020c077824 */ /* 0x000fe200078e00ff */
[----:B------:R-:W-:Y:S01]  /*0ec0*/  LEA.HI.X R19, R20, UR9, R19, 0x3, P3 ;  /* 0x0000000914137c11 */ /* 0x000fe200098f1c13 */
[----:B-1----:R-:W-:Y:S01]  /*0ed0*/  ULEA UR6, UR6, UR7, 0x18 ;  /* 0x0000000706067291 */ /* 0x002fe2000f8ec0ff */
[----:B------:R-:W-:Y:S01]  /*0ee0*/  LOP3.LUT R8, R14, R85, RZ, 0x3c, !PT ;  /* 0x000000550e087212 */ /* 0x000fe200078e3cff */
[C---:B------:R-:W-:Y:S01]  /*0ef0*/  IMAD R3, R6.reuse, UR5, R3 ;  /* 0x0000000506037c24 */ /* 0x040fe2000f8e0203 */
[----:B------:R-:W-:Y:S01]  /*0f00*/  LOP3.LUT P3, RZ, R7, 0x8, RZ, 0xc0, !PT ;  /* 0x0000000807ff7812 */ /* 0x000fe2000786c0ff */
[----:B------:R-:W-:Y:S01]  /*0f10*/  IMAD.WIDE.U32 R16, R6, UR4, RZ ;  /* 0x0000000406107c25 */ /* 0x000fe2000f8e00ff */
[----:B------:R-:W-:Y:S01]  /*0f20*/  SHF.R.U32.HI R7, RZ, 0x5, R12 ;  /* 0x00000005ff077819 */ /* 0x000fe2000001160c */
[----:B------:R-:W-:Y:S01]  /*0f30*/  ULOP3.LUT UR4, UR18, 0xfff8, URZ, 0xc0, !UPT ;  /* 0x0000fff812047892 */ /* 0x000fe2000f8ec0ff */
[----:B------:R-:W-:Y:S01]  /*0f40*/  SEL R2, R2, RZ, P0 ;  /* 0x000000ff02027207 */ /* 0x000fe20000000000 */
[----:B------:R-:W-:Y:S01]  /*0f50*/  IMAD R8, R15, 0x80, R8 ;  /* 0x000000800f087824 */ /* 0x000fe200078e0208 */
[----:B------:R-:W-:Y:S01]  /*0f60*/  IADD3 R110, P0, PT, R111, R10, RZ ;  /* 0x0000000a6f6e7210 */ /* 0x000fe20007f1e0ff */
[----:B------:R-:W-:Y:S01]  /*0f70*/  IMAD.IADD R6, R17, 0x1, R3 ;  /* 0x0000000111067824 */ /* 0x000fe200078e0203 */
[----:B------:R-:W-:Y:S01]  /*0f80*/  LOP3.LUT P6, RZ, R7, 0x8, RZ, 0xc0, !PT ;  /* 0x0000000807ff7812 */ /* 0x000fe200078cc0ff */
[----:B------:R-:W-:Y:S01]  /*0f90*/  IMAD.SHL.U32 R0, R2, 0x8, RZ ;  /* 0x0000000802007824 */ /* 0x000fe200078e00ff */
[----:B------:R-:W-:Y:S01]  /*0fa0*/  LEA R7, R8, UR6, 0x3 ;  /* 0x0000000608077c11 */ /* 0x000fe2000f8e18ff */
[----:B------:R-:W-:Y:S01]  /*0fb0*/  IMAD.X R111, R19, 0x1, R11, P0 ;  /* 0x00000001136f7824 */ /* 0x000fe200000e060b */
[----:B------:R-:W-:Y:S01]  /*0fc0*/  SHF.R.U32.HI R14, RZ, 0x6, R12 ;  /* 0x00000006ff0e7819 */ /* 0x000fe2000001160c */
[----:B------:R-:W-:Y:S01]  /*0fd0*/  IMAD R3, R15, -0x40, R8 ;  /* 0xffffffc00f037824 */ /* 0x000fe200078e0208 */
[----:B------:R-:W-:Y:S01]  /*0fe0*/  LOP3.LUT P0, RZ, R12, 0x8, RZ, 0xc0, !PT ;  /* 0x000000080cff7812 */ /* 0x000fe2000780c0ff */
[----:B------:R-:W-:Y:S01]  /*0ff0*/  @!PT LDS RZ, [RZ] ;  /* 0x00000000fffff984 */ /* 0x000fe20000000800 */
[----:B------:R-:W-:Y:S01]  /*1000*/  @!PT LDS RZ, [RZ] ;  /* 0x00000000fffff984 */ /* 0x000fe20000000800 */
[----:B------:R-:W-:Y:S01]  /*1010*/  @!PT LDS RZ, [RZ] ;  /* 0x00000000fffff984 */ /* 0x000fe20000000800 */
[----:B------:R-:W-:Y:S01]  /*1020*/  LDGSTS.E.LTC128B.64 [R7], desc[UR14][R10.64], P5 ;  /* 0x000000000a077fae */ /* 0x000fe2000a9a160e */
[----:B------:R-:W-:Y:S01]  /*1030*/  LOP3.LUT P5, RZ, R14, 0x8, RZ, 0xc0, !PT ;  /* 0x000000080eff7812 */ /* 0x000fe200078ac0ff */
[----:B------:R-:W-:Y:S01]  /*1040*/  UIADD3 UR17, UPT, UPT, UR17, -UR4, URZ ;  /* 0x8000000411117290 */ /* 0x000fe2000fffe0ff */
[--C-:B------:R-:W-:Y:S01]  /*1050*/  SHF.R.U32.HI R14, RZ, 0x7, R12.reuse ;  /* 0x00000007ff0e7819 */ /* 0x100fe2000001160c */
[----:B------:R-:W-:Y:S01]  /*1060*/  LDGSTS.E.LTC128B.64 [R7+0x80], desc[UR14][R10.64+0x80], P4 ;  /* 0x000800800a077fae */ /* 0x000fe2000a1a160e */
[----:B------:R-:W-:Y:S01]  /*1070*/  SHF.R.U32.HI R12, RZ, 0x8, R12 ;  /* 0x00000008ff0c7819 */ /* 0x000fe2000001160c */
[----:B------:R-:W-:Y:S01]  /*1080*/  UPRMT UR4, UR17, 0x8880, URZ ;  /* 0x0000888011047896 */ /* 0x000fe200080000ff */
[----:B------:R-:W-:Y:S01]  /*1090*/  LOP3.LUT P4, RZ, R14, 0x8, RZ, 0xc0, !PT ;  /* 0x000000080eff7812 */ /* 0x000fe2000788c0ff */
[----:B------:R-:W-:Y:S01]  /*10a0*/  LDGSTS.E.LTC128B.64 [R7+0x100], desc[UR14][R10.64+0x100], P3 ;  /* 0x001001000a077fae */ /* 0x000fe200099a160e */
[----:B------:R-:W-:Y:S01]  /*10b0*/  LOP3.LUT P3, RZ, R12, 0x8, RZ, 0xc0, !PT ;  /* 0x000000080cff7812 */ /* 0x000fe2000786c0ff */
[----:B------:R-:W-:Y:S01]  /*10c0*/  UPRMT UR4, UR4, 0x7710, URZ ;  /* 0x0000771004047896 */ /* 0x000fe200080000ff */
[----:B------:R-:W-:Y:S01]  /*10d0*/  LEA R3, R3, UR6, 0x3 ;  /* 0x0000000603037c11 */ /* 0x000fe2000f8e18ff */
[----:B------:R-:W-:Y:S01]  /*10e0*/  LDGSTS.E.LTC128B.64 [R7+0x180], desc[UR14][R10.64+0x180], P0 ;  /* 0x001801800a077fae */ /* 0x000fe200081a160e */
[C---:B------:R-:W-:Y:S01]  /*10f0*/  LEA R109, P0, R16.reuse, UR10, 0x3 ;  /* 0x0000000a106d7c11 */ /* 0x040fe2000f8018ff */
[----:B------:R-:W-:Y:S01]  /*1100*/  USHF.R.U32.HI UR5, URZ, 0xd, UR4 ;  /* 0x0000000dff057899 */ /* 0x000fe20008011604 */
[C---:B------:R-:W-:Y:S01]  /*1110*/  LOP3.LUT P2, RZ, R103.reuse, 0x8, RZ, 0xc0, !PT ;  /* 0x0000000867ff7812 */ /* 0x040fe2000784c0ff */
[----:B------:R-:W-:Y:S01]  /*1120*/  LDGSTS.E.LTC128B.64 [R7+0x200], desc[UR14][R10.64+0x200], P6 ;  /* 0x002002000a077fae */ /* 0x000fe2000b1a160e */
[----:B------:R-:W-:Y:S01]  /*1130*/  LEA.HI.X R17, R16, UR11, R6, 0x3, P0 ;  /* 0x0000000b10117c11 */ /* 0x000fe200080f1c06 */
[----:B------:R-:W-:Y:S01]  /*1140*/  IMAD.SHL.U32 R6, R2, 0x4, RZ ;  /* 0x0000000402067824 */ /* 0x000fe200078e00ff */
[----:B------:R-:W-:Y:S01]  /*1150*/  LOP3.LUT P0, RZ, R0, 0x8, RZ, 0xc0, !PT ;  /* 0x0000000800ff7812 */ /* 0x000fe2000780c0ff */
[----:B------:R-:W-:Y:S01]  /*1160*/  LDGSTS.E.LTC128B.64 [R7+0x280], desc[UR14][R10.64+0x280], P5 ;  /* 0x002802800a077fae */ /* 0x000fe2000a9a160e */
[----:B------:R-:W-:Y:S01]  /*1170*/  IMAD.SHL.U32 R0, R103, 0x8, RZ ;  /* 0x0000000867007824 */ /* 0x000fe200078e00ff */
[----:B------:R-:W-:Y:S01]  /*1180*/  ULOP3.LUT UR5, UR5, 0x3, URZ, 0xc0, !UPT ;  /* 0x0000000305057892 */ /* 0x000fe2000f8ec0ff */
[----:B------:R-:W-:Y:S01]  /*1190*/  LOP3.LUT P5, RZ, R6, 0x8, RZ, 0xc0, !PT ;  /* 0x0000000806ff7812 */ /* 0x000fe200078ac0ff */
[----:B------:R-:W-:Y:S01]  /*11a0*/  LDGSTS.E.LTC128B.64 [R7+0x300], desc[UR14][R10.64+0x300], P4 ;  /* 0x003003000a077fae */ /* 0x000fe2000a1a160e */
[C---:B------:R-:W-:Y:S01]  /*11b0*/  LOP3.LUT P4, RZ, R2.reuse, 0x8, RZ, 0xc0, !PT ;  /* 0x0000000802ff7812 */ /* 0x040fe2000788c0ff */
[----:B------:R-:W-:Y:S01]  /*11c0*/  IMAD.SHL.U32 R2, R2, 0x2, RZ ;  /* 0x0000000202027824 */ /* 0x000fe200078e00ff */
[----:B------:R-:W-:Y:S01]  /*11d0*/  UIADD3 UR5, UPT, UPT, UR17, UR5, URZ ;  /* 0x0000000511057290 */ /* 0x000fe2000fffe0ff */
[----:B------:R1:W-:Y:S01]  /*11e0*/  LDGSTS.E.LTC128B.64 [R7+0x380], desc[UR14][R10.64+0x380], P3 ;  /* 0x003803800a077fae */ /* 0x0003e200099a160e */
[----:B------:R-:W-:Y:S01]  /*11f0*/  IADD3 R108, P3, PT, R109, R4, RZ ;  /* 0x000000046d6c7210 */ /* 0x000fe20007f7e0ff */
[C---:B------:R-:W-:Y:S01]  /*1200*/  IMAD.SHL.U32 R6, R103.reuse, 0x2, RZ ;  /* 0x0000000267067824 */ /* 0x040fe200078e00ff */
[----:B------:R-:W-:Y:S01]  /*1210*/  LOP3.LUT P6, RZ, R2, 0x8, RZ, 0xc0, !PT ;  /* 0x0000000802ff7812 */ /* 0x000fe200078cc0ff */
[----:B------:R-:W-:Y:S01]  /*1220*/  LDGSTS.E.LTC128B.64 [R3+0xc000], desc[UR14][R4.64], P0 ;  /* 0x0c00000004037fae */ /* 0x000fe200081a160e */
[----:B------:R-:W-:Y:S01]  /*1230*/  LOP3.LUT P0, RZ, R0, 0x8, RZ, 0xc0, !PT ;  /* 0x0000000800ff7812 */ /* 0x000fe2000780c0ff */
[----:B------:R-:W-:Y:S01]  /*1240*/  IMAD.SHL.U32 R2, R103, 0x4, RZ ;  /* 0x0000000467027824 */ /* 0x000fe200078e00ff */
[----:B------:R-:W-:Y:S01]  /*1250*/  SHF.R.U32.HI R0, RZ, 0x6, R103 ;  /* 0x00000006ff007819 */ /* 0x000fe20000011667 */
[----:B------:R-:W-:Y:S01]  /*1260*/  IMAD.X R109, R17, 0x1, R5, P3 ;  /* 0x00000001116d7824 */ /* 0x000fe200018e0605 */
[----:B------:R-:W-:Y:S01]  /*1270*/  LDGSTS.E.LTC128B.64 [R3+0xc080], desc[UR14][R4.64+0x80], P5 ;  /* 0x0c08008004037fae */ /* 0x000fe2000a9a160e */
[----:B------:R-:W-:Y:S01]  /*1280*/  LOP3.LUT P5, RZ, R6, 0x8, RZ, 0xc0, !PT ;  /* 0x0000000806ff7812 */ /* 0x000fe200078ac0ff */
[----:B------:R-:W-:Y:S01]  /*1290*/  ULOP3.LUT UR4, UR5, 0xfffc, URZ, 0xc0, !UPT ;  /* 0x0000fffc05047892 */ /* 0x000fe2000f8ec0ff */
[----:B------:R-:W-:Y:S01]  /*12a0*/  LOP3.LUT P3, RZ, R2, 0x8, RZ, 0xc0, !PT ;  /* 0x0000000802ff7812 */ /* 0x000fe2000786c0ff */
[----:B------:R-:W-:Y:S01]  /*12b0*/  UPRMT UR5, UR5, 0x8880, URZ ;  /* 0x0000888005057896 */ /* 0x000fe200080000ff */
[--C-:B------:R-:W-:Y:S01]  /*12c0*/  SHF.R.U32.HI R2, RZ, 0x5, R103.reuse ;  /* 0x00000005ff027819 */ /* 0x100fe20000011667 */
[----:B------:R-:W-:Y:S01]  /*12d0*/  UIADD3 UR4, UPT, UPT, URZ, -UR4, URZ ;  /* 0x80000004ff047290 */ /* 0x000fe2000fffe0ff */
[----:B------:R-:W-:Y:S01]  /*12e0*/  LDGSTS.E.LTC128B.64 [R3+0xc100], desc[UR14][R4.64+0x100], P6 ;  /* 0x0c10010004037fae */ /* 0x000fe2000b1a160e */
[----:B------:R-:W-:Y:S01]  /*12f0*/  USHF.R.S32.HI UR5, URZ, 0x2, UR5 ;  /* 0x00000002ff057899 */ /* 0x000fe20008011405 */
[----:B------:R-:W-:Y:S01]  /*1300*/  LOP3.LUT P6, RZ, R2, 0x8, RZ, 0xc0, !PT ;  /* 0x0000000802ff7812 */ /* 0x000fe200078cc0ff */
[----:B------:R-:W-:Y:S01]  /*1310*/  UPRMT UR4, UR4, 0x7710, URZ ;  /* 0x0000771004047896 */ /* 0x000fe200080000ff */
[----:B------:R2:W-:Y:S01]  /*1320*/  LDGSTS.E.LTC128B.64 [R3+0xc180], desc[UR14][R4.64+0x180], P4 ;  /* 0x0c18018004037fae */ /* 0x0005e2000a1a160e */
[----:B------:R-:W-:Y:S01]  /*1330*/  LOP3.LUT P4, RZ, R0, 0x8, RZ, 0xc0, !PT ;  /* 0x0000000800ff7812 */ /* 0x000fe2000788c0ff */
[----:B------:R-:W-:Y:S01]  /*1340*/  USHF.R.S32.HI UR18, URZ, 0x3, UR18 ;  /* 0x00000003ff127899 */ /* 0x000fe20008011412 */
[--C-:B------:R-:W-:Y:S01]  /*1350*/  SHF.R.U32.HI R0, RZ, 0x7, R103.reuse ;  /* 0x00000007ff007819 */ /* 0x100fe20000011667 */
[----:B------:R-:W0:Y:S01]  /*1360*/  LDGDEPBAR ;  /* 0x00000000000079af */ /* 0x000e220000000000 */
[----:B------:R-:W-:Y:S01]  /*1370*/  SHF.R.U32.HI R2, RZ, 0x8, R103 ;  /* 0x00000008ff027819 */ /* 0x000fe20000011667 */
[----:B------:R-:W-:Y:S01]  /*1380*/  UIADD3 UR4, UPT, UPT, UR17, UR4, URZ ;  /* 0x0000000411047290 */ /* 0x000fe2000fffe0ff */
[----:B------:R-:W-:Y:S01]  /*1390*/  CS2R R20, SRZ ;  /* 0x0000000000147805 */ /* 0x000fe2000001ff00 */
[----:B------:R-:W-:Y:S01]  /*13a0*/  LDGSTS.E.LTC128B.64 [R7+0x4000], desc[UR14][R110.64], P0 ;  /* 0x040000006e077fae */ /* 0x000fe200081a160e */
[----:B------:R-:W-:Y:S01]  /*13b0*/  LOP3.LUT P0, RZ, R0, 0x8, RZ, 0xc0, !PT ;  /* 0x0000000800ff7812 */ /* 0x000fe2000780c0ff */
[----:B------:R-:W-:Y:S01]  /*13c0*/  IMAD.SHL.U32 R0, R104, 0x8, RZ ;  /* 0x0000000868007824 */ /* 0x000fe200078e00ff */
[----:B------:R-:W-:Y:S01]  /*13d0*/  ULOP3.LUT UR17, UR4, 0xffff, URZ, 0xc0, !UPT ;  /* 0x0000ffff04117892 */ /* 0x000fe2000f8ec0ff */
[----:B------:R-:W-:Y:S01]  /*13e0*/  LDGSTS.E.LTC128B.64 [R7+0x4080], desc[UR14][R110.64+0x80], P3 ;  /* 0x040800806e077fae */ /* 0x000fe200099a160e */
[----:B------:R-:W-:Y:S01]  /*13f0*/  LOP3.LUT P3, RZ, R2, 0x8, RZ, 0xc0, !PT ;  /* 0x0000000802ff7812 */ /* 0x000fe2000786c0ff */
[----:B------:R-:W-:Y:S01]  /*1400*/  IMAD.SHL.U32 R2, R104, 0x4, RZ ;  /* 0x0000000468027824 */ /* 0x000fe200078e00ff */
[----:B------:R-:W-:Y:S01]  /*1410*/  UPRMT UR16, UR5, 0x9910, URZ ;  /* 0x0000991005107896 */ /* 0x000fe200080000ff */
[----:B------:R-:W-:Y:S01]  /*1420*/  LDGSTS.E.LTC128B.64 [R7+0x4100], desc[UR14][R110.64+0x100], P5 ;  /* 0x041001006e077fae */ /* 0x000fe2000a9a160e */
[----:B------:R-:W-:Y:S01]  /*1430*/  LOP3.LUT P5, RZ, R0, 0x8, RZ, 0xc0, !PT ;  /* 0x0000000800ff7812 */ /* 0x000fe200078ac0ff */
[----:B------:R-:W-:Y:S01]  /*1440*/  IMAD.SHL.U32 R0, R104, 0x2, RZ ;  /* 0x0000000268007824 */ /* 0x000fe200078e00ff */
[----:B------:R-:W-:Y:S01]  /*1450*/  UPRMT UR17, UR17, 0x8880, URZ ;  /* 0x0000888011117896 */ /* 0x000fe200080000ff */
[----:B------:R-:W-:Y:S01]  /*1460*/  LDGSTS.E.LTC128B.64 [R7+0x4180], desc[UR14][R110.64+0x180], P2 ;  /* 0x041801806e077fae */ /* 0x000fe200091a160e */
[----:B------:R-:W-:-:S02]  /*1470*/  LOP3.LUT P2, RZ, R2, 0x8, RZ, 0xc0, !PT ;  /* 0x0000000802ff7812 */ /* 0x000fc4000784c0ff */
[----:B------:R-:W-:Y:S02]  /*1480*/  CS2R R18, SRZ ;  /* 0x0000000000127805 */ /* 0x000fe4000001ff00 */
[----:B------:R-:W-:Y:S01]  /*1490*/  CS2R R16, SRZ ;  /* 0x0000000000107805 */ /* 0x000fe2000001ff00 */
[----:B------:R-:W-:Y:S01]  /*14a0*/  LDGSTS.E.LTC128B.64 [R7+0x4200], desc[UR14][R110.64+0x200], P6 ;  /* 0x042002006e077fae */ /* 0x000fe2000b1a160e */
[----:B------:R-:W-:Y:S02]  /*14b0*/  LOP3.LUT P6, RZ, R0, 0x8, RZ, 0xc0, !PT ;  /* 0x0000000800ff7812 */ /* 0x000fe400078cc0ff */
[----:B------:R-:W-:Y:S02]  /*14c0*/  CS2R R14, SRZ ;  /* 0x00000000000e7805 */ /* 0x000fe4000001ff00 */
[----:B------:R-:W-:Y:S01]  /*14d0*/  CS2R R12, SRZ ;  /* 0x00000000000c7805 */ /* 0x000fe2000001ff00 */
[----:B------:R-:W-:Y:S01]  /*14e0*/  LDGSTS.E.LTC128B.64 [R7+0x4280], desc[UR14][R110.64+0x280], P4 ;  /* 0x042802806e077fae */ /* 0x000fe2000a1a160e */
[----:B-1----:R-:W-:-:S02]  /*14f0*/  CS2R R10, SRZ ;  /* 0x00000000000a7805 */ /* 0x002fc4000001ff00 */
[----:B------:R-:W-:Y:S02]  /*1500*/  CS2R R8, SRZ ;  /* 0x0000000000087805 */ /* 0x000fe4000001ff00 */
[----:B--2---:R-:W-:Y:S01]  /*1510*/  CS2R R4, SRZ ;  /* 0x0000000000047805 */ /* 0x004fe2000001ff00 */
[----:B------:R-:W-:Y:S01]  /*1520*/  LDGSTS.E.LTC128B.64 [R7+0x4300], desc[UR14][R110.64+0x300], P0 ;  /* 0x043003006e077fae */ /* 0x000fe200081a160e */
[----:B------:R-:W-:-:S03]  /*1530*/  LOP3.LUT P0, RZ, R104, 0x8, RZ, 0xc0, !PT ;  /* 0x0000000868ff7812 */ /* 0x000fc6000780c0ff */
[----:B------:R1:W-:Y:S04]  /*1540*/  LDGSTS.E.LTC128B.64 [R7+0x4380], desc[UR14][R110.64+0x380], P3 ;  /* 0x043803806e077fae */ /* 0x0003e800099a160e */
[----:B------:R2:W-:Y:S04]  /*1550*/  LDGSTS.E.LTC128B.64 [R3+0xe000], desc[UR14][R108.64], P5 ;  /* 0x0e0000006c037fae */ /* 0x0005e8000a9a160e */
[----:B------:R2:W-:Y:S04]  /*1560*/  LDGSTS.E.LTC128B.64 [R3+0xe080], desc[UR14][R108.64+0x80], P2 ;  /* 0x0e0800806c037fae */ /* 0x0005e800091a160e */
[----:B------:R2:W-:Y:S04]  /*1570*/  LDGSTS.E.LTC128B.64 [R3+0xe100], desc[UR14][R108.64+0x100], P6 ;  /* 0x0e1001006c037fae */ /* 0x0005e8000b1a160e */
[----:B------:R2:W-:Y:S04]  /*1580*/  LDGSTS.E.LTC128B.64 [R3+0xe180], desc[UR14][R108.64+0x180], P0 ;  /* 0x0e1801806c037fae */ /* 0x0005e800081a160e */
[----:B------:R-:W0:Y:S01]  /*1590*/  LDGDEPBAR ;  /* 0x00000000000079af */ /* 0x000e220000000000 */
[----:B-1----:R-:W-:Y:S01]  /*15a0*/  CS2R R6, SRZ ;  /* 0x0000000000067805 */ /* 0x002fe2000001ff00 */
[----:B------:R-:W-:-:S04]  /*15b0*/  DEPBAR.LE SB0, 0x1 ;  /* 0x000080400000791a */ /* 0x000fc80000000000 */
[----:B------:R-:W-:Y:S06]  /*15c0*/  BAR.SYNC.DEFER_BLOCKING 0x0 ;  /* 0x0000000000007b1d */ /* 0x000fec0000010000 */
[----:B------:R-:W-:Y:S05]  /*15d0*/  @!P1 BRA `(.L_x_3) ;  /* 0x0000001000089947 */ /* 0x000fea0003800000 */
[----:B------:R-:W-:Y:S01]  /*15e0*/  LOP3.LUT R55, R84, 0x1f, RZ, 0xc0, !PT ;  /* 0x0000001f54377812 */ /* 0x000fe200078ec0ff */
[----:B------:R-:W-:Y:S01]  /*15f0*/  UPRMT UR4, UR4, 0x8880, URZ ;  /* 0x0000888004047896 */ /* 0x000fe200080000ff */
[----:B------:R-:W-:Y:S01]  /*1600*/  LOP3.LUT R102, R87, 0x3c, R88, 0xf8, !PT ;  /* 0x0000003c57667812 */ /* 0x000fe200078ef858 */
[----:B------:R-:W1:Y:S01]  /*1610*/  LDCU.64 UR10, c[0x0][0x3d0] ;  /* 0x00007a00ff0a77ac */ /* 0x000e620008000a00 */
[----:B------:R-:W-:Y:S02]  /*1620*/  SHF.R.U32.HI R55, RZ, 0x3, R55 ;  /* 0x00000003ff377819 */ /* 0x000fe40000011637 */
[----:B------:R-:W-:Y:S01]  /*1630*/  ISETP.NE.AND P0, PT, R105, RZ, PT ;  /* 0x000000ff6900720c */ /* 0x000fe20003f05270 */
[----:B------:R-:W-:Y:S01]  /*1640*/  ULEA UR5, UR18, UR4, 0x6 ;  /* 0x0000000412057291 */ /* 0x000fe2000f8e30ff */
[----:B------:R-:W-:Y:S01]  /*1650*/  LOP3.LUT R2, R55, 0x7, R84, 0x78, !PT ;  /* 0x0000000737027812 */ /* 0x000fe200078e7854 */
[----:B------:R-:W-:Y:S01]  /*1660*/  ULEA UR4, UR18, UR16, 0x5 ;  /* 0x0000001012047291 */ /* 0x000fe2000f8e28ff */
[----:B------:R-:W-:Y:S01]  /*1670*/  SEL R104, R104, RZ, P0 ;  /* 0x000000ff68687207 */ /* 0x000fe20000000000 */
[----:B------:R-:W-:Y:S01]  /*1680*/  USHF.L.U32 UR5, UR5, 0x8, URZ ;  /* 0x0000000805057899 */ /* 0x000fe200080006ff */
[----:B------:R-:W-:Y:S01]  /*1690*/  SEL R103, R103, RZ, P0 ;  /* 0x000000ff67677207 */ /* 0x000fe20000000000 */
[C---:B------:R-:W-:Y:S01]  /*16a0*/  IMAD R2, R55.reuse, 0x40, R2 ;  /* 0x0000004037027824 */ /* 0x040fe200078e0202 */
[----:B------:R-:W-:Y:S01]  /*16b0*/  USHF.L.U32 UR4, UR4, 0x8, URZ ;  /* 0x0000000804047899 */ /* 0x000fe200080006ff */
[----:B------:R-:W3:Y:S02]  /*16c0*/  LDCU.64 UR8, c[0x0][0x3b0] ;  /* 0x00007600ff0877ac */ /* 0x000ee40008000a00 */
[----:B------:R-:W-:Y:S01]  /*16d0*/  IMAD R0, R55, -0x20, R2 ;  /* 0xffffffe037007824 */ /* 0x000fe200078e0202 */
[----:B------:R-:W-:-:S02]  /*16e0*/  LEA R2, R2, UR6, 0x4 ;  /* 0x0000000602027c11 */ /* 0x000fc4000f8e20ff */
[----:B------:R-:W-:Y:S01]  /*16f0*/  LOP3.LUT R55, R84, 0x8, RZ, 0xc0, !PT ;  /* 0x0000000854377812 */ /* 0x000fe200078ec0ff */
[----:B------:R-:W-:Y:S01]  /*1700*/  UMOV UR19, URZ ;  /* 0x000000ff00137c82 */ /* 0x000fe20008000000 */
[----:B------:R-:W-:Y:S01]  /*1710*/  LEA R0, R0, UR6, 0x4 ;  /* 0x0000000600007c11 */ /* 0x000fe2000f8e20ff */
[----:B------:R1:W1:Y:S01]  /*1720*/  LDS.128 R80, [R2+UR5+0x80] ;  /* 0x0000800502507984 */ /* 0x0002620008000c00 */
[----:B------:R-:W-:Y:S01]  /*1730*/  SHF.R.U32.HI R55, RZ, 0x3, R55 ;  /* 0x00000003ff377819 */ /* 0x000fe20000011637 */
[----:B------:R-:W-:Y:S01]  /*1740*/  UMOV UR13, 0x2 ;  /* 0x00000002000d7882 */ /* 0x000fe20000000000 */
[----:B------:R-:W-:Y:S01]  /*1750*/  UMOV UR12, 0x4000 ;  /* 0x00004000000c7882 */ /* 0x000fe20000000000 */
[----:B------:R1:W1:Y:S01]  /*1760*/  LDS.128 R68, [R2+UR5] ;  /* 0x0000000502447984 */ /* 0x0002620008000c00 */
[----:B------:R-:W-:Y:S01]  /*1770*/  UMOV UR7, 0x8000 ;  /* 0x0000800000077882 */ /* 0x000fe20000000000 */
[----:B------:R-:W-:Y:S01]  /*1780*/  IMAD R86, R86, 0x2, R55 ;  /* 0x0000000256567824 */ /* 0x000fe200078e0237 */
[----:B------:R-:W-:Y:S01]  /*1790*/  CS2R R54, SRZ ;  /* 0x0000000000367805 */ /* 0x000fe2000001ff00 */
[----:B------:R1:W1:Y:S01]  /*17a0*/  LDS.128 R76, [R0+UR4+0xc080] ;  /* 0x00c08004004c7984 */ /* 0x0002620008000c00 */
[----:B------:R-:W-:Y:S01]  /*17b0*/  UMOV UR21, 0xffffc000 ;  /* 0xffffc00000157882 */ /* 0x000fe20000000000 */
[----:B------:R-:W-:Y:S01]  /*17c0*/  UMOV UR20, 0x4000 ;  /* 0x0000400000147882 */ /* 0x000fe20000000000 */
[----:B------:R-:W-:Y:S01]  /*17d0*/  LOP3.LUT R85, R86, R85, RZ, 0x3c, !PT ;  /* 0x0000005556557212 */ /* 0x000fe200078e3cff */
[----:B------:R1:W1:Y:S04]  /*17e0*/  LDS.128 R72, [R0+UR4+0xc000] ;  /* 0x00c0000400487984 */ /* 0x0002680008000c00 */
[----:B------:R-:W-:-:S05]  /*17f0*/  IMAD R102, R102, 0x80, R85 ;  /* 0x0000008066667824 */ /* 0x000fca00078e0255 */
[----:B---3--:R-:W-:-:S07]  /*1800*/  LEA R102, R102, UR6, 0x3 ;  /* 0x0000000666667c11 */ /* 0x008fce000f8e18ff */
.L_x_4:
[----:B------:R-:W-:-:S04]  /*1810*/  DEPBAR.LE SB5, 0xc ;  /* 0x0000d3000000791a */ /* 0x000fc80000000000 */
[C---:B-1----:R-:W5:Y:S01]  /*1820*/  DMMA.8x8x4 R4, R68.reuse, R72, R4 ;  /* 0x000000484404723f */ /* 0x042f620000000004 */
[----:B---3--:R-:W-:Y:S01]  /*1830*/  LDS.128 R84, [R2+UR5+0x1000] ;  /* 0x0010000502547984 */ /* 0x008fe20008000c00 */
[----:B------:R-:W-:Y:S02]  /*1840*/  UIADD3 UR19, UPT, UPT, UR19, 0x1, URZ ;  /* 0x0000000113137890 */ /* 0x000fe4000fffe0ff */
[----:B------:R-:W-:Y:S01]  /*1850*/  LOP3.LUT P2, RZ, R103, 0x1, RZ, 0xc0, !PT ;  /* 0x0000000167ff7812 */ /* 0x000fe2000784c0ff */
[----:B------:R-:W-:Y:S01]  /*1860*/  VIADD R107, R102, UR7 ;  /* 0x00000007666b7c36 */ /* 0x000fe20008000000 */
[----:B--2---:R-:W-:Y:S01]  /*1870*/  IADD3 R108, P1, PT, R108, UR10, RZ ;  /* 0x0000000a6c6c7c10 */ /* 0x004fe2000ff3e0ff */
[----:B------:R-:W-:Y:S01]  /*1880*/  VIADD R101, R2, UR5 ;  /* 0x0000000502657c36 */ /* 0x000fe20008000000 */
[----:B------:R-:W-:Y:S01]  /*1890*/  IADD3 R110, P0, PT, R110, UR8, RZ ;  /* 0x000000086e6e7c10 */ /* 0x000fe2000ff1e0ff */
[----:B------:R-:W1:Y:S01]  /*18a0*/  LDS.128 R88, [R0+UR4+0xc800] ;  /* 0x00c8000400587984 */ /* 0x000e620008000c00 */
[----:B------:R-:W-:Y:S01]  /*18b0*/  VIADD R106, R3, UR12 ;  /* 0x0000000c036a7c36 */ /* 0x000fe20008000000 */
[----:B------:R-:W-:Y:S01]  /*18c0*/  IADD3.X R109, PT, PT, R109, UR11, RZ, P1, !PT ;  /* 0x0000000b6d6d7c10 */ /* 0x000fe20008ffe4ff */
[----:B------:R-:W-:Y:S01]  /*18d0*/  VIADD R100, R0, UR4 ;  /* 0x0000000400647c36 */ /* 0x000fe20008000000 */
[----:B------:R-:W-:Y:S01]  /*18e0*/  IADD3.X R111, PT, PT, R111, UR9, RZ, P0, !PT ;  /* 0x000000096f6f7c10 */ /* 0x000fe200087fe4ff */
[----:B------:R-:W-:Y:S01]  /*18f0*/  UISETP.NE.AND UP0, UPT, UR19, 0x3, UPT ;  /* 0x000000031300788c */ /* 0x000fe2000bf05270 */
[----:B------:R-:W-:Y:S01]  /*1900*/  LOP3.LUT P0, RZ, R104, 0x1, RZ, 0xc0, !PT ;  /* 0x0000000168ff7812 */ /* 0x000fe2000780c0ff */
[C---:B------:R-:W5:Y:S01]  /*1910*/  DMMA.8x8x4 R8, R68.reuse, R74, R8 ;  /* 0x0000004a4408723f */ /* 0x040f620000000008 */
[----:B------:R-:W1:Y:S01]  /*1920*/  LDS.128 R92, [R0+UR4+0xc880] ;  /* 0x00c88004005c7984 */ /* 0x000e620008000c00 */
[----:B------:R-:W-:Y:S02]  /*1930*/  USEL UR6, UR21, 0x2000, !UP0 ;  /* 0x0000200015067887 */ /* 0x000fe4000c000000 */
[----:B------:R-:W-:Y:S01]  /*1940*/  USEL UR22, UR20, 0xffff8000, UP0 ;  /* 0xffff800014167887 */ /* 0x000fe20008000000 */
[--C-:B------:R-:W-:Y:S01]  /*1950*/  SHF.R.U32.HI R112, RZ, 0x1, R103.reuse ;  /* 0x00000001ff707819 */ /* 0x100fe20000011667 */
[----:B------:R-:W-:Y:S01]  /*1960*/  UIADD3 UR13, UPT, UPT, UR13, 0x1, URZ ;  /* 0x000000010d0d7890 */ /* 0x000fe2000fffe0ff */
[--C-:B------:R-:W-:Y:S01]  /*1970*/  SHF.R.U32.HI R114, RZ, 0x3, R103.reuse ;  /* 0x00000003ff727819 */ /* 0x100fe20000011667 */
[----:B------:R-:W-:Y:S01]  /*1980*/  UIADD3 UR24, UPT, UPT, UR12, -0x4000, URZ ;  /* 0xffffc0000c187890 */ /* 0x000fe2000fffe0ff */
[----:B------:R-:W2:Y:S01]  /*1990*/  LDS.128 R96, [R2+UR5+0x1080] ;  /* 0x0010800502607984 */ /* 0x000ea20008000c00 */
[----:B------:R-:W-:Y:S01]  /*19a0*/  LOP3.LUT P1, RZ, R112, 0x1, RZ, 0xc0, !PT ;  /* 0x0000000170ff7812 */ /* 0x000fe2000782c0ff */
[----:B------:R-:W-:Y:S01]  /*19b0*/  UISETP.NE.AND UP1, UPT, UR13, 0x3, UPT ;  /* 0x000000030d00788c */ /* 0x000fe2000bf25270 */
[--C-:B------:R-:W-:Y:S01]  /*19c0*/  SHF.R.U32.HI R112, RZ, 0x2, R103.reuse ;  /* 0x00000002ff707819 */ /* 0x100fe20000011667 */
[----:B------:R-:W-:Y:S01]  /*19d0*/  UIADD3 UR23, UPT, UPT, UR7, -0x8000, URZ ;  /* 0xffff800007177890 */ /* 0x000fe2000fffe0ff */
[--C-:B------:R-:W-:Y:S01]  /*19e0*/  SHF.R.U32.HI R113, RZ, 0x1, R104.reuse ;  /* 0x00000001ff717819 */ /* 0x100fe20000011668 */
[----:B------:R-:W-:Y:S01]  /*19f0*/  USEL UR19, UR19, URZ, UP0 ;  /* 0x000000ff13137287 */ /* 0x000fe20008000000 */
[C---:B------:R-:W5:Y:S01]  /*1a00*/  DMMA.8x8x4 R12, R68.reuse, R76, R12 ;  /* 0x0000004c440c723f */ /* 0x040f62000000000c */
[----:B------:R-:W-:Y:S01]  /*1a10*/  @!PT LDS RZ, [RZ] ;  /* 0x00000000fffff984 */ /* 0x000fe20000000800 */
[----:B------:R-:W-:Y:S01]  /*1a20*/  @!PT LDS RZ, [RZ] ;  /* 0x00000000fffff984 */ /* 0x000fe20000000800 */
[----:B------:R-:W-:Y:S01]  /*1a30*/  @!PT LDS RZ, [RZ] ;  /* 0x00000000fffff984 */ /* 0x000fe20000000800 */
[----:B------:R-:W-:Y:S01]  /*1a40*/  @P2 LDGSTS.E.LTC128B.64 [R107], desc[UR14][R110.64] ;  /* 0x000000006e6b2fae */ /* 0x000fe2000b9a160e */
[----:B------:R-:W-:Y:S01]  /*1a50*/  USEL UR13, UR13, URZ, UP1 ;  /* 0x000000ff0d0d7287 */ /* 0x000fe20008800000 */
[----:B------:R-:W-:Y:S02]  /*1a60*/  LOP3.LUT P2, RZ, R112, 0x1, RZ, 0xc0, !PT ;  /* 0x0000000170ff7812 */ /* 0x000fe4000784c0ff */
[--C-:B------:R-:W-:Y:S01]  /*1a70*/  SHF.R.U32.HI R112, RZ, 0x9, R103.reuse ;  /* 0x00000009ff707819 */ /* 0x100fe20000011667 */
[----:B------:R-:W-:Y:S01]  /*1a80*/  @UP1 UIADD3 UR24, UPT, UPT, UR12, 0x2000, URZ ;  /* 0x000020000c181890 */ /* 0x000fe2000fffe0ff */
[----:B------:R-:W-:Y:S01]  /*1a90*/  @P1 LDGSTS.E.LTC128B.64 [R107+0x80], desc[UR14][R110.64+0x80] ;  /* 0x000800806e6b1fae */ /* 0x000fe2000b9a160e */
[----:B------:R-:W-:Y:S01]  /*1aa0*/  LOP3.LUT P1, RZ, R114, 0x1, RZ, 0xc0, !PT ;  /* 0x0000000172ff7812 */ /* 0x000fe2000782c0ff */
[----:B------:R-:W-:Y:S01]  /*1ab0*/  @UP1 UIADD3 UR23, UPT, UPT, UR7, 0x4000, URZ ;  /* 0x0000400007171890 */ /* 0x000fe2000fffe0ff */
[----:B------:R-:W-:Y:S02]  /*1ac0*/  LOP3.LUT P4, RZ, R112, 0x1, RZ, 0xc0, !PT ;  /* 0x0000000170ff7812 */ /* 0x000fe4000788c0ff */
[--C-:B------:R-:W-:Y:S01]  /*1ad0*/  SHF.R.U32.HI R114, RZ, 0xa, R103.reuse ;  /* 0x0000000aff727819 */ /* 0x100fe20000011667 */
[----:B------:R-:W-:Y:S01]  /*1ae0*/  @P0 LDGSTS.E.LTC128B.64 [R106+0xc000], desc[UR14][R108.64] ;  /* 0x0c0000006c6a0fae */ /* 0x000fe2000b9a160e */
[----:B------:R-:W-:Y:S01]  /*1af0*/  LOP3.LUT P0, RZ, R113, 0x1, RZ, 0xc0, !PT ;  /* 0x0000000171ff7812 */ /* 0x000fe2000780c0ff */
[----:B------:R-:W-:Y:S01]  /*1b00*/  UMOV UR12, UR24 ;  /* 0x00000018000c7c82 */ /* 0x000fe20008000000 */
[-C--:B------:R-:W5:Y:S01]  /*1b10*/  DMMA.8x8x4 R16, R68, R78.reuse, R16 ;  /* 0x0000004e4410723f */ /* 0x080f620000000010 */
[----:B------:R-:W-:Y:S03]  /*1b20*/  UMOV UR7, UR23 ;  /* 0x0000001700077c82 */ /* 0x000fe60008000000 */
[--C-:B------:R-:W-:Y:S02]  /*1b30*/  SHF.R.U32.HI R113, RZ, 0x8, R103.reuse ;  /* 0x00000008ff717819 */ /* 0x100fe40000011667 */
[----:B------:R-:W-:Y:S02]  /*1b40*/  SHF.R.U32.HI R112, RZ, 0xb, R103 ;  /* 0x0000000bff707819 */ /* 0x000fe40000011667 */
[----:B------:R-:W-:Y:S02]  /*1b50*/  LOP3.LUT P5, RZ, R113, 0x1, RZ, 0xc0, !PT ;  /* 0x0000000171ff7812 */ /* 0x000fe400078ac0ff */
[--C-:B------:R-:W-:Y:S01]  /*1b60*/  SHF.R.U32.HI R113, RZ, 0x2, R104.reuse ;  /* 0x00000002ff717819 */ /* 0x100fe20000011668 */
[----:B------:R-:W-:Y:S05]  /*1b70*/  DEPBAR.LE SB5, 0xc ;  /* 0x0000d3000000791a */ /* 0x000fea0000000000 */
[C---:B------:R-:W5:Y:S04]  /*1b80*/  DMMA.8x8x4 R20, R70.reuse, R78, R20 ;  /* 0x0000004e4614723f */ /* 0x040f680000000014 */
[----:B------:R-:W-:Y:S02]  /*1b90*/  LOP3.LUT P3, RZ, R113, 0x1, RZ, 0xc0, !PT ;  /* 0x0000000171ff7812 */ /* 0x000fe4000786c0ff */
[----:B------:R-:W-:Y:S10]  /*1ba0*/  SHF.R.U32.HI R113, RZ, 0x3, R104 ;  /* 0x00000003ff717819 */ /* 0x000ff40000011668 */
[C---:B------:R-:W5:Y:S11]  /*1bb0*/  DMMA.8x8x4 R24, R70.reuse, R76, R24 ;  /* 0x0000004c4618723f */ /* 0x040f760000000018 */
[----:B------:R-:W-:Y:S05]  /*1bc0*/  @!UPT UIADD3 URZ, UPT, UPT, URZ, URZ, URZ ;  /* 0x000000fffffff290 */ /* 0x000fea000fffe0ff */
[C---:B------:R-:W5:Y:S11]  /*1bd0*/  DMMA.8x8x4 R28, R70.reuse, R74, R28 ;  /* 0x0000004a461c723f */ /* 0x040f76000000001c */
[----:B------:R-:W-:Y:S05]  /*1be0*/  @!UPT UIADD3 URZ, UPT, UPT, URZ, URZ, URZ ;  /* 0x000000fffffff290 */ /* 0x000fea000fffe0ff */
[-C--:B------:R3:W5:Y:S02]  /*1bf0*/  DMMA.8x8x4 R32, R70, R72.reuse, R32 ;  /* 0x000000484620723f */ /* 0x0807640000000020 */
[----:B---3--:R-:W-:Y:S01]  /*1c00*/  LDS.128 R68, [R2+UR5+0x2000] ;  /* 0x0020000502447984 */ /* 0x008fe20008000c00 */
[----:B------:R-:W-:Y:S11]  /*1c10*/  DEPBAR.LE SB5, 0xc ;  /* 0x0000d3000000791a */ /* 0x000ff60000000000 */
[----:B------:R-:W-:Y:S02]  /*1c20*/  @!UPT UIADD3 URZ, UPT, UPT, URZ, URZ, URZ ;  /* 0x000000fffffff290 */ /* 0x000fe4000fffe0ff */
[C---:B------:R-:W5:Y:S11]  /*1c30*/  DMMA.8x8x4 R36, R80.reuse, R72, R36 ;  /* 0x000000485024723f */ /* 0x040f760000000024 */
[----:B------:R-:W-:Y:S05]  /*1c40*/  @!UPT UIADD3 URZ, UPT, UPT, URZ, URZ, URZ ;  /* 0x000000fffffff290 */ /* 0x000fea000fffe0ff */
[C---:B------:R-:W5:Y:S11]  /*1c50*/  DMMA.8x8x4 R40, R80.reuse, R74, R40 ;  /* 0x0000004a5028723f */ /* 0x040f760000000028 */
[----:B------:R-:W-:Y:S05]  /*1c60*/  @!UPT UIADD3 URZ, UPT, UPT, URZ, URZ, URZ ;  /* 0x000000fffffff290 */ /* 0x000fea000fffe0ff */
[C---:B------:R-:W5:Y:S11]  /*1c70*/  DMMA.8x8x4 R44, R80.reuse, R76, R44 ;  /* 0x0000004c502c723f */ /* 0x040f76000000002c */
[----:B------:R-:W-:Y:S05]  /*1c80*/  @!UPT UIADD3 URZ, UPT, UPT, URZ, URZ, URZ ;  /* 0x000000fffffff290 */ /* 0x000fea000fffe0ff */
[-C--:B------:R-:W5:Y:S01]  /*1c90*/  DMMA.8x8x4 R48, R80, R78.reuse, R48 ;  /* 0x0000004e5030723f */ /* 0x080f620000000030 */
[----:B------:R-:W-:Y:S11]  /*1ca0*/  DEPBAR.LE SB5, 0xc ;  /* 0x0000d3000000791a */ /* 0x000ff60000000000 */
[----:B------:R-:W-:Y:S04]  /*1cb0*/  @!UPT UIADD3 URZ, UPT, UPT, URZ, URZ, URZ ;  /* 0x000000fffffff290 */ /* 0x000fe8000fffe0ff */
[C---:B------:R-:W5:Y:S11]  /*1cc0*/  DMMA.8x8x4 R52, R82.reuse, R78, R52 ;  /* 0x0000004e5234723f */ /* 0x040f760000000034 */
[----:B------:R-:W-:Y:S05]  /*1cd0*/  @!UPT UIADD3 URZ, UPT, UPT, URZ, URZ, URZ ;  /* 0x000000fffffff290 */ /* 0x000fea000fffe0ff */
[C---:B------:R3:W5:Y:S02]  /*1ce0*/  DMMA.8x8x4 R56, R82.reuse, R76, R56 ;  /* 0x0000004c5238723f */ /* 0x0407640000000038 */
[----:B---3--:R-:W-:Y:S11]  /*1cf0*/  LDS.128 R76, [R0+UR4+0xd080] ;  /* 0x00d08004004c7984 */ /* 0x008ff60008000c00 */
[----:B------:R-:W-:Y:S03]  /*1d00*/  @!UPT UIADD3 URZ, UPT, UPT, URZ, URZ, URZ ;  /* 0x000000fffffff290 */ /* 0x000fe6000fffe0ff */
[C---:B------:R-:W5:Y:S11]  /*1d10*/  DMMA.8x8x4 R60, R82.reuse, R74, R60 ;  /* 0x0000004a523c723f */ /* 0x040f76000000003c */
[----:B------:R-:W-:Y:S05]  /*1d20*/  @!UPT UIADD3 URZ, UPT, UPT, URZ, URZ, URZ ;  /* 0x000000fffffff290 */ /* 0x000fea000fffe0ff */
[----:B------:R3:W5:Y:S02]  /*1d30*/  DMMA.8x8x4 R64, R82, R72, R64 ;  /* 0x000000485240723f */ /* 0x0007640000000040 */
[----:B---3--:R-:W3:Y:S08]  /*1d40*/  LDS.128 R72, [R0+UR4+0xd000] ;  /* 0x00d0000400487984 */ /* 0x008ef00008000c00 */
[----:B------:R-:W4:Y:S01]  /*1d50*/  LDS.128 R80, [R2+UR5+0x2080] ;  /* 0x0020800502507984 */ /* 0x000f220008000c00 */
[----:B------:R-:W-:-:S05]  /*1d60*/  DEPBAR.LE SB5, 0xc ;  /* 0x0000d3000000791a */ /* 0x000fca0000000000 */
[C---:B-1----:R-:W5:Y:S02]  /*1d70*/  DMMA.8x8x4 R4, R84.reuse, R88, R4 ;  /* 0x000000585404723f */ /* 0x042f640000000004 */
[----:B------:R-:W-:Y:S01]  /*1d80*/  @!PT LDS RZ, [RZ] ;  /* 0x00000000fffff984 */ /* 0x000fe20000000800 */
[----:B------:R-:W-:Y:S01]  /*1d90*/  @!PT LDS RZ, [RZ] ;  /* 0x00000000fffff984 */ /* 0x000fe20000000800 */
[----:B------:R-:W-:Y:S01]  /*1da0*/  @!PT LDS RZ, [RZ] ;  /* 0x00000000fffff984 */ /* 0x000fe20000000800 */
[----:B------:R-:W-:Y:S02]  /*1db0*/  @P2 LDGSTS.E.LTC128B.64 [R107+0x100], desc[UR14][R110.64+0x100] ;  /* 0x001001006e6b2fae */ /* 0x000fe4000b9a160e */
[----:B------:R-:W-:Y:S04]  /*1dc0*/  LOP3.LUT P2, RZ, R114, 0x1, RZ, 0xc0, !PT ;  /* 0x0000000172ff7812 */ /* 0x000fe8000784c0ff */
[----:B------:R-:W-:Y:S01]  /*1dd0*/  @P1 LDGSTS.E.LTC128B.64 [R107+0x180], desc[UR14][R110.64+0x180] ;  /* 0x001801806e6b1fae */ /* 0x000fe2000b9a160e */
[----:B------:R-:W-:Y:S07]  /*1de0*/  LOP3.LUT P1, RZ, R112, 0x1, RZ, 0xc0, !PT ;  /* 0x0000000170ff7812 */ /* 0x000fee000782c0ff */
[C---:B------:R-:W5:Y:S01]  /*1df0*/  DMMA.8x8x4 R8, R84.reuse, R90, R8 ;  /* 0x0000005a5408723f */ /* 0x040f620000000008 */
[----:B------:R-:W-:Y:S02]  /*1e00*/  @P0 LDGSTS.E.LTC128B.64 [R106+0xc080], desc[UR14][R108.64+0x80] ;  /* 0x0c0800806c6a0fae */ /* 0x000fe4000b9a160e */
[----:B------:R-:W-:Y:S11]  /*1e10*/  LOP3.LUT P0, RZ, R113, 0x1, RZ, 0xc0, !PT ;  /* 0x0000000171ff7812 */ /* 0x000ff6000780c0ff */
[----:B------:R-:W-:Y:S02]  /*1e20*/  @!UPT UIADD3 URZ, UPT, UPT, URZ, URZ, URZ ;  /* 0x000000fffffff290 */ /* 0x000fe4000fffe0ff */
[C---:B------:R-:W5:Y:S11]  /*1e30*/  DMMA.8x8x4 R12, R84.reuse, R92, R12 ;  /* 0x0000005c540c723f */ /* 0x040f76000000000c */
[----:B------:R-:W-:Y:S05]  /*1e40*/  @!UPT UIADD3 URZ, UPT, UPT, URZ, URZ, URZ ;  /* 0x000000fffffff290 */ /* 0x000fea000fffe0ff */
[-C--:B------:R-:W5:Y:S01]  /*1e50*/  DMMA.8x8x4 R16, R84, R94.reuse, R16 ;  /* 0x0000005e5410723f */ /* 0x080f620000000010 */
[----:B------:R-:W-:Y:S11]  /*1e60*/  DEPBAR.LE SB5, 0xc ;  /* 0x0000d3000000791a */ /* 0x000ff60000000000 */
[----:B------:R-:W-:Y:S04]  /*1e70*/  @!UPT UIADD3 URZ, UPT, UPT, URZ, URZ, URZ ;  /* 0x000000fffffff290 */ /* 0x000fe8000fffe0ff */
[C---:B------:R-:W5:Y:S11]  /*1e80*/  DMMA.8x8x4 R20, R86.reuse, R94, R20 ;  /* 0x0000005e5614723f */ /* 0x040f760000000014 */
[----:B------:R-:W-:Y:S05]  /*1e90*/  @!UPT UIADD3 URZ, UPT, UPT, URZ, URZ, URZ ;  /* 0x000000fffffff290 */ /* 0x000fea000fffe0ff */
[C---:B------:R-:W5:Y:S11]  /*1ea0*/  DMMA.8x8x4 R24, R86.reuse, R92, R24 ;  /* 0x0000005c5618723f */ /* 0x040f760000000018 */
[----:B------:R-:W-:Y:S05]  /*1eb0*/  @!UPT UIADD3 URZ, UPT, UPT, URZ, URZ, URZ ;  /* 0x000000fffffff290 */ /* 0x000fea000fffe0ff */
[C---:B------:R-:W5:Y:S11]  /*1ec0*/  DMMA.8x8x4 R28, R86.reuse, R90, R28 ;  /* 0x0000005a561c723f */ /* 0x040f76000000001c */
[----:B------:R-:W-:Y:S05]  /*1ed0*/  @!UPT UIADD3 URZ, UPT, UPT, URZ, URZ, URZ ;  /* 0x000000fffffff290 */ /* 0x000fea000fffe0ff */
[-C--:B------:R1:W5:Y:S02]  /*1ee0*/  DMMA.8x8x4 R32, R86, R88.reuse, R32 ;  /* 0x000000585620723f */ /* 0x0803640000000020 */
[----:B-1----:R-:W-:Y:S01]  /*1ef0*/  LDS.128 R84, [R2+UR5+0x3000] ;  /* 0x0030000502547984 */ /* 0x002fe20008000c00 */
[----:B------:R-:W-:Y:S11]  /*1f00*/  DEPBAR.LE SB5, 0xc ;  /* 0x0000d3000000791a */ /* 0x000ff60000000000 */
[----:B------:R-:W-:Y:S02]  /*1f10*/  @!UPT UIADD3 URZ, UPT, UPT, URZ, URZ, URZ ;  /* 0x000000fffffff290 */ /* 0x000fe4000fffe0ff */
[C---:B--2---:R-:W5:Y:S11]  /*1f20*/  DMMA.8x8x4 R36, R96.reuse, R88, R36 ;  /* 0x000000586024723f */ /* 0x044f760000000024 */
        /* <DEDUP_REMOVED lines=11> */
[----:B-1----:R-:W-:Y:S11]  /*1fe0*/  LDS.128 R92, [R0+UR4+0xd880] ;  /* 0x00d88004005c7984 */ /* 0x002ff60008000c00 */
[----:B------:R-:W-:Y:S03]  /*1ff0*/  @!UPT UIADD3 URZ, UPT, UPT, URZ, URZ, URZ ;  /* 0x000000fffffff290 */ /* 0x000fe6000fffe0ff */
[C---:B------:R-:W5:Y:S11]  /*2000*/  DMMA.8x8x4 R60, R98.reuse, R90, R60 ;  /* 0x0000005a623c723f */ /* 0x040f76000000003c */
[----:B------:R-:W-:Y:S05]  /*2010*/  @!UPT UIADD3 URZ, UPT, UPT, URZ, URZ, URZ ;  /* 0x000000fffffff290 */ /* 0x000fea000fffe0ff */
[----:B------:R1:W5:Y:S02]  /*2020*/  DMMA.8x8x4 R64, R98, R88, R64 ;  /* 0x000000586240723f */ /* 0x0003640000000040 */
[----:B-1----:R-:W1:Y:S01]  /*2030*/  LDS.128 R88, [R0+UR4+0xd800] ;  /* 0x00d8000400587984 */ /* 0x002e620008000c00 */
[----:B------:R-:W-:Y:S07]  /*2040*/  UIADD3 UR4, UPT, UPT, UR6, UR4, URZ ;  /* 0x0000000406047290 */ /* 0x000fee000fffe0ff */
[----:B------:R-:W2:Y:S01]  /*2050*/  LDS.128 R96, [R2+UR5+0x3080] ;  /* 0x0030800502607984 */ /* 0x000ea20008000c00 */
[----:B------:R-:W-:Y:S01]  /*2060*/  UIADD3 UR5, UPT, UPT, UR22, UR5, URZ ;  /* 0x0000000516057290 */ /* 0x000fe2000fffe0ff */
[----:B------:R-:W-:-:S04]  /*2070*/  DEPBAR.LE SB5, 0xc ;  /* 0x0000d3000000791a */ /* 0x000fc80000000000 */
[C---:B---3--:R-:W5:Y:S02]  /*2080*/  DMMA.8x8x4 R4, R68.reuse, R72, R4 ;  /* 0x000000484404723f */ /* 0x048f640000000004 */
[----:B------:R-:W-:Y:S01]  /*2090*/  @!PT LDS RZ, [RZ] ;  /* 0x00000000fffff984 */ /* 0x000fe20000000800 */
[----:B------:R-:W-:Y:S01]  /*20a0*/  @!PT LDS RZ, [RZ] ;  /* 0x00000000fffff984 */ /* 0x000fe20000000800 */
[----:B------:R-:W-:Y:S01]  /*20b0*/  @!PT LDS RZ, [RZ] ;  /* 0x00000000fffff984 */ /* 0x000fe20000000800 */
[----:B------:R-:W-:Y:S06]  /*20c0*/  @P5 LDGSTS.E.LTC128B.64 [R107+0x200], desc[UR14][R110.64+0x200] ;  /* 0x002002006e6b5fae */ /* 0x000fec000b9a160e */
[----:B------:R-:W-:Y:S08]  /*20d0*/  @P4 LDGSTS.E.LTC128B.64 [R107+0x280], desc[UR14][R110.64+0x280] ;  /* 0x002802806e6b4fae */ /* 0x000ff0000b9a160e */
[C---:B------:R-:W5:Y:S01]  /*20e0*/  DMMA.8x8x4 R8, R68.reuse, R74, R8 ;  /* 0x0000004a4408723f */ /* 0x040f620000000008 */
[----:B------:R-:W-:Y:S06]  /*20f0*/  @P3 LDGSTS.E.LTC128B.64 [R106+0xc100], desc[UR14][R108.64+0x100] ;  /* 0x0c1001006c6a3fae */ /* 0x000fec000b9a160e */
[----:B------:R-:W-:Y:S06]  /*2100*/  @P2 LDGSTS.E.LTC128B.64 [R107+0x300], desc[UR14][R110.64+0x300] ;  /* 0x003003006e6b2fae */ /* 0x000fec000b9a160e */
[----:B------:R3:W-:Y:S03]  /*2110*/  @P1 LDGSTS.E.LTC128B.64 [R107+0x380], desc[UR14][R110.64+0x380] ;  /* 0x003803806e6b1fae */ /* 0x0007e6000b9a160e */
[C---:B------:R-:W5:Y:S03]  /*2120*/  DMMA.8x8x4 R12, R68.reuse, R76, R12 ;  /* 0x0000004c440c723f */ /* 0x040f66000000000c */
[----:B------:R1:W-:Y:S06]  /*2130*/  @P0 LDGSTS.E.LTC128B.64 [R106+0xc180], desc[UR14][R108.64+0x180] ;  /* 0x0c1801806c6a0fae */ /* 0x0003ec000b9a160e */
[----:B------:R-:W0:Y:S07]  /*2140*/  LDGDEPBAR ;  /* 0x00000000000079af */ /* 0x000e2e0000000000 */
[-C--:B------:R-:W5:Y:S04]  /*2150*/  DMMA.8x8x4 R16, R68, R78.reuse, R16 ;  /* 0x0000004e4410723f */ /* 0x080f680000000010 */
[----:B---3--:R-:W-:Y:S01]  /*2160*/  VIADD R107, R105, 0xffffffff ;  /* 0xffffffff696b7836 */ /* 0x008fe20000000000 */
[----:B------:R-:W-:Y:S11]  /*2170*/  DEPBAR.LE SB5, 0xc ;  /* 0x0000d3000000791a */ /* 0x000ff60000000000 */
[C---:B------:R-:W5:Y:S04]  /*2180*/  DMMA.8x8x4 R20, R70.reuse, R78, R20 ;  /* 0x0000004e4614723f */ /* 0x040f680000000014 */
[----:B------:R-:W-:Y:S01]  /*2190*/  ISETP.NE.AND P0, PT, R107, RZ, PT ;  /* 0x000000ff6b00720c */ /* 0x000fe20003f05270 */
[----:B------:R-:W-:Y:S04]  /*21a0*/  DEPBAR.LE SB0, 0x1 ;  /* 0x000080400000791a */ /* 0x000fe80000000000 */
[----:B------:R-:W-:Y:S01]  /*21b0*/  BAR.SYNC.DEFER_BLOCKING 0x0 ;  /* 0x0000000000007b1d */ /* 0x000fe20000010000 */
[----:B------:R-:W-:Y:S02]  /*21c0*/  SEL R103, R103, RZ, P0 ;  /* 0x000000ff67677207 */ /* 0x000fe40000000000 */
[----:B------:R-:W-:Y:S02]  /*21d0*/  SEL R104, R104, RZ, P0 ;  /* 0x000000ff68687207 */ /* 0x000fe40000000000 */
[----:B------:R-:W-:Y:S02]  /*21e0*/  ISETP.GT.AND P0, PT, R105, -0x1, PT ;  /* 0xffffffff6900780c */ /* 0x000fe40003f04270 */
[C---:B------:R-:W5:Y:S04]  /*21f0*/  DMMA.8x8x4 R24, R70.reuse, R76, R24 ;  /* 0x0000004c4618723f */ /* 0x040f680000000018 */
[----:B------:R-:W-:Y:S11]  /*2200*/  IMAD.MOV.U32 R105, RZ, RZ, R107 ;  /* 0x000000ffff697224 */ /* 0x000ff600078e006b */
[----:B------:R-:W-:Y:S01]  /*2210*/  @!UPT UIADD3 URZ, UPT, UPT, URZ, URZ, URZ ;  /* 0x000000fffffff290 */ /* 0x000fe2000fffe0ff */
[C---:B------:R-:W5:Y:S11]  /*2220*/  DMMA.8x8x4 R28, R70.reuse, R74, R28 ;  /* 0x0000004a461c723f */ /* 0x040f76000000001c */
[----:B------:R-:W-:Y:S05]  /*2230*/  @!UPT UIADD3 URZ, UPT, UPT, URZ, URZ, URZ ;  /* 0x000000fffffff290 */ /* 0x000fea000fffe0ff */
[-C--:B------:R3:W5:Y:S02]  /*2240*/  DMMA.8x8x4 R32, R70, R72.reuse, R32 ;  /* 0x000000484620723f */ /* 0x0807640000000020 */
[----:B---3--:R3:W1:Y:S01]  /*2250*/  LDS.128 R68, [R101+UR22] ;  /* 0x0000001665447984 */ /* 0x0086620008000c00 */
[----:B------:R-:W-:Y:S11]  /*2260*/  DEPBAR.LE SB5, 0xc ;  /* 0x0000d3000000791a */ /* 0x000ff60000000000 */
[----:B------:R-:W-:Y:S02]  /*2270*/  @!UPT UIADD3 URZ, UPT, UPT, URZ, URZ, URZ ;  /* 0x000000fffffff290 */ /* 0x000fe4000fffe0ff */
[C---:B----4-:R-:W5:Y:S11]  /*2280*/  DMMA.8x8x4 R36, R80.reuse, R72, R36 ;  /* 0x000000485024723f */ /* 0x050f760000000024 */
        /* <DEDUP_REMOVED lines=10> */
[C---:B---3--:R3:W5:Y:S02]  /*2330*/  DMMA.8x8x4 R56, R82.reuse, R76, R56 ;  /* 0x0000004c5238723f */ /* 0x0487640000000038 */
[----:B---3--:R3:W1:Y:S11]  /*2340*/  LDS.128 R76, [R100+UR6+0xc080] ;  /* 0x00c08006644c7984 */ /* 0x0086760008000c00 */
[----:B------:R-:W-:Y:S03]  /*2350*/  @!UPT UIADD3 URZ, UPT, UPT, URZ, URZ, URZ ;  /* 0x000000fffffff290 */ /* 0x000fe6000fffe0ff */
[C---:B------:R-:W5:Y:S11]  /*2360*/  DMMA.8x8x4 R60, R82.reuse, R74, R60 ;  /* 0x0000004a523c723f */ /* 0x040f76000000003c */
[----:B------:R-:W-:Y:S05]  /*2370*/  @!UPT UIADD3 URZ, UPT, UPT, URZ, URZ, URZ ;  /* 0x000000fffffff290 */ /* 0x000fea000fffe0ff */
[----:B---3--:R3:W5:Y:S02]  /*2380*/  DMMA.8x8x4 R64, R82, R72, R64 ;  /* 0x000000485240723f */ /* 0x0087640000000040 */
[----:B---3--:R3:W2:Y:S08]  /*2390*/  LDS.128 R80, [R101+UR22+0x80] ;  /* 0x0000801665507984 */ /* 0x0086b00008000c00 */
[----:B------:R3:W2:Y:S01]  /*23a0*/  LDS.128 R72, [R100+UR6+0xc000] ;  /* 0x00c0000664487984 */ /* 0x0006a20008000c00 */
[----:B------:R-:W-:-:S05]  /*23b0*/  DEPBAR.LE SB5, 0xc ;  /* 0x0000d3000000791a */ /* 0x000fca0000000000 */
[C---:B-1----:R3:W5:Y:S11]  /*23c0*/  DMMA.8x8x4 R4, R84.reuse, R88, R4 ;  /* 0x000000585404723f */ /* 0x0427760000000004 */
[----:B------:R-:W-:Y:S05]  /*23d0*/  @!UPT UIADD3 URZ, UPT, UPT, URZ, URZ, URZ ;  /* 0x000000fffffff290 */ /* 0x000fea000fffe0ff */
[C---:B------:R3:W5:Y:S11]  /*23e0*/  DMMA.8x8x4 R8, R84.reuse, R90, R8 ;  /* 0x0000005a5408723f */ /* 0x0407760000000008 */
[----:B------:R-:W-:Y:S05]  /*23f0*/  @!UPT UIADD3 URZ, UPT, UPT, URZ, URZ, URZ ;  /* 0x000000fffffff290 */ /* 0x000fea000fffe0ff */
[C---:B------:R3:W5:Y:S11]  /*2400*/  DMMA.8x8x4 R12, R84.reuse, R92, R12 ;  /* 0x0000005c540c723f */ /* 0x040776000000000c */
[----:B------:R-:W-:Y:S05]  /*2410*/  @!UPT UIADD3 URZ, UPT, UPT, URZ, URZ, URZ ;  /* 0x000000fffffff290 */ /* 0x000fea000fffe0ff */
[-C--:B------:R3:W5:Y:S01]  /*2420*/  DMMA.8x8x4 R16, R84, R94.reuse, R16 ;  /* 0x0000005e5410723f */ /* 0x0807620000000010 */
[----:B------:R-:W-:Y:S11]  /*2430*/  DEPBAR.LE SB5, 0xc ;  /* 0x0000d3000000791a */ /* 0x000ff60000000000 */
[----:B------:R-:W-:Y:S04]  /*2440*/  @!UPT UIADD3 URZ, UPT, UPT, URZ, URZ, URZ ;  /* 0x000000fffffff290 */ /* 0x000fe8000fffe0ff */
[C---:B------:R3:W5:Y:S11]  /*2450*/  DMMA.8x8x4 R20, R86.reuse, R94, R20 ;  /* 0x0000005e5614723f */ /* 0x0407760000000014 */
        /* <DEDUP_REMOVED lines=8> */
[C---:B--2---:R3:W5:Y:S11]  /*24e0*/  DMMA.8x8x4 R36, R96.reuse, R88, R36 ;  /* 0x000000586024723f */ /* 0x0447760000000024 */
        /* <DEDUP_REMOVED lines=14> */
[----:B------:R3:W5:Y:S01]  /*25d0*/  DMMA.8x8x4 R64, R98, R88, R64 ;  /* 0x000000586240723f */ /* 0x0007620000000040 */
[----:B------:R-:W-:Y:S03]  /*25e0*/  @!UPT UIADD3 URZ, UPT, UPT, URZ, URZ, URZ ;  /* 0x000000fffffff290 */ /* 0x000fe6000fffe0ff */
[----:B------:R-:W-:Y:S11]  /*25f0*/  @P0 BRA `(.L_x_4) ;  /* 0xfffffff000840947 */ /* 0x000ff6000383ffff */
.L_x_3:
[----:B------:R-:W0:Y:S01]  /*2600*/  LDGDEPBAR ;  /* 0x00000000000079af */ /* 0x000e220000000000 */
[----:B------:R-:W1:Y:S03]  /*2610*/  LDCU.64 UR4, c[0x0][0x480] ;  /* 0x00009000ff0477ac */ /* 0x000e660008000a00 */
[----:B------:R-:W0:Y:S01]  /*2620*/  LDGDEPBAR ;  /* 0x00000000000079af */ /* 0x000e220000000000 */
[----:B-1----:R-:W-:-:S04]  /*2630*/  UISETP.NE.U32.AND UP0, UPT, UR4, URZ, UPT ;  /* 0x000000ff0400728c */ /* 0x002fc8000bf05070 */
[----:B------:R-:W-:Y:S01]  /*2640*/  UISETP.NE.AND.EX UP0, UPT, UR5, URZ, UPT, UP0 ;  /* 0x000000ff0500728c */ /* 0x000fe2000bf05300 */
[----:B------:R-:W-:-:S04]  /*2650*/  DEPBAR.LE SB0, 0x0 ;  /* 0x000080000000791a */ /* 0x000fc80000000000 */
[----:B------:R-:W-:Y:S06]  /*2660*/  BAR.SYNC.DEFER_BLOCKING 0x0 ;  /* 0x0000000000007b1d */ /* 0x000fec0000010000 */
[----:B------:R-:W-:Y:S05]  /*2670*/  BRA.U !UP0, `(.L_x_5) ;  /* 0x00000001081c7547 */ /* 0x000fea000b800000 */
[----:B------:R-:W1:Y:S02]  /*2680*/  LDC.64 R110, c[0x0][0x480] ;  /* 0x00012000ff6e7b82 */ /* 0x000e640000000a00 */
[----:B-1----:R-:W4:Y:S02]  /*2690*/  LDG.E.64 R110, desc[UR14][R110.64] ;  /* 0x0000000e6e6e7981 */ /* 0x002f24000c1e1b00 */
[----:B----4-:R-:W-:-:S04]  /*26a0*/  ISETP.NE.U32.AND P0, PT, R110, RZ, PT ;  /* 0x000000ff6e00720c */ /* 0x010fc80003f05070 */
[----:B------:R-:W-:-:S13]  /*26b0*/  ISETP.NE.AND.EX P0, PT, R111, RZ, PT, P0 ;  /* 0x000000ff6f00720c */ /* 0x000fda0003f05300 */
[----:B------:R-:W-:Y:S05]  /*26c0*/  @!P0 BRA `(.L_x_5) ;  /* 0x0000000000088947 */ /* 0x000fea0003800000 */
[----:B------:R-:W4:Y:S01]  /*26d0*/  LD.E.64 R110, desc[UR14][R110.64] ;  /* 0x0000000e6e6e7980 */ /* 0x000f22000c101b00 */
[----:B------:R-:W-:Y:S05]  /*26e0*/  BRA `(.L_x_6) ;  /* 0x00000000001c7947 */ /* 0x000fea0003800000 */
.L_x_5:
[----:B------:R-:W1:Y:S01]  /*26f0*/  LDCU.64 UR4, c[0x0][0x470] ;  /* 0x00008e00ff0477ac */ /* 0x000e620008000a00 */
[----:B------:R-:W2:Y:S01]  /*2700*/  LDC.64 R110, c[0x0][0x460] ;  /* 0x00011800ff6e7b82 */ /* 0x000ea20000000a00 */
[----:B-1----:R-:W-:-:S04]  /*2710*/  UISETP.NE.U32.AND UP0, UPT, UR4, URZ, UPT ;  /* 0x000000ff0400728c */ /* 0x002fc8000bf05070 */
[----:B------:R-:W-:-:S09]  /*2720*/  UISETP.NE.AND.EX UP0, UPT, UR5, URZ, UPT, UP0 ;  /* 0x000000ff0500728c */ /* 0x000fd2000bf05300 */
[----:B------:R-:W-:Y:S05]  /*2730*/  BRA.U !UP0, `(.L_x_6) ;  /* 0x0000000108087547 */ /* 0x000fea000b800000 */
[----:B--2---:R-:W1:Y:S02]  /*2740*/  LDC.64 R110, c[0x0][0x470] ;  /* 0x00011c00ff6e7b82 */ /* 0x004e640000000a00 */
[----:B-1----:R-:W4:Y:S02]  /*2750*/  LDG.E.64 R110, desc[UR14][R110.64] ;  /* 0x0000000e6e6e7981 */ /* 0x002f24000c1e1b00 */
.L_x_6:
[----:B------:R-:W1:Y:S02]  /*2760*/  LDCU.64 UR4, c[0x0][0x488] ;  /* 0x00009100ff0477ac */ /* 0x000e640008000a00 */
[----:B-1----:R-:W-:-:S04]  /*2770*/  UISETP.NE.U32.AND UP0, UPT, UR4, URZ, UPT ;  /* 0x000000ff0400728c */ /* 0x002fc8000bf05070 */
[----:B------:R-:W-:-:S09]  /*2780*/  UISETP.NE.AND.EX UP0, UPT, UR5, URZ, UPT, UP0 ;  /* 0x000000ff0500728c */ /* 0x000fd2000bf05300 */
[----:B------:R-:W-:Y:S05]  /*2790*/  BRA.U !UP0, `(.L_x_7) ;  /* 0x00000001081c7547 */ /* 0x000fea000b800000 */
[----:B--2---:R-:W1:Y:S02]  /*27a0*/  LDC.64 R108, c[0x0][0x488] ;  /* 0x00012200ff6c7b82 */ /* 0x004e640000000a00 */
[----:B-1----:R-:W2:Y:S02]  /*27b0*/  LDG.E.64 R108, desc[UR14][R108.64] ;  /* 0x0000000e6c6c7981 */ /* 0x002ea4000c1e1b00 */
[----:B--2---:R-:W-:-:S04]  /*27c0*/  ISETP.NE.U32.AND P0, PT, R108, RZ, PT ;  /* 0x000000ff6c00720c */ /* 0x004fc80003f05070 */
[----:B------:R-:W-:-:S13]  /*27d0*/  ISETP.NE.AND.EX P0, PT, R109, RZ, PT, P0 ;  /* 0x000000ff6d00720c */ /* 0x000fda0003f05300 */
[----:B------:R-:W-:Y:S05]  /*27e0*/  @!P0 BRA `(.L_x_7) ;  /* 0x0000000000088947 */ /* 0x000fea0003800000 */
[----:B------:R-:W4:Y:S01]  /*27f0*/  LD.E.64 R108, desc[UR14][R108.64] ;  /* 0x0000000e6c6c7980 */ /* 0x000f22000c101b00 */
[----:B------:R-:W-:Y:S05]  /*2800*/  BRA `(.L_x_8) ;  /* 0x00000000001c7947 */ /* 0x000fea0003800000 */
.L_x_7:
[----:B------:R-:W1:Y:S01]  /*2810*/  LDCU.64 UR4, c[0x0][0x478] ;  /* 0x00008f00ff0477ac */ /* 0x000e620008000a00 */
[----:B--2---:R-:W2:Y:S01]  /*2820*/  LDC.64 R108, c[0x0][0x468] ;  /* 0x00011a00ff6c7b82 */ /* 0x004ea20000000a00 */
[----:B-1----:R-:W-:-:S04]  /*2830*/  UISETP.NE.U32.AND UP0, UPT, UR4, URZ, UPT ;  /* 0x000000ff0400728c */ /* 0x002fc8000bf05070 */
[----:B------:R-:W-:-:S09]  /*2840*/  UISETP.NE.AND.EX UP0, UPT, UR5, URZ, UPT, UP0 ;  /* 0x000000ff0500728c */ /* 0x000fd2000bf05300 */
[----:B------:R-:W-:Y:S05]  /*2850*/  BRA.U !UP0, `(.L_x_8) ;  /* 0x0000000108087547 */ /* 0x000fea000b800000 */
[----:B--2---:R-:W1:Y:S02]  /*2860*/  LDC.64 R108, c[0x0][0x478] ;  /* 0x00011e00ff6c7b82 */ /* 0x004e640000000a00 */
[----:B-1----:R-:W4:Y:S02]  /*2870*/  LDG.E.64 R108, desc[UR14][R108.64] ;  /* 0x0000000e6c6c7981 */ /* 0x002f24000c1e1b00 */
.L_x_8:
[----:B------:R-:W1:Y:S01]  /*2880*/  S2R R75, SR_CTAID.Y ;  /* 0x00000000004b7919 */ /* 0x000e620000002600 */
[----:B------:R-:W3:Y:S01]  /*2890*/  LDC R104, c[0x0][0x398] ;  /* 0x0000e600ff687b82 */ /* 0x000ee20000000800 */
[----:B------:R-:W2:Y:S01]  /*28a0*/  LDCU UR20, c[0x0][0x490] ;  /* 0x00009200ff1477ac */ /* 0x000ea20008000800 */
[----:B------:R-:W-:Y:S01]  /*28b0*/  IMAD.MOV.U32 R69, RZ, RZ, -0x1 ;  /* 0xffffffffff457424 */ /* 0x000fe200078e00ff */
[----:B------:R-:W1:Y:S01]  /*28c0*/  S2R R3, SR_CTAID.X ;  /* 0x0000000000037919 */ /* 0x000e620000002500 */
[----:B------:R-:W1:Y:S01]  /*28d0*/  LDCU UR6, c[0x0][0x38c] ;  /* 0x00007180ff0677ac */ /* 0x000e620008000800 */
[----:B------:R-:W1:Y:S03]  /*28e0*/  S2R R80, SR_TID.X ;  /* 0x0000000000507919 */ /* 0x000e660000002100 */
[----:B------:R-:W1:Y:S01]  /*28f0*/  LDC.64 R70, c[0x0][0x4e0] ;  /* 0x00013800ff467b82 */ /* 0x000e620000000a00 */
[----:B------:R-:W1:Y:S01]  /*2900*/  LDCU.64 UR4, c[0x0][0x4b0] ;  /* 0x00009600ff0477ac */ /* 0x000e620008000a00 */
[----:B------:R-:W1:Y:S06]  /*2910*/  S2R R0, SR_CTAID.Z ;  /* 0x0000000000007919 */ /* 0x000e6c0000002700 */
[----:B------:R-:W1:Y:S01]  /*2920*/  LDC R68, c[0x0][0x4b8] ;  /* 0x00012e00ff447b82 */ /* 0x000e620000000800 */
[----:B--2---:R-:W-:Y:S01]  /*2930*/  UISETP.NE.AND UP0, UPT, UR20, URZ, UPT ;  /* 0x000000ff1400728c */ /* 0x004fe2000bf05270 */
[----:B---3--:R-:W-:-:S06]  /*2940*/  SHF.L.U32 R2, R69, R104, RZ ;  /* 0x0000006845027219 */ /* 0x008fcc00000006ff */
[----:B------:R-:W2:Y:S01]  /*2950*/  LDC R69, c[0x0][0x4bc] ;  /* 0x00012f00ff457b82 */ /* 0x000ea20000000800 */
[----:B-1----:R-:W-:Y:S02]  /*2960*/  SHF.L.U32 R75, R75, R104, RZ ;  /* 0x000000684b4b7219 */ /* 0x002fe400000006ff */
[----:B------:R-:W-:Y:S02]  /*2970*/  LOP3.LUT R2, R3, R2, RZ, 0x30, !PT ;  /* 0x0000000203027212 */ /* 0x000fe400078e30ff */
[----:B------:R-:W-:Y:S01]  /*2980*/  SHF.R.U32.HI R104, RZ, R104, R3 ;  /* 0x00000068ff687219 */ /* 0x000fe20000011603 */
[----:B------:R-:W-:Y:S02]  /*2990*/  IMAD.U32 R3, RZ, RZ, UR5 ;  /* 0x00000005ff037e24 */ /* 0x000fe4000f8e00ff */
[----:B------:R-:W-:Y:S01]  /*29a0*/  IMAD.IADD R75, R75, 0x1, R2 ;  /* 0x000000014b4b7824 */ /* 0x000fe200078e0202 */
[----:B------:R-:W-:-:S03]  /*29b0*/  MOV R2, UR4 ;  /* 0x0000000400027c02 */ /* 0x000fc60008000f00 */
[----:B------:R-:W-:-:S04]  /*29c0*/  IMAD R106, R75, UR6, R104 ;  /* 0x000000064b6a7c24 */ /* 0x000fc8000f8e0268 */
[----:B------:R-:W-:Y:S01]  /*29d0*/  IMAD.WIDE R106, R106, 0x4, R70 ;  /* 0x000000046a6a7825 */ /* 0x000fe200078e0246 */
[----:B------:R-:W-:Y:S06]  /*29e0*/  BRA.U UP0, `(.L_x_9) ;  /* 0x0000000100307547 */ /* 0x000fec000b800000 */
[----:B------:R-:W1:Y:S01]  /*29f0*/  LDCU UR4, c[0x0][0x394] ;  /* 0x00007280ff0477ac */ /* 0x000e620008000800 */
[----:B------:R-:W-:Y:S01]  /*2a00*/  MOV R81, 0xffffffff ;  /* 0xffffffff00517802 */ /* 0x000fe20000000f00 */
[----:B-1----:R-:W-:-:S09]  /*2a10*/  UISETP.GE.AND UP0, UPT, UR4, 0x2, UPT ;  /* 0x000000020400788c */ /* 0x002fd2000bf06270 */
[----:B------:R-:W-:Y:S05]  /*2a20*/  BRA.U !UP0, `(.L_x_10) ;  /* 0x0000000108a47547 */ /* 0x000fea000b800000 */
[----:B------:R-:W-:Y:S01]  /*2a30*/  ISETP.NE.AND P0, PT, R80, RZ, PT ;  /* 0x000000ff5000720c */ /* 0x000fe20003f05270 */
[----:B------:R-:W-:-:S12]  /*2a40*/  IMAD.MOV.U32 R81, RZ, RZ, -0x1 ;  /* 0xffffffffff517424 */ /* 0x000fd800078e00ff */
[----:B------:R1:W3:Y:S04]  /*2a50*/  @!P0 LDG.E.STRONG.GPU R81, desc[UR14][R106.64] ;  /* 0x0000000e6a518981 */ /* 0x0002e8000c1ef900 */
[----:B---3--:R-:W-:Y:S01]  /*2a60*/  @!P0 CCTL.IVALL ;  /* 0x00000000ff00898f */ /* 0x008fe20002000000 */
[----:B------:R-:W-:-:S04]  /*2a70*/  ISETP.NE.AND P0, PT, R0, RZ, PT ;  /* 0x000000ff0000720c */ /* 0x000fc80003f05270 */
[----:B----4-:R-:W-:Y:S02]  /*2a80*/  FSEL R108, R108, RZ, !P0 ;  /* 0x000000ff6c6c7208 */ /* 0x010fe40004000000 */
[----:B------:R-:W-:Y:S01]  /*2a90*/  FSEL R109, R109, 1.875, !P0 ;  /* 0x3ff000006d6d7808 */ /* 0x000fe20004000000 */
[----:B------:R-:W-:Y:S06]  /*2aa0*/  BRA `(.L_x_10) ;  /* 0x0000000000847947 */ /* 0x000fec0003800000 */
.L_x_9:
[----:B------:R-:W-:Y:S01]  /*2ab0*/  UISETP.NE.AND UP0, UPT, UR20, 0x3, UPT ;  /* 0x000000031400788c */ /* 0x000fe2000bf05270 */
[----:B------:R-:W-:-:S08]  /*2ac0*/  MOV R81, 0xffffffff ;  /* 0xffffffff00517802 */ /* 0x000fd00000000f00 */
[----:B------:R-:W-:Y:S05]  /*2ad0*/  BRA.U !UP0, `(.L_x_11) ;  /* 0x0000000108607547 */ /* 0x000fea000b800000 */
[----:B------:R-:W-:-:S09]  /*2ae0*/  UISETP.NE.AND UP0, UPT, UR20, 0x2, UPT ;  /* 0x000000021400788c */ /* 0x000fd2000bf05270 */
[----:B------:R-:W-:Y:S05]  /*2af0*/  BRA.U !UP0, `(.L_x_12) ;  /* 0x0000000108247547 */ /* 0x000fea000b800000 */
[----:B------:R-:W-:-:S09]  /*2b00*/  UISETP.NE.AND UP0, UPT, UR20, 0x1, UPT ;  /* 0x000000011400788c */ /* 0x000fd2000bf05270 */
[----:B------:R-:W-:Y:S05]  /*2b10*/  BRA.U UP0, `(.L_x_10) ;  /* 0x0000000100687547 */ /* 0x000fea000b800000 */
[----:B------:R-:W1:Y:S08]  /*2b20*/  LDC.64 R70, c[0x0][0x4d8] ;  /* 0x00013600ff467b82 */ /* 0x000e700000000a00 */
[----:B--2---:R-:W2:Y:S01]  /*2b30*/  LDC.64 R68, c[0x0][0x4b8] ;  /* 0x00012e00ff447b82 */ /* 0x004ea20000000a00 */
[----:B-1----:R-:W-:-:S04]  /*2b40*/  IMAD.WIDE.U32 R72, R0, R70, RZ ;  /* 0x0000004600487225 */ /* 0x002fc800078e00ff */
[----:B------:R-:W-:Y:S01]  /*2b50*/  IMAD R70, R0, R71, R73 ;  /* 0x0000004700467224 */ /* 0x000fe200078e0249 */
[----:B--2---:R-:W-:-:S04]  /*2b60*/  LEA R68, P0, R72, R68, 0x3 ;  /* 0x0000004448447211 */ /* 0x004fc800078018ff */
[----:B------:R-:W-:Y:S01]  /*2b70*/  LEA.HI.X R69, R72, R69, R70, 0x3, P0 ;  /* 0x0000004548457211 */ /* 0x000fe200000f1c46 */
[----:B------:R-:W-:Y:S08]  /*2b80*/  BRA `(.L_x_10) ;  /* 0x00000000004c7947 */ /* 0x000ff00003800000 */
.L_x_12:
[----:B------:R-:W1:Y:S08]  /*2b90*/  LDC.64 R72, c[0x0][0x4d0] ;  /* 0x00013400ff487b82 */ /* 0x000e700000000a00 */
[----:B------:R-:W3:Y:S08]  /*2ba0*/  LDC.64 R2, c[0x0][0x4d8] ;  /* 0x00013600ff027b82 */ /* 0x000ef00000000a00 */
[----:B------:R-:W3:Y:S08]  /*2bb0*/  LDC.64 R70, c[0x0][0x4b0] ;  /* 0x00012c00ff467b82 */ /* 0x000ef00000000a00 */
[----:B--2---:R-:W2:Y:S01]  /*2bc0*/  LDC.64 R68, c[0x0][0x4b8] ;  /* 0x00012e00ff447b82 */ /* 0x004ea20000000a00 */
[----:B-1----:R-:W-:-:S04]  /*2bd0*/  IMAD.WIDE.U32 R78, R0, R72, RZ ;  /* 0x00000048004e7225 */ /* 0x002fc800078e00ff */
[C---:B------:R-:W-:Y:S02]  /*2be0*/  IMAD R72, R0.reuse, R73, R79 ;  /* 0x0000004900487224 */ /* 0x040fe400078e024f */
[----:B---3--:R-:W-:Y:S01]  /*2bf0*/  IMAD.WIDE.U32 R76, R0, R2, RZ ;  /* 0x00000002004c7225 */ /* 0x008fe200078e00ff */
[----:B------:R-:W-:-:S03]  /*2c00*/  LEA R2, P1, R78, R70, 0x3 ;  /* 0x000000464e027211 */ /* 0x000fc600078218ff */
[----:B------:R-:W-:Y:S01]  /*2c10*/  IMAD R70, R0, R3, R77 ;  /* 0x0000000300467224 */ /* 0x000fe200078e024d */
[----:B------:R-:W-:Y:S02]  /*2c20*/  LEA.HI.X R3, R78, R71, R72, 0x3, P1 ;  /* 0x000000474e037211 */ /* 0x000fe400008f1c48 */
[----:B--2---:R-:W-:-:S04]  /*2c30*/  LEA R68, P0, R76, R68, 0x3 ;  /* 0x000000444c447211 */ /* 0x004fc800078018ff */
[----:B------:R-:W-:Y:S01]  /*2c40*/  LEA.HI.X R69, R76, R69, R70, 0x3, P0 ;  /* 0x000000454c457211 */ /* 0x000fe200000f1c46 */
[----:B------:R-:W-:Y:S08]  /*2c50*/  BRA `(.L_x_10) ;  /* 0x0000000000187947 */ /* 0x000ff00003800000 */
.L_x_11:
[----:B------:R-:W1:Y:S08]  /*2c60*/  LDC.64 R2, c[0x0][0x4b0] ;  /* 0x00012c00ff027b82 */ /* 0x000e700000000a00 */
[----:B--2---:R-:W2:Y:S01]  /*2c70*/  LDC.64 R68, c[0x0][0x4b8] ;  /* 0x00012e00ff447b82 */ /* 0x004ea20000000a00 */
[----:B-1----:R-:W-:-:S06]  /*2c80*/  IMAD.WIDE.U32 R2, R0, 0x8, R2 ;  /* 0x0000000800027825 */ /* 0x002fcc00078e0002 */
[----:B------:R-:W4:Y:S01]  /*2c90*/  LDG.E.64 R2, desc[UR14][R2.64] ;  /* 0x0000000e02027981 */ /* 0x000f22000c1e1b00 */
[----:B--2---:R-:W-:-:S06]  /*2ca0*/  IMAD.WIDE.U32 R68, R0, 0x8, R68 ;  /* 0x0000000800447825 */ /* 0x004fcc00078e0044 */
[----:B------:R-:W4:Y:S02]  /*2cb0*/  LDG.E.64 R68, desc[UR14][R68.64] ;  /* 0x0000000e44447981 */ /* 0x000f24000c1e1b00 */
.L_x_10:
[--C-:B------:R-:W-:Y:S01]  /*2cc0*/  SHF.R.U32.HI R70, RZ, 0x1, R80.reuse ;  /* 0x00000001ff467819 */ /* 0x100fe20000011650 */
[----:B------:R-:W3:Y:S01]  /*2cd0*/  LDCU.64 UR4, c[0x0][0x420] ;  /* 0x00008400ff0477ac */ /* 0x000ee20008000a00 */
[--C-:B------:R-:W-:Y:S01]  /*2ce0*/  SHF.R.U32.HI R71, RZ, 0x3, R80.reuse ;  /* 0x00000003ff477819 */ /* 0x100fe20000011650 */
[----:B------:R-:W2:Y:S01]  /*2cf0*/  S2UR UR19, SR_CgaCtaId ;  /* 0x00000000001379c3 */ /* 0x000ea20000008800 */
[----:B------:R-:W-:Y:S01]  /*2d00*/  LOP3.LUT R70, R70, 0x1e0, RZ, 0xc0, !PT ;  /* 0x000001e046467812 */ /* 0x000fe200078ec0ff */
[----:B------:R-:W1:Y:S01]  /*2d10*/  LDCU.64 UR12, c[0x0][0x3e0] ;  /* 0x00007c00ff0c77ac */ /* 0x000e620008000a00 */
[----:B------:R-:W-:Y:S01]  /*2d20*/  IMAD.SHL.U32 R75, R75, 0x40, RZ ;  /* 0x000000404b4b7824 */ /* 0x000fe200078e00ff */
[C---:B------:R-:W-:Y:S01]  /*2d30*/  LOP3.LUT R72, R80.reuse, 0x1f, RZ, 0xc0, !PT ;  /* 0x0000001f50487812 */ /* 0x040fe200078ec0ff */
[----:B------:R-:W-:Y:S01]  /*2d40*/  IMAD.SHL.U32 R74, R80, 0x8, RZ ;  /* 0x00000008504a7824 */ /* 0x000fe200078e00ff */
[----:B------:R-:W-:Y:S01]  /*2d50*/  LOP3.LUT R73, R70, 0x4, R71, 0xf8, !PT ;  /* 0x0000000446497812 */ /* 0x000fe200078ef847 */
[----:B------:R-:W2:Y:S01]  /*2d60*/  LDCU.64 UR10, c[0x0][0x3e0] ;  /* 0x00007c00ff0a77ac */ /* 0x000ea20008000a00 */
[----:B------:R-:W2:Y:S01]  /*2d70*/  LDC R70, c[0x0][0x394] ;  /* 0x0000e500ff467b82 */ /* 0x000ea20000000800 */
[----:B------:R-:W-:Y:S01]  /*2d80*/  LOP3.LUT R102, R75, 0x1f, R80, 0xf8, !PT ;  /* 0x0000001f4b667812 */ /* 0x000fe200078ef850 */
[----:B------:R-:W2:Y:S01]  /*2d90*/  LDCU.64 UR8, c[0x0][0x3e8] ;  /* 0x00007d00ff0877ac */ /* 0x000ea20008000a00 */
[----:B------:R-:W-:Y:S01]  /*2da0*/  LOP3.LUT R103, R80, 0x3, RZ, 0xc0, !PT ;  /* 0x0000000350677812 */ /* 0x000fe200078ec0ff */
[----:B------:R-:W-:Y:S01]  /*2db0*/  IMAD R104, R104, 0x80, R73 ;  /* 0x0000008068687824 */ /* 0x000fe200078e0249 */
[----:B------:R-:W-:Y:S01]  /*2dc0*/  SHF.R.U32.HI R72, RZ, 0x2, R72 ;  /* 0x00000002ff487819 */ /* 0x000fe20000011648 */
[----:B------:R-:W2:Y:S01]  /*2dd0*/  LDCU.64 UR6, c[0x0][0x400] ;  /* 0x00008000ff0677ac */ /* 0x000ea20008000a00 */
[----:B------:R-:W-:Y:S01]  /*2de0*/  IMAD.WIDE R84, R102, 0x8, RZ ;  /* 0x0000000866547825 */ /* 0x000fe200078e02ff */
[----:B---3--:R-:W-:Y:S01]  /*2df0*/  MOV R87, UR4 ;  /* 0x0000000400577c02 */ /* 0x008fe20008000f00 */
[----:B------:R-:W-:-:S02]  /*2e00*/  ULEA UR17, UR18, UR17, 0x2 ;  /* 0x0000001112117291 */ /* 0x000fc4000f8e10ff */
[----:B------:R-:W-:Y:S01]  /*2e10*/  IMAD R103, R72, 0x22, R103 ;  /* 0x0000002248677824 */ /* 0x000fe200078e0267 */
[----:B------:R-:W-:Y:S01]  /*2e20*/  USHF.L.U32 UR16, UR16, 0x4, URZ ;  /* 0x0000000410107899 */ /* 0x000fe200080006ff */
[C-C-:B-1----:R-:W-:Y:S01]  /*2e30*/  IMAD.WIDE.U32 R112, R104.reuse, UR12, R84.reuse ;  /* 0x0000000c68707c25 */ /* 0x142fe2000f8e0054 */
[----:B------:R-:W-:Y:S01]  /*2e40*/  USHF.L.U32 UR17, UR17, 0x3, URZ ;  /* 0x0000000311117899 */ /* 0x000fe200080006ff */
[----:B------:R-:W-:Y:S01]  /*2e50*/  LOP3.LUT R71, R71, 0x7c, RZ, 0xc0, !PT ;  /* 0x0000007c47477812 */ /* 0x000fe200078ec0ff */
[----:B------:R-:W-:Y:S01]  /*2e60*/  UMOV UR12, 0x400 ;  /* 0x00000400000c7882 */ /* 0x000fe20000000000 */
[----:B------:R-:W-:Y:S01]  /*2e70*/  IMAD.U32 R77, RZ, RZ, UR5 ;  /* 0x00000005ff4d7e24 */ /* 0x000fe2000f8e00ff */
[----:B------:R-:W-:Y:S01]  /*2e80*/  UIMAD UR16, UR17, 0x22, UR16 ;  /* 0x00000022111078a4 */ /* 0x000fe2000f8e0210 */
[----:B------:R-:W-:Y:S01]  /*2e90*/  IMAD.WIDE.U32 R84, R104, R87, R84 ;  /* 0x0000005768547225 */ /* 0x000fe200078e0054 */
[----:B------:R-:W-:Y:S01]  /*2ea0*/  LOP3.LUT R74, R74, 0xf8, RZ, 0xc0, !PT ;  /* 0x000000f84a4a7812 */ /* 0x000fe200078ec0ff */
[----:B--2---:R-:W-:Y:S01]  /*2eb0*/  ULEA UR12, UR19, UR12, 0x18 ;  /* 0x0000000c130c7291 */ /* 0x004fe2000f8ec0ff */
[----:B----4-:R-:W-:Y:S01]  /*2ec0*/  IADD3 R112, P1, PT, R2, R112, RZ ;  /* 0x0000007002707210 */ /* 0x010fe20007f3e0ff */
[----:B------:R-:W-:Y:S01]  /*2ed0*/  IMAD R83, R104, R77, RZ ;  /* 0x0000004d68537224 */ /* 0x000fe200078e02ff */
[----:B------:R-:W-:Y:S01]  /*2ee0*/  ISETP.GT.AND P5, PT, R70, 0x1, PT ;  /* 0x000000014600780c */ /* 0x000fe20003fa4270 */
[----:B------:R-:W-:Y:S01]  /*2ef0*/  IMAD R82, R104, UR13, R113 ;  /* 0x0000000d68527c24 */ /* 0x000fe2000f8e0271 */
[----:B------:R-:W-:Y:S01]  /*2f00*/  IADD3 R103, PT, PT, R103, UR16, RZ ;  /* 0x0000001067677c10 */ /* 0x000fe2000fffe0ff */
[----:B------:R-:W-:Y:S01]  /*2f10*/  IMAD R74, R71, 0x220, R74 ;  /* 0x00000220474a7824 */ /* 0x000fe200078e024a */
[----:B------:R-:W-:Y:S01]  /*2f20*/  ISETP.EQ.AND P5, PT, RZ, UR20, P5 ;  /* 0x00000014ff007c0c */ /* 0x000fe2000afa2270 */
[----:B------:R-:W-:Y:S01]  /*2f30*/  IMAD.IADD R83, R85, 0x1, R83 ;  /* 0x0000000155537824 */ /* 0x000fe200078e0253 */
[----:B------:R-:W-:Y:S01]  /*2f40*/  IADD3 R78, P0, PT, R68, R84, RZ ;  /* 0x00000054444e7210 */ /* 0x000fe20007f1e0ff */
[----:B------:R-:W-:Y:S01]  /*2f50*/  IMAD.U32 R91, RZ, RZ, UR10 ;  /* 0x0000000aff5b7e24 */ /* 0x000fe2000f8e00ff */
[----:B------:R-:W-:Y:S01]  /*2f60*/  MOV R70, UR8 ;  /* 0x0000000800467c02 */ /* 0x000fe20008000f00 */
[----:B------:R-:W-:Y:S01]  /*2f70*/  IMAD.U32 R90, RZ, RZ, UR11 ;  /* 0x0000000bff5a7e24 */ /* 0x000fe2000f8e00ff */
[----:B------:R-:W-:Y:S01]  /*2f80*/  LEA R103, R103, UR12, 0x4 ;  /* 0x0000000c67677c11 */ /* 0x000fe2000f8e20ff */
[----:B------:R-:W-:Y:S01]  /*2f90*/  IMAD.U32 R71, RZ, RZ, UR9 ;  /* 0x00000009ff477e24 */ /* 0x000fe2000f8e00ff */
[----:B------:R-:W-:Y:S01]  /*2fa0*/  LOP3.LUT R76, R102, 0x20, RZ, 0xfc, !PT ;  /* 0x00000020664c7812 */ /* 0x000fe200078efcff */
[----:B------:R-:W-:Y:S01]  /*2fb0*/  IMAD.U32 R72, RZ, RZ, UR6 ;  /* 0x00000006ff487e24 */ /* 0x000fe2000f8e00ff */
[----:B------:R-:W-:Y:S01]  /*2fc0*/  IADD3.X R105, PT, PT, R82, R3, RZ, P1, !PT ;  /* 0x0000000352697210 */ /* 0x000fe20000ffe4ff */
[----:B------:R-:W-:-:S02]  /*2fd0*/  IMAD.U32 R73, RZ, RZ, UR7 ;  /* 0x00000007ff497e24 */ /* 0x000fc4000f8e00ff */
[----:B------:R-:W-:Y:S01]  /*2fe0*/  IMAD.X R79, R69, 0x1, R83, P0 ;  /* 0x00000001454f7824 */ /* 0x000fe200000e0653 */
[----:B------:R-:W-:Y:S06]  /*2ff0*/  @!P5 BRA `(.L_x_13) ;  /* 0x0000000000a4d947 */ /* 0x000fec0003800000 */
[----:B------:R-:W-:-:S13]  /*3000*/  ISETP.NE.AND P0, PT, R81, R0, PT ;  /* 0x000000005100720c */ /* 0x000fda0003f05270 */
[----:B------:R-:W-:Y:S06]  /*3010*/  BAR.RED.AND.DEFER_BLOCKING 0x0, P0 ;  /* 0x0000000000007b1d */ /* 0x000fec0000014400 */
[----:B------:R-:W1:Y:S02]  /*3020*/  B2R.RESULT RZ, P0 ;  /* 0x0000000000ff731c */ /* 0x000e640000004000 */
[----:B-1----:R-:W-:Y:S05]  /*3030*/  @!P0 BRA `(.L_x_14) ;  /* 0x0000000000288947 */ /* 0x002fea0003800000 */
[----:B------:R-:W-:-:S13]  /*3040*/  ISETP.NE.AND P1, PT, R80, RZ, PT ;  /* 0x000000ff5000720c */ /* 0x000fda0003f25270 */
.L_x_16:
[----:B------:R-:W-:Y:S05]  /*3050*/  YIELD ;  /* 0x0000000000007946 */ /* 0x000fea0003800000 */
[----:B-1---5:R-:W-:Y:S05]  /*3060*/  @P1 BRA `(.L_x_15) ;  /* 0x0000000000081947 */ /* 0x022fea0003800000 */
[----:B------:R1:W2:Y:S04]  /*3070*/  LDG.E.STRONG.GPU R81, desc[UR14][R106.64] ;  /* 0x0000000e6a517981 */ /* 0x0002a8000c1ef900 */
[----:B--2---:R-:W-:Y:S01]  /*3080*/  CCTL.IVALL ;  /* 0x00000000ff00798f */ /* 0x004fe20002000000 */
.L_x_15:
[----:B------:R-:W-:Y:S01]  /*3090*/  ISETP.NE.AND P0, PT, R81, R0, PT ;  /* 0x000000005100720c */ /* 0x000fe20003f05270 */
[----:B------:R-:W-:-:S12]  /*30a0*/  WARPSYNC.ALL ;  /* 0x0000000000007948 */ /* 0x000fd80003800000 */
[----:B------:R-:W-:Y:S06]  /*30b0*/  BAR.RED.AND.DEFER_BLOCKING 0x0, P0 ;  /* 0x0000000000007b1d */ /* 0x000fec0000014400 */
[----:B------:R-:W2:Y:S02]  /*30c0*/  B2R.RESULT RZ, P0 ;  /* 0x0000000000ff731c */ /* 0x000ea40000004000 */
[----:B--2---:R-:W-:Y:S05]  /*30d0*/  @P0 BRA `(.L_x_16) ;  /* 0xfffffffc00dc0947 */ /* 0x004fea000383ffff */
.L_x_14:
[----:B------:R-:W-:Y:S05]  /*30e0*/  WARPSYNC.ALL ;  /* 0x0000000000007948 */ /* 0x000fea0003800000 */
[----:B------:R-:W-:Y:S01]  /*30f0*/  ISETP.NE.AND P0, PT, R0, RZ, PT ;  /* 0x000000ff0000720c */ /* 0x000fe20003f05270 */
[----:B------:R-:W2:Y:S08]  /*3100*/  LDC.64 R70, c[0x0][0x3e8] ;  /* 0x0000fa00ff467b82 */ /* 0x000eb00000000a00 */
[----:B------:R-:W-:Y:S01]  /*3110*/  BAR.SYNC.DEFER_BLOCKING 0x0 ;  /* 0x0000000000007b1d */ /* 0x000fe20000010000 */
[----:B------:R-:W-:-:S02]  /*3120*/  SEL R112, R112, R78, !P0 ;  /* 0x0000004e70707207 */ /* 0x000fc40004000000 */
[----:B------:R-:W-:Y:S02]  /*3130*/  SEL R105, R105, R79, !P0 ;  /* 0x0000004f69697207 */ /* 0x000fe40004000000 */
[----:B------:R-:W-:Y:S01]  /*3140*/  SEL R2, R2, R68, !P0 ;  /* 0x0000004402027207 */ /* 0x000fe20004000000 */
[----:B------:R-:W3:Y:S02]  /*3150*/  LDCU.64 UR4, c[0x0][0x420] ;  /* 0x00008400ff0477ac */ /* 0x000ee40008000a00 */
[----:B------:R-:W4:Y:S01]  /*3160*/  LDC.64 R72, c[0x0][0x400] ;  /* 0x00010000ff487b82 */ /* 0x000f220000000a00 */
[----:B------:R-:W-:-:S07]  /*3170*/  SEL R3, R3, R69, !P0 ;  /* 0x0000004503037207 */ /* 0x000fce0004000000 */
[----:B------:R-:W1:Y:S08]  /*3180*/  LDC.64 R80, c[0x0][0x3e0] ;  /* 0x0000f800ff507b82 */ /* 0x000e700000000a00 */
[----:B--2---:R-:W2:Y:S01]  /*3190*/  @P0 LDC R70, c[0x0][0x428] ;  /* 0x00010a00ff460b82 */ /* 0x004ea20000000800 */
[----:B---3--:R-:W-:Y:S02]  /*31a0*/  IMAD.U32 R87, RZ, RZ, UR4 ;  /* 0x00000004ff577e24 */ /* 0x008fe4000f8e00ff */
[----:B------:R-:W-:-:S05]  /*31b0*/  IMAD.U32 R77, RZ, RZ, UR5 ;  /* 0x00000005ff4d7e24 */ /* 0x000fca000f8e00ff */
[----:B------:R-:W3:Y:S08]  /*31c0*/  @P0 LDC R71, c[0x0][0x42c] ;  /* 0x00010b00ff470b82 */ /* 0x000ef00000000800 */
[----:B----4-:R-:W2:Y:S01]  /*31d0*/  @P0 LDC R72, c[0x0][0x440] ;  /* 0x00011000ff480b82 */ /* 0x010ea20000000800 */
[----:B-1----:R-:W-:Y:S02]  /*31e0*/  SEL R91, R80, R87, !P0 ;  /* 0x00000057505b7207 */ /* 0x002fe40004000000 */
[----:B------:R-:W-:-:S05]  /*31f0*/  SEL R90, R81, R77, !P0 ;  /* 0x0000004d515a7207 */ /* 0x000fca0004000000 */
[----:B------:R-:W1:Y:S01]  /*3200*/  @P0 LDC R73, c[0x0][0x444] ;  /* 0x00011100ff490b82 */ /* 0x000e620000000800 */
[----:B------:R-:W-:Y:S01]  /*3210*/  @!PT LDS RZ, [RZ] ;  /* 0x00000000fffff984 */ /* 0x000fe20000000800 */
[----:B------:R-:W-:Y:S01]  /*3220*/  @!PT LDS RZ, [RZ] ;  /* 0x00000000fffff984 */ /* 0x000fe20000000800 */
[----:B------:R-:W-:Y:S01]  /*3230*/  @!PT LDS RZ, [RZ] ;  /* 0x00000000fffff984 */ /* 0x000fe20000000800 */
[----:B------:R-:W-:Y:S01]  /*3240*/  @!PT LDS RZ, [RZ] ;  /* 0x00000000fffff984 */ /* 0x000fe20000000800 */
[----:B------:R-:W-:Y:S06]  /*3250*/  MEMBAR.SC.GPU ;  /* 0x0000000000007992 */ /* 0x000fec0000002000 */
[----:B------:R-:W-:-:S00]  /*3260*/  ERRBAR ;  /* 0x00000000000079ab */ /* 0x000fc00000000000 */
[----:B------:R-:W-:Y:S06]  /*3270*/  CGAERRBAR ;  /* 0x00000000000075ab */ /* 0x000fec0000000000 */
[----:B------:R-:W-:Y:S01]  /*3280*/  CCTL.IVALL ;  /* 0x00000000ff00798f */ /* 0x000fe20002000000 */
.L_x_13:
[----:B------:R-:W4:Y:S01]  /*3290*/  S2UR UR4, SR_CTAID.X ;  /* 0x00000000000479c3 */ /* 0x000f220000002500 */
[----:B------:R-:W4:Y:S01]  /*32a0*/  LDCU UR9, c[0x0][0x398] ;  /* 0x00007300ff0977ac */ /* 0x000f220008000800 */
[----:B------:R-:W-:Y:S01]  /*32b0*/  DSETP.NEU.AND P0, PT, R108, RZ, PT ;  /* 0x000000ff6c00722a */ /* 0x000fe20003f0d000 */
[----:B------:R-:W-:Y:S05]  /*32c0*/  BSSY.RECONVERGENT B2, `(.L_x_17) ;  /* 0x0001663000027945 */ /* 0x000fea0003800200 */
[----:B------:R-:W3:Y:S01]  /*32d0*/  S2UR UR8, SR_CgaCtaId ;  /* 0x00000000000879c3 */ /* 0x000ee20000008800 */
[----:B----4-:R-:W-:-:S03]  /*32e0*/  USHF.R.U32.HI UR9, URZ, UR9, UR4 ;  /* 0x00000009ff097299 */ /* 0x010fc60008011604 */
[----:B------:R-:W-:Y:S01]  /*32f0*/  UMOV UR4, 0x400 ;  /* 0x0000040000047882 */ /* 0x000fe20000000000 */
[----:B------:R-:W-:Y:S02]  /*3300*/  ULEA UR9, UR9, 0x80, 0x7 ;  /* 0x0000008009097891 */ /* 0x000fe4000f8e38ff */
[----:B---3--:R-:W-:Y:S01]  /*3310*/  ULEA UR8, UR8, UR4, 0x18 ;  /* 0x0000000408087291 */ /* 0x008fe2000f8ec0ff */
[----:B------:R-:W-:Y:S11]  /*3320*/  @!P0 BRA `(.L_x_18) ;  /* 0x000000ec00888947 */ /* 0x000ff60003800000 */
[----:B------:R-:W-:Y:S01]  /*3330*/  ISETP.LT.AND P0, PT, R75, UR9, PT ;  /* 0x000000094b007c0c */ /* 0x000fe2000bf01270 */
[----:B------:R-:W-:-:S12]  /*3340*/  BSSY.RECONVERGENT B1, `(.L_x_19) ;  /* 0x00001b6000017945 */ /* 0x000fd80003800200 */
[----:B------:R-:W-:Y:S05]  /*3350*/  @P0 BRA `(.L_x_20) ;  /* 0x0000000000a80947 */ /* 0x000fea0003800000 */
[----:B------:R-:W3:Y:S01]  /*3360*/  LDCU.64 UR8, c[0x0][0x380] ;  /* 0x00007000ff0877ac */ /* 0x000ee20008000a00 */
[----:B------:R-:W-:Y:S01]  /*3370*/  CS2R R88, SRZ ;  /* 0x0000000000587805 */ /* 0x000fe2000001ff00 */
[----:B------:R-:W-:Y:S01]  /*3380*/  VIADD R74, R104, 0x1 ;  /* 0x00000001684a7836 */ /* 0x000fe20000000000 */
[----:B------:R-:W-:Y:S02]  /*3390*/  CS2R R86, SRZ ;  /* 0x0000000000567805 */ /* 0x000fe4000001ff00 */
[----:B---3--:R-:W-:Y:S02]  /*33a0*/  ISETP.GE.AND P0, PT, R102, UR9, PT ;  /* 0x0000000966007c0c */ /* 0x008fe4000bf06270 */
[----:B------:R-:W-:Y:S02]  /*33b0*/  ISETP.GE.AND P1, PT, R76, UR9, PT ;  /* 0x000000094c007c0c */ /* 0x000fe4000bf26270 */
[C---:B------:R-:W-:Y:S02]  /*33c0*/  ISETP.LT.AND P3, PT, R104.reuse, UR8, !P0 ;  /* 0x0000000868007c0c */ /* 0x040fe4000c761270 */
[----:B------:R-:W-:-:S02]  /*33d0*/  ISETP.LT.AND P2, PT, R104, UR8, !P1 ;  /* 0x0000000868007c0c */ /* 0x000fc4000cf41270 */
[C---:B------:R-:W-:Y:S02]  /*33e0*/  ISETP.LT.AND P4, PT, R74.reuse, UR8, !P1 ;  /* 0x000000084a007c0c */ /* 0x040fe4000cf81270 */
[----:B------:R-:W-:-:S07]  /*33f0*/  ISETP.LT.AND P6, PT, R74, UR8, !P0 ;  /* 0x000000084a007c0c */ /* 0x000fce000c7c1270 */
[----:B------:R-:W-:-:S05]  /*3400*/  @P3 IMAD.MOV.U32 R113, RZ, RZ, R105 ;  /* 0x000000ffff713224 */ /* 0x000fca00078e0069 */
[----:B------:R3:W4:Y:S01]  /*3410*/  @P3 LDG.E.LTC128B.64 R88, desc[UR14][R112.64] ;  /* 0x0000000e70583981 */ /* 0x000722000c1e1b20 */
[----:B------:R-:W-:Y:S01]  /*3420*/  VIADD R74, R104, 0x2 ;  /* 0x00000002684a7836 */ /* 0x000fe20000000000 */
[----:B------:R-:W-:-:S04]  /*3430*/  CS2R R82, SRZ ;  /* 0x0000000000527805 */ /* 0x000fc8000001ff00 */
[----:B------:R-:W-:Y:S01]  /*3440*/  ISETP.LT.AND P3, PT, R74, UR8, !P0 ;  /* 0x000000084a007c0c */ /* 0x000fe2000c761270 */
[----:B---3--:R-:W-:-:S05]  /*3450*/  @P2 IMAD.MOV.U32 R113, RZ, RZ, R105 ;  /* 0x000000ffff712224 */ /* 0x008fca00078e0069 */
[----:B------:R-:W4:Y:S01]  /*3460*/  @P2 LDG.E.LTC128B.64 R86, desc[UR14][R112.64+0x100] ;  /* 0x0001000e70562981 */ /* 0x000f22000c1e1b20 */
[----:B--2---:R-:W-:Y:S02]  /*3470*/  IADD3 R76, P2, PT, R70, R112, RZ ;  /* 0x00000070464c7210 */ /* 0x004fe40007f5e0ff */
[----:B------:R-:W-:-:S03]  /*3480*/  CS2R R84, SRZ ;  /* 0x0000000000547805 */ /* 0x000fc6000001ff00 */
[----:B------:R-:W-:Y:S01]  /*3490*/  IMAD.X R77, R71, 0x1, R105, P2 ;  /* 0x00000001474d7824 */ /* 0x000fe200010e0669 */
[----:B------:R-:W-:Y:S01]  /*34a0*/  ISETP.LT.AND P2, PT, R74, UR8, !P1 ;  /* 0x000000084a007c0c */ /* 0x000fe2000cf41270 */
[----:B------:R-:W-:Y:S02]  /*34b0*/  @P4 IMAD.MOV.U32 R96, RZ, RZ, R76 ;  /* 0x000000ffff604224 */ /* 0x000fe400078e004c */
[----:B------:R-:W-:Y:S01]  /*34c0*/  @P4 IMAD.MOV.U32 R97, RZ, RZ, R77 ;  /* 0x000000ffff614224 */ /* 0x000fe200078e004d */
[----:B------:R2:W4:Y:S01]  /*34d0*/  @P6 LDG.E.LTC128B.64 R84, desc[UR14][R76.64] ;  /* 0x0000000e4c546981 */ /* 0x000522000c1e1b20 */
[----:B------:R-:W-:-:S03]  /*34e0*/  VIADD R74, R104, 0x3 ;  /* 0x00000003684a7836 */ /* 0x000fc60000000000 */
[----:B------:R3:W4:Y:S01]  /*34f0*/  @P4 LDG.E.LTC128B.64 R82, desc[UR14][R96.64+0x100] ;  /* 0x0001000e60524981 */ /* 0x000722000c1e1b20 */
[----:B------:R-:W-:Y:S02]  /*3500*/  IADD3 R94, P4, PT, R70, R76, RZ ;  /* 0x0000004c465e7210 */ /* 0x000fe40007f9e0ff */
[----:B------:R-:W-:Y:S02]  /*3510*/  CS2R R80, SRZ ;  /* 0x0000000000507805 */ /* 0x000fe4000001ff00 */
[----:B------:R-:W-:Y:S02]  /*3520*/  ISETP.LT.AND P0, PT, R74, UR8, !P0 ;  /* 0x000000084a007c0c */ /* 0x000fe4000c701270 */
[----:B------:R-:W-:Y:S01]  /*3530*/  CS2R R78, SRZ ;  /* 0x00000000004e7805 */ /* 0x000fe2000001ff00 */
[----:B------:R-:W-:Y:S01]  /*3540*/  IMAD.X R95, R71, 0x1, R77, P4 ;  /* 0x00000001475f7824 */ /* 0x000fe200020e064d */
[----:B------:R-:W-:-:S04]  /*3550*/  IADD3 R92, P4, PT, R70, R94, RZ ;  /* 0x0000005e465c7210 */ /* 0x000fc80007f9e0ff */
[----:B------:R3:W4:Y:S01]  /*3560*/  @P3 LDG.E.LTC128B.64 R80, desc[UR14][R94.64] ;  /* 0x0000000e5e503981 */ /* 0x000722000c1e1b20 */
[----:B------:R-:W-:-:S03]  /*3570*/  IMAD.X R93, R71, 0x1, R95, P4 ;  /* 0x00000001475d7824 */ /* 0x000fc600020e065f */
[----:B------:R3:W4:Y:S01]  /*3580*/  @P2 LDG.E.LTC128B.64 R78, desc[UR14][R94.64+0x100] ;  /* 0x0001000e5e4e2981 */ /* 0x000722000c1e1b20 */
[----:B--2---:R-:W-:-:S06]  /*3590*/  CS2R R76, SRZ ;  /* 0x00000000004c7805 */ /* 0x004fcc000001ff00 */
[----:B------:R3:W4:Y:S01]  /*35a0*/  @P0 LDG.E.LTC128B.64 R76, desc[UR14][R92.64] ;  /* 0x0000000e5c4c0981 */ /* 0x000722000c1e1b20 */
[----:B------:R-:W-:Y:S02]  /*35b0*/  ISETP.LT.AND P1, PT, R74, UR8, !P1 ;  /* 0x000000084a007c0c */ /* 0x000fe4000cf21270 */
[----:B------:R-:W-:-:S11]  /*35c0*/  CS2R R74, SRZ ;  /* 0x00000000004a7805 */ /* 0x000fd6000001ff00 */
[----:B------:R-:W-:Y:S05]  /*35d0*/  @!P1 BRA `(.L_x_21) ;  /* 0x0000001800309947 */ /* 0x000fea0003800000 */
[----:B------:R2:W4:Y:S01]  /*35e0*/  LDG.E.LTC128B.64 R74, desc[UR14][R92.64+0x100] ;  /* 0x0001000e5c4a7981 */ /* 0x000522000c1e1b20 */
[----:B------:R-:W-:Y:S05]  /*35f0*/  BRA `(.L_x_21) ;  /* 0x0000001800287947 */ /* 0x000fea0003800000 */
.L_x_20:
[----:B------:R-:W-:Y:S01]  /*3600*/  IADD3 R80, P0, PT, -R2, R112, RZ ;  /* 0x0000007002507210 */ /* 0x000fe20007f1e1ff */
[----:B------:R-:W-:Y:S04]  /*3610*/  BSSY.RECONVERGENT B0, `(.L_x_22) ;  /* 0x0000028000007945 */ /* 0x000fe80003800200 */
[----:B------:R-:W-:-:S05]  /*3620*/  IMAD.X R81, R105, 0x1, ~R3, P0 ;  /* 0x0000000169517824 */ /* 0x000fca00000e0e03 */
[----:B------:R-:W-:-:S04]  /*3630*/  LOP3.LUT R74, R81, R90, RZ, 0xfc, !PT ;  /* 0x0000005a514a7212 */ /* 0x000fc800078efcff */
[----:B------:R-:W-:-:S13]  /*3640*/  ISETP.NE.U32.AND P0, PT, R74, RZ, PT ;  /* 0x000000ff4a00720c */ /* 0x000fda0003f05070 */
[----:B------:R-:W-:Y:S05]  /*3650*/  @P0 BRA `(.L_x_23) ;  /* 0x0000000000580947 */ /* 0x000fea0003800000 */
[----:B------:R-:W3:Y:S01]  /*3660*/  I2F.U32.RP R79, R91 ;  /* 0x0000005b004f7306 */ /* 0x000ee20000209000 */
[----:B------:R-:W-:Y:S01]  /*3670*/  IMAD.MOV.U32 R82, RZ, RZ, RZ ;  /* 0x000000ffff527224 */ /* 0x000fe200078e00ff */
[----:B------:R-:W-:-:S06]  /*3680*/  ISETP.NE.U32.AND P0, PT, R91, RZ, PT ;  /* 0x000000ff5b00720c */ /* 0x000fcc0003f05070 */
[----:B---3--:R-:W3:Y:S02]  /*3690*/  MUFU.RCP R77, R79 ;  /* 0x0000004f004d7308 */ /* 0x008ee40000001000 */
[----:B---3--:R-:W-:-:S06]  /*36a0*/  IADD3 R77, PT, PT, R77, 0xffffffe, RZ ;  /* 0x0ffffffe4d4d7810 */ /* 0x008fcc0007ffe0ff */
[----:B------:R-:W3:Y:S02]  /*36b0*/  F2I.FTZ.U32.TRUNC.NTZ R83, R77 ;  /* 0x0000004d00537305 */ /* 0x000ee4000021f000 */
[----:B---3--:R-:W-:-:S05]  /*36c0*/  IADD3 R74, PT, PT, RZ, -R83, RZ ;  /* 0x80000053ff4a7210 */ /* 0x008fca0007ffe0ff */
[----:B------:R-:W-:-:S04]  /*36d0*/  IMAD R74, R74, R91, RZ ;  /* 0x0000005b4a4a7224 */ /* 0x000fc800078e02ff */
[----:B------:R-:W-:-:S06]  /*36e0*/  IMAD.HI.U32 R75, R83, R74, R82 ;  /* 0x0000004a534b7227 */ /* 0x000fcc00078e0052 */
[----:B------:R-:W-:-:S04]  /*36f0*/  IMAD.HI.U32 R78, R75, R80, RZ ;  /* 0x000000504b4e7227 */ /* 0x000fc800078e00ff */
[----:B------:R-:W-:Y:S01]  /*3700*/  IMAD.MOV.U32 R75, RZ, RZ, RZ ;  /* 0x000000ffff4b7224 */ /* 0x000fe200078e00ff */
[----:B------:R-:W-:-:S05]  /*3710*/  IADD3 R74, PT, PT, -R78, RZ, RZ ;  /* 0x000000ff4e4a7210 */ /* 0x000fca0007ffe1ff */
[----:B------:R-:W-:-:S05]  /*3720*/  IMAD R74, R91, R74, R80 ;  /* 0x0000004a5b4a7224 */ /* 0x000fca00078e0250 */
[----:B------:R-:W-:-:S13]  /*3730*/  ISETP.GE.U32.AND P2, PT, R74, R91, PT ;  /* 0x0000005b4a00720c */ /* 0x000fda0003f46070 */
[----:B------:R-:W-:Y:S01]  /*3740*/  @P2 IMAD.IADD R74, R74, 0x1, -R91 ;  /* 0x000000014a4a2824 */ /* 0x000fe200078e0a5b */
[----:B------:R-:W-:-:S04]  /*3750*/  @P2 IADD3 R78, PT, PT, R78, 0x1, RZ ;  /* 0x000000014e4e2810 */ /* 0x000fc80007ffe0ff */
[----:B------:R-:W-:-:S13]  /*3760*/  ISETP.GE.U32.AND P1, PT, R74, R91, PT ;  /* 0x0000005b4a00720c */ /* 0x000fda0003f26070 */
[----:B------:R-:W-:Y:S01]  /*3770*/  @P1 VIADD R78, R78, 0x1 ;  /* 0x000000014e4e1836 */ /* 0x000fe20000000000 */
[----:B------:R-:W-:-:S04]  /*3780*/  @!P0 LOP3.LUT R78, RZ, R91, RZ, 0x33, !PT ;  /* 0x0000005bff4e8212 */ /* 0x000fc800078e33ff */
[----:B------:R-:W-:-:S05]  /*3790*/  IADD3 R82, PT, PT, -R78, RZ, RZ ;  /* 0x000000ff4e527210 */ /* 0x000fca0007ffe1ff */
[----:B------:R-:W-:Y:S01]  /*37a0*/  IMAD R82, R91, R82, R80 ;  /* 0x000000525b527224 */ /* 0x000fe200078e0250 */
[----:B------:R-:W-:Y:S05]  /*37b0*/  BRA `(.L_x_24) ;  /* 0x0000000000347947 */ /* 0x000fea0003800000 */
.L_x_23:
[----:B------:R-:W-:Y:S01]  /*37c0*/  IMAD.MOV.U32 R92, RZ, RZ, R80 ;  /* 0x000000ffff5c7224 */ /* 0x000fe200078e0050 */
[----:B------:R-:W-:Y:S01]  /*37d0*/  MOV R100, R91 ;  /* 0x0000005b00647202 */ /* 0x000fe20000000f00 */
[----:B------:R-:W-:Y:S01]  /*37e0*/  IMAD.MOV.U32 R93, RZ, RZ, R81 ;  /* 0x000000ffff5d7224 */ /* 0x000fe200078e0051 */
[----:B------:R-:W-:Y:S02]  /*37f0*/  MOV R97, R90 ;  /* 0x0000005a00617202 */ /* 0x000fe40000000f00 */
[----:B------:R-:W-:Y:S02]  /*3800*/  MOV R98, 0x3820 ;  /* 0x0000382000627802 */ /* 0x000fe40000000f00 */
[----:B-12--5:R-:W-:Y:S05]  /*3810*/  CALL.REL.NOINC `($__internal_0_$__cuda_sm20_div_u64) ;  /* 0x0000016000807944 */ /* 0x026fea0003c00000 */
[-C--:B------:R-:W-:Y:S02]  /*3820*/  IADD3 R75, P0, PT, RZ, -R93.reuse, RZ ;  /* 0x8000005dff4b7210 */ /* 0x080fe40007f1e0ff */
[----:B------:R-:W-:Y:S02]  /*3830*/  MOV R78, R93 ;  /* 0x0000005d004e7202 */ /* 0x000fe40000000f00 */
[----:B------:R-:W-:Y:S01]  /*3840*/  IADD3.X R92, PT, PT, RZ, ~R92, RZ, P0, !PT ;  /* 0x8000005cff5c7210 */ /* 0x000fe200007fe4ff */
[----:B------:R-:W-:-:S04]  /*3850*/  IMAD.WIDE.U32 R82, R91, R75, R80 ;  /* 0x0000004b5b527225 */ /* 0x000fc800078e0050 */
[----:B------:R-:W-:-:S04]  /*3860*/  IMAD R74, R92, R91, RZ ;  /* 0x0000005b5c4a7224 */ /* 0x000fc800078e02ff */
[----:B------:R-:W-:-:S05]  /*3870*/  IMAD R74, R90, R75, R74 ;  /* 0x0000004b5a4a7224 */ /* 0x000fca00078e024a */
[----:B------:R-:W-:Y:S02]  /*3880*/  IADD3 R75, PT, PT, R83, R74, RZ ;  /* 0x0000004a534b7210 */ /* 0x000fe40007ffe0ff */
.L_x_24:
[----:B------:R-:W-:Y:S05]  /*3890*/  BSYNC.RECONVERGENT B0 ;  /* 0x0000000000007941 */ /* 0x000fea0003800200 */
.L_x_22:
[----:B------:R-:W3:Y:S01]  /*38a0*/  LDCU.64 UR4, c[0x0][0x380] ;  /* 0x00007000ff0477ac */ /* 0x000ee20008000a00 */
[--C-:B------:R-:W-:Y:S02]  /*38b0*/  SHF.R.U64 R77, R82, 0x3, R75.reuse ;  /* 0x00000003524d7819 */ /* 0x100fe4000000124b */
[----:B------:R-:W-:Y:S02]  /*38c0*/  CS2R R88, SRZ ;  /* 0x0000000000587805 */ /* 0x000fe4000001ff00 */
[----:B------:R-:W-:Y:S02]  /*38d0*/  SHF.R.U32.HI R74, RZ, 0x3, R75 ;  /* 0x00000003ff4a7819 */ /* 0x000fe4000001164b */
[----:B------:R-:W-:Y:S02]  /*38e0*/  ISETP.LE.U32.AND P2, PT, R78, R77, PT ;  /* 0x0000004d4e00720c */ /* 0x000fe40003f43070 */
[----:B------:R-:W-:Y:S02]  /*38f0*/  SHF.R.S32.HI R77, RZ, 0x1f, R78 ;  /* 0x0000001fff4d7819 */ /* 0x000fe4000001144e */
[----:B---3--:R-:W-:-:S04]  /*3900*/  ISETP.GE.AND P0, PT, R102, UR5, PT ;  /* 0x0000000566007c0c */ /* 0x008fc8000bf06270 */
[----:B------:R-:W-:-:S04]  /*3910*/  ISETP.LT.AND P1, PT, R104, UR4, !P0 ;  /* 0x0000000468007c0c */ /* 0x000fc8000c721270 */
[----:B------:R-:W-:-:S13]  /*3920*/  ISETP.LE.U32.AND.EX P1, PT, R77, R74, P1, P2 ;  /* 0x0000004a4d00720c */ /* 0x000fda0000f23120 */
[----:B------:R-:W-:-:S05]  /*3930*/  @P1 IMAD.MOV.U32 R113, RZ, RZ, R105 ;  /* 0x000000ffff711224 */ /* 0x000fca00078e0069 */
[----:B------:R3:W4:Y:S01]  /*3940*/  @P1 LDG.E.LTC128B.64 R88, desc[UR14][R112.64] ;  /* 0x0000000e70581981 */ /* 0x000722000c1e1b20 */
[----:B------:R-:W-:Y:S01]  /*3950*/  IADD3 R75, P1, PT, R80, 0x100, RZ ;  /* 0x00000100504b7810 */ /* 0x000fe20007f3e0ff */
[----:B------:R-:W-:Y:S04]  /*3960*/  BSSY.RECONVERGENT B0, `(.L_x_25) ;  /* 0x0000020000007945 */ /* 0x000fe80003800200 */
[----:B------:R-:W-:Y:S01]  /*3970*/  IMAD.X R74, RZ, RZ, R81, P1 ;  /* 0x000000ffff4a7224 */ /* 0x000fe200008e0651 */
[----:B------:R-:W-:-:S04]  /*3980*/  ISETP.GE.AND P1, PT, R104, UR4, PT ;  /* 0x0000000468007c0c */ /* 0x000fc8000bf26270 */
[----:B------:R-:W-:-:S04]  /*3990*/  LOP3.LUT R79, R74, R90, RZ, 0xfc, !PT ;  /* 0x0000005a4a4f7212 */ /* 0x000fc800078efcff */
[----:B------:R-:W-:-:S13]  /*39a0*/  ISETP.NE.U32.AND P2, PT, R79, RZ, PT ;  /* 0x000000ff4f00720c */ /* 0x000fda0003f45070 */
[----:B---3--:R-:W-:Y:S05]  /*39b0*/  @P2 BRA `(.L_x_26) ;  /* 0x0000000000502947 */ /* 0x008fea0003800000 */
[----:B------:R-:W3:Y:S01]  /*39c0*/  I2F.U32.RP R82, R91 ;  /* 0x0000005b00527306 */ /* 0x000ee20000209000 */
[----:B------:R-:W-:Y:S02]  /*39d0*/  MOV R80, RZ ;  /* 0x000000ff00507202 */ /* 0x000fe40000000f00 */
[----:B------:R-:W-:-:S05]  /*39e0*/  MOV R99, RZ ;  /* 0x000000ff00637202 */ /* 0x000fca0000000f00 */
[----:B---3--:R-:W3:Y:S02]  /*39f0*/  MUFU.RCP R81, R82 ;  /* 0x0000005200517308 */ /* 0x008ee40000001000 */
[----:B---3--:R-:W-:-:S06]  /*3a00*/  VIADD R81, R81, 0xffffffe ;  /* 0x0ffffffe51517836 */ /* 0x008fcc0000000000 */
[----:B------:R-:W3:Y:S02]  /*3a10*/  F2I.FTZ.U32.TRUNC.NTZ R81, R81 ;  /* 0x0000005100517305 */ /* 0x000ee4000021f000 */
[----:B---3--:R-:W-:-:S04]  /*3a20*/  IMAD.MOV R79, RZ, RZ, -R81 ;  /* 0x000000ffff4f7224 */ /* 0x008fc800078e0a51 */
[----:B------:R-:W-:-:S04]  /*3a30*/  IMAD R79, R79, R91, RZ ;  /* 0x0000005b4f4f7224 */ /* 0x000fc800078e02ff */
[----:B------:R-:W-:-:S06]  /*3a40*/  IMAD.HI.U32 R80, R81, R79, R80 ;  /* 0x0000004f51507227 */ /* 0x000fcc00078e0050 */
[----:B------:R-:W-:-:S04]  /*3a50*/  IMAD.HI.U32 R80, R80, R75, RZ ;  /* 0x0000004b50507227 */ /* 0x000fc800078e00ff */
[----:B------:R-:W-:-:S04]  /*3a60*/  IMAD.MOV R80, RZ, RZ, -R80 ;  /* 0x000000ffff507224 */ /* 0x000fc800078e0a50 */
[----:B------:R-:W-:-:S05]  /*3a70*/  IMAD R80, R91, R80, R75 ;  /* 0x000000505b507224 */ /* 0x000fca00078e024b */
[----:B------:R-:W-:-:S13]  /*3a80*/  ISETP.GE.U32.AND P2, PT, R80, R91, PT ;  /* 0x0000005b5000720c */ /* 0x000fda0003f46070 */
[-C--:B------:R-:W-:Y:S02]  /*3a90*/  @P2 IADD3 R80, PT, PT, R80, -R91.reuse, RZ ;  /* 0x8000005b50502210 */ /* 0x080fe40007ffe0ff */
[----:B------:R-:W-:Y:S02]  /*3aa0*/  ISETP.NE.U32.AND P2, PT, R91, RZ, PT ;  /* 0x000000ff5b00720c */ /* 0x000fe40003f45070 */
[----:B------:R-:W-:-:S13]  /*3ab0*/  ISETP.GE.U32.AND P3, PT, R80, R91, PT ;  /* 0x0000005b5000720c */ /* 0x000fda0003f66070 */
[----:B------:R-:W-:Y:S01]  /*3ac0*/  @P3 IMAD.IADD R80, R80, 0x1, -R91 ;  /* 0x0000000150503824 */ /* 0x000fe200078e0a5b */
[----:B------:R-:W-:-:S04]  /*3ad0*/  @!P2 LOP3.LUT R80, RZ, R91, RZ, 0x33, !PT ;  /* 0x0000005bff50a212 */ /* 0x000fc800078e33ff */
[----:B------:R-:W-:Y:S01]  /*3ae0*/  MOV R98, R80 ;  /* 0x0000005000627202 */ /* 0x000fe20000000f00 */
[----:B------:R-:W-:Y:S05]  /*3af0*/  BRA `(.L_x_27) ;  /* 0x0000000000187947 */ /* 0x000fea0003800000 */
.L_x_26:
[----:B------:R-:W-:Y:S01]  /*3b00*/  IMAD.MOV.U32 R98, RZ, RZ, R75 ;  /* 0x000000ffff627224 */ /* 0x000fe200078e004b */
[----:B------:R-:W-:Y:S01]  /*3b10*/  MOV R96, R91 ;  /* 0x0000005b00607202 */ /* 0x000fe20000000f00 */
[----:B------:R-:W-:Y:S01]  /*3b20*/  IMAD.MOV.U32 R97, RZ, RZ, R74 ;  /* 0x000000ffff617224 */ /* 0x000fe200078e004a */
[----:B------:R-:W-:Y:S02]  /*3b30*/  MOV R95, R90 ;  /* 0x0000005a005f7202 */ /* 0x000fe40000000f00 */
[----:B------:R-:W-:Y:S02]  /*3b40*/  MOV R94, 0x3b60 ;  /* 0x00003b60005e7802 */ /* 0x000fe40000000f00 */
[----:B-12-45:R-:W-:Y:S05]  /*3b50*/  CALL.REL.NOINC `($__internal_1_$__cuda_sm20_rem_u64) ;  /* 0x0000016000c07944 */ /* 0x036fea0003c00000 */
.L_x_27:
[----:B------:R-:W-:Y:S05]  /*3b60*/  BSYNC.RECONVERGENT B0 ;  /* 0x0000000000007941 */ /* 0x000fea0003800200 */
.L_x_25:
[----:B------:R-:W3:Y:S01]  /*3b70*/  LDCU UR4, c[0x0][0x384] ;  /* 0x00007080ff0477ac */ /* 0x000ee20008000800 */
[--C-:B------:R-:W-:Y:S02]  /*3b80*/  SHF.R.U64 R79, R98, 0x3, R99.reuse ;  /* 0x00000003624f7819 */ /* 0x100fe40000001263 */
[----:B------:R-:W-:Y:S02]  /*3b90*/  CS2R R86, SRZ ;  /* 0x0000000000567805 */ /* 0x000fe4000001ff00 */
[----:B------:R-:W-:Y:S02]  /*3ba0*/  SHF.R.U32.HI R80, RZ, 0x3, R99 ;  /* 0x00000003ff507819 */ /* 0x000fe40000011663 */
[----:B------:R-:W-:Y:S02]  /*3bb0*/  ISETP.LE.U32.AND P2, PT, R78, R79, PT ;  /* 0x0000004f4e00720c */ /* 0x000fe40003f43070 */
[----:B---3--:R-:W-:-:S04]  /*3bc0*/  ISETP.LT.AND P1, PT, R76, UR4, !P1 ;  /* 0x000000044c007c0c */ /* 0x008fc8000cf21270 */
[----:B------:R-:W-:-:S13]  /*3bd0*/  ISETP.LE.U32.AND.EX P1, PT, R77, R80, P1, P2 ;  /* 0x000000504d00720c */ /* 0x000fda0000f23120 */
[----:B------:R-:W-:-:S05]  /*3be0*/  @P1 IMAD.MOV.U32 R113, RZ, RZ, R105 ;  /* 0x000000ffff711224 */ /* 0x000fca00078e0069 */
[----:B------:R3:W4:Y:S01]  /*3bf0*/  @P1 LDG.E.LTC128B.64 R86, desc[UR14][R112.64+0x100] ;  /* 0x0001000e70561981 */ /* 0x000722000c1e1b20 */
[----:B--2---:R-:W-:Y:S01]  /*3c00*/  IADD3 R76, P1, PT, R70, R112, RZ ;  /* 0x00000070464c7210 */ /* 0x004fe20007f3e0ff */
[----:B------:R-:W-:Y:S04]  /*3c10*/  BSSY.RECONVERGENT B0, `(.L_x_28) ;  /* 0x000002b000007945 */ /* 0x000fe80003800200 */
[----:B------:R-:W-:Y:S01]  /*3c20*/  IMAD.X R77, R71, 0x1, R105, P1 ;  /* 0x00000001474d7824 */ /* 0x000fe200008e0669 */
[----:B------:R-:W-:-:S05]  /*3c30*/  IADD3 R78, P1, PT, -R2, R76, RZ ;  /* 0x0000004c024e7210 */ /* 0x000fca0007f3e1ff */
[----:B------:R-:W-:-:S05]  /*3c40*/  IMAD.X R79, R77, 0x1, ~R3, P1 ;  /* 0x000000014d4f7824 */ /* 0x000fca00008e0e03 */
[----:B------:R-:W-:-:S04]  /*3c50*/  LOP3.LUT R80, R79, R90, RZ, 0xfc, !PT ;  /* 0x0000005a4f507212 */ /* 0x000fc800078efcff */
[----:B------:R-:W-:-:S13]  /*3c60*/  ISETP.NE.U32.AND P1, PT, R80, RZ, PT ;  /* 0x000000ff5000720c */ /* 0x000fda0003f25070 */
[----:B---3--:R-:W-:Y:S05]  /*3c70*/  @P1 BRA `(.L_x_29) ;  /* 0x0000000000581947 */ /* 0x008fea0003800000 */
[----:B------:R-:W2:Y:S01]  /*3c80*/  I2F.U32.RP R82, R91 ;  /* 0x0000005b00527306 */ /* 0x000ea20000209000 */
[----:B------:R-:W-:Y:S01]  /*3c90*/  IMAD.MOV.U32 R80, RZ, RZ, RZ ;  /* 0x000000ffff507224 */ /* 0x000fe200078e00ff */
[----:B------:R-:W-:-:S06]  /*3ca0*/  ISETP.NE.U32.AND P1, PT, R91, RZ, PT ;  /* 0x000000ff5b00720c */ /* 0x000fcc0003f25070 */
[----:B--2---:R-:W2:Y:S02]  /*3cb0*/  MUFU.RCP R81, R82 ;  /* 0x0000005200517308 */ /* 0x004ea40000001000 */
[----:B--2---:R-:W-:-:S06]  /*3cc0*/  IADD3 R81, PT, PT, R81, 0xffffffe, RZ ;  /* 0x0ffffffe51517810 */ /* 0x004fcc0007ffe0ff */
[----:B------:R-:W2:Y:S02]  /*3cd0*/  F2I.FTZ.U32.TRUNC.NTZ R81, R81 ;  /* 0x0000005100517305 */ /* 0x000ea4000021f000 */
[----:B--2---:R-:W-:-:S05]  /*3ce0*/  IADD3 R79, PT, PT, RZ, -R81, RZ ;  /* 0x80000051ff4f7210 */ /* 0x004fca0007ffe0ff */
[----:B------:R-:W-:-:S04]  /*3cf0*/  IMAD R79, R79, R91, RZ ;  /* 0x0000005b4f4f7224 */ /* 0x000fc800078e02ff */
[----:B------:R-:W-:-:S04]  /*3d00*/  IMAD.HI.U32 R79, R81, R79, R80 ;  /* 0x0000004f514f7227 */ /* 0x000fc800078e0050 */
[----:B------:R-:W-:Y:S02]  /*3d10*/  IMAD.MOV.U32 R81, RZ, RZ, RZ ;  /* 0x000000ffff517224 */ /* 0x000fe400078e00ff */
[----:B------:R-:W-:-:S05]  /*3d20*/  IMAD.HI.U32 R79, R79, R78, RZ ;  /* 0x0000004e4f4f7227 */ /* 0x000fca00078e00ff */
        /* <DEDUP_REMOVED lines=11> */
.L_x_29:
[----:B------:R-:W-:Y:S01]  /*3de0*/  IMAD.MOV.U32 R92, RZ, RZ, R78 ;  /* 0x000000ffff5c7224 */ /* 0x000fe200078e004e */
[----:B------:R-:W-:Y:S01]  /*3df0*/  MOV R100, R91 ;  /* 0x0000005b00647202 */ /* 0x000fe20000000f00 */
[----:B------:R-:W-:Y:S01]  /*3e00*/  IMAD.MOV.U32 R93, RZ, RZ, R79 ;  /* 0x000000ffff5d7224 */ /* 0x000fe200078e004f */
[----:B------:R-:W-:Y:S02]  /*3e10*/  MOV R97, R90 ;  /* 0x0000005a00617202 */ /* 0x000fe40000000f00 */
[----:B------:R-:W-:Y:S02]  /*3e20*/  MOV R98, 0x3e40 ;  /* 0x00003e4000627802 */ /* 0x000fe40000000f00 */
[----:B-1--45:R-:W-:Y:S05]  /*3e30*/  CALL.REL.NOINC `($__internal_0_$__cuda_sm20_div_u64) ;  /* 0x0000015800f87944 */ /* 0x032fea0003c00000 */
[----:B------:R-:W-:-:S04]  /*3e40*/  IADD3 R81, P1, PT, RZ, -R93, RZ ;  /* 0x8000005dff517210 */ /* 0x000fc80007f3e0ff */
[----:B------:R-:W-:Y:S01]  /*3e50*/  IADD3.X R80, PT, PT, RZ, ~R92, RZ, P1, !PT ;  /* 0x8000005cff507210 */ /* 0x000fe20000ffe4ff */
[----:B------:R-:W-:Y:S01]  /*3e60*/  IMAD.WIDE.U32 R82, R91, R81, R78 ;  /* 0x000000515b527225 */ /* 0x000fe200078e004e */
[----:B------:R-:W-:-:S03]  /*3e70*/  MOV R79, R93 ;  /* 0x0000005d004f7202 */ /* 0x000fc60000000f00 */
[----:B------:R-:W-:Y:S01]  /*3e80*/  IMAD R80, R80, R91, RZ ;  /* 0x0000005b50507224 */ /* 0x000fe200078e02ff */
[----:B------:R-:W-:-:S03]  /*3e90*/  MOV R78, R82 ;  /* 0x00000052004e7202 */ /* 0x000fc60000000f00 */
[----:B------:R-:W-:-:S05]  /*3ea0*/  IMAD R80, R90, R81, R80 ;  /* 0x000000515a507224 */ /* 0x000fca00078e0250 */
[----:B------:R-:W-:Y:S02]  /*3eb0*/  IADD3 R81, PT, PT, R80, R83, RZ ;  /* 0x0000005350517210 */ /* 0x000fe40007ffe0ff */
.L_x_30:
[----:B------:R-:W-:Y:S05]  /*3ec0*/  BSYNC.RECONVERGENT B0 ;  /* 0x0000000000007941 */ /* 0x000fea0003800200 */
.L_x_28:
[----:B------:R-:W2:Y:S01]  /*3ed0*/  LDCU UR4, c[0x0][0x380] ;  /* 0x00007000ff0477ac */ /* 0x000ea20008000800 */
[--C-:B------:R-:W-:Y:S01]  /*3ee0*/  SHF.R.U64 R78, R78, 0x3, R81.reuse ;  /* 0x000000034e4e7819 */ /* 0x100fe20000001251 */
[----:B------:R-:W-:Y:S01]  /*3ef0*/  VIADD R80, R104, 0x1 ;  /* 0x0000000168507836 */ /* 0x000fe20000000000 */
[----:B------:R-:W-:Y:S02]  /*3f00*/  SHF.R.U32.HI R81, RZ, 0x3, R81 ;  /* 0x00000003ff517819 */ /* 0x000fe40000011651 */
[----:B------:R-:W-:Y:S02]  /*3f10*/  CS2R R84, SRZ ;  /* 0x0000000000547805 */ /* 0x000fe4000001ff00 */
[----:B------:R-:W-:Y:S02]  /*3f20*/  ISETP.LE.U32.AND P2, PT, R79, R78, PT ;  /* 0x0000004e4f00720c */ /* 0x000fe40003f43070 */
[----:B------:R-:W-:Y:S02]  /*3f30*/  SHF.R.S32.HI R78, RZ, 0x1f, R79 ;  /* 0x0000001fff4e7819 */ /* 0x000fe4000001144f */
[----:B--2---:R-:W-:-:S04]  /*3f40*/  ISETP.LT.AND P1, PT, R80, UR4, !P0 ;  /* 0x0000000450007c0c */ /* 0x004fc8000c721270 */
[----:B------:R-:W-:-:S13]  /*3f50*/  ISETP.LE.U32.AND.EX P1, PT, R78, R81, P1, P2 ;  /* 0x000000514e00720c */ /* 0x000fda0000f23120 */
[----:B------:R2:W4:Y:S01]  /*3f60*/  @P1 LDG.E.LTC128B.64 R84, desc[UR14][R76.64] ;  /* 0x0000000e4c541981 */ /* 0x000522000c1e1b20 */
[----:B------:R-:W-:Y:S01]  /*3f70*/  IADD3 R75, P1, PT, R70, R75, RZ ;  /* 0x0000004b464b7210 */ /* 0x000fe20007f3e0ff */
[----:B------:R-:W-:Y:S04]  /*3f80*/  BSSY.RECONVERGENT B0, `(.L_x_31) ;  /* 0x0000020000007945 */ /* 0x000fe80003800200 */
[----:B------:R-:W-:Y:S01]  /*3f90*/  IMAD.X R74, R71, 0x1, R74, P1 ;  /* 0x00000001474a7824 */ /* 0x000fe200008e064a */
[----:B------:R-:W-:-:S04]  /*3fa0*/  ISETP.GE.AND P1, PT, R80, UR4, PT ;  /* 0x0000000450007c0c */ /* 0x000fc8000bf26270 */
[----:B------:R-:W-:-:S04]  /*3fb0*/  LOP3.LUT R81, R74, R90, RZ, 0xfc, !PT ;  /* 0x0000005a4a517212 */ /* 0x000fc800078efcff */
[----:B------:R-:W-:-:S13]  /*3fc0*/  ISETP.NE.U32.AND P2, PT, R81, RZ, PT ;  /* 0x000000ff5100720c */ /* 0x000fda0003f45070 */
[----:B--2---:R-:W-:Y:S05]  /*3fd0*/  @P2 BRA `(.L_x_32) ;  /* 0x0000000000502947 */ /* 0x004fea0003800000 */
[----:B------:R-:W2:Y:S01]  /*3fe0*/  I2F.U32.RP R82, R91 ;  /* 0x0000005b00527306 */ /* 0x000ea20000209000 */
[----:B------:R-:W-:Y:S02]  /*3ff0*/  MOV R92, RZ ;  /* 0x000000ff005c7202 */ /* 0x000fe40000000f00 */
[----:B------:R-:W-:-:S05]  /*4000*/  MOV R99, RZ ;  /* 0x000000ff00637202 */ /* 0x000fca0000000f00 */
[----:B--2---:R-:W2:Y:S02]  /*4010*/  MUFU.RCP R81, R82 ;  /* 0x0000005200517308 */ /* 0x004ea40000001000 */
[----:B--2---:R-:W-:-:S06]  /*4020*/  VIADD R81, R81, 0xffffffe ;  /* 0x0ffffffe51517836 */ /* 0x004fcc0000000000 */
[----:B------:R-:W2:Y:S02]  /*4030*/  F2I.FTZ.U32.TRUNC.NTZ R93, R81 ;  /* 0x00000051005d7305 */ /* 0x000ea4000021f000 */
[----:B--2---:R-:W-:-:S04]  /*4040*/  IMAD.MOV R80, RZ, RZ, -R93 ;  /* 0x000000ffff507224 */ /* 0x004fc800078e0a5d */
        /* <DEDUP_REMOVED lines=13> */
.L_x_32:
[----:B------:R-:W-:Y:S01]  /*4120*/  IMAD.MOV.U32 R98, RZ, RZ, R75 ;  /* 0x000000ffff627224 */ /* 0x000fe200078e004b */
[----:B------:R-:W-:Y:S01]  /*4130*/  MOV R96, R91 ;  /* 0x0000005b00607202 */ /* 0x000fe20000000f00 */
[----:B------:R-:W-:Y:S01]  /*4140*/  IMAD.MOV.U32 R97, RZ, RZ, R74 ;  /* 0x000000ffff617224 */ /* 0x000fe200078e004a */
[----:B------:R-:W-:Y:S02]  /*4150*/  MOV R95, R90 ;  /* 0x0000005a005f7202 */ /* 0x000fe40000000f00 */
[----:B------:R-:W-:Y:S02]  /*4160*/  MOV R94, 0x4180 ;  /* 0x00004180005e7802 */ /* 0x000fe40000000f00 */
[----:B-1--45:R-:W-:Y:S05]  /*4170*/  CALL.REL.NOINC `($__internal_1_$__cuda_sm20_rem_u64) ;  /* 0x0000015c00387944 */ /* 0x032fea0003c00000 */
.L_x_33:
[----:B------:R-:W-:Y:S05]  /*4180*/  BSYNC.RECONVERGENT B0 ;  /* 0x0000000000007941 */ /* 0x000fea0003800200 */
.L_x_31:
[----:B------:R-:W2:Y:S01]  /*4190*/  LDCU UR4, c[0x0][0x384] ;  /* 0x00007080ff0477ac */ /* 0x000ea20008000800 */
[----:B------:R-:W-:Y:S01]  /*41a0*/  VIADD R82, R102, 0x20 ;  /* 0x0000002066527836 */ /* 0x000fe20000000000 */
[--C-:B------:R-:W-:Y:S02]  /*41b0*/  SHF.R.U64 R80, R98, 0x3, R99.reuse ;  /* 0x0000000362507819 */ /* 0x100fe40000001263 */
[----:B------:R-:W-:Y:S02]  /*41c0*/  SHF.R.U32.HI R81, RZ, 0x3, R99 ;  /* 0x00000003ff517819 */ /* 0x000fe40000011663 */
[----:B------:R-:W-:Y:S02]  /*41d0*/  ISETP.LE.U32.AND P2, PT, R79, R80, PT ;  /* 0x000000504f00720c */ /* 0x000fe40003f43070 */
[----:B--2---:R-:W-:Y:S02]  /*41e0*/  ISETP.LT.AND P1, PT, R82, UR4, !P1 ;  /* 0x0000000452007c0c */ /* 0x004fe4000cf21270 */
[----:B------:R-:W-:-:S02]  /*41f0*/  CS2R R82, SRZ ;  /* 0x0000000000527805 */ /* 0x000fc4000001ff00 */
[----:B------:R-:W-:-:S13]  /*4200*/  ISETP.LE.U32.AND.EX P1, PT, R78, R81, P1, P2 ;  /* 0x000000514e00720c */ /* 0x000fda0000f23120 */
[----:B------:R-:W-:Y:S02]  /*4210*/  @P1 IMAD.MOV.U32 R92, RZ, RZ, R76 ;  /* 0x000000ffff5c1224 */ /* 0x000fe400078e004c */
[----:B------:R-:W-:-:S05]  /*4220*/  @P1 IMAD.MOV.U32 R93, RZ, RZ, R77 ;  /* 0x000000ffff5d1224 */ /* 0x000fca00078e004d */
[----:B------:R2:W4:Y:S01]  /*4230*/  @P1 LDG.E.LTC128B.64 R82, desc[UR14][R92.64+0x100] ;  /* 0x0001000e5c521981 */ /* 0x000522000c1e1b20 */
[----:B------:R-:W-:Y:S01]  /*4240*/  IADD3 R76, P1, PT, R70, R76, RZ ;  /* 0x0000004c464c7210 */ /* 0x000fe20007f3e0ff */
[----:B------:R-:W-:Y:S04]  /*4250*/  BSSY.RECONVERGENT B0, `(.L_x_34) ;  /* 0x000002b000007945 */ /* 0x000fe80003800200 */
[----:B------:R-:W-:Y:S01]  /*4260*/  IMAD.X R77, R71, 0x1, R77, P1 ;  /* 0x00000001474d7824 */ /* 0x000fe200008e064d */
[----:B------:R-:W-:-:S05]  /*4270*/  IADD3 R78, P1, PT, -R2, R76, RZ ;  /* 0x0000004c024e7210 */ /* 0x000fca0007f3e1ff */
[----:B------:R-:W-:-:S05]  /*4280*/  IMAD.X R79, R77, 0x1, ~R3, P1 ;  /* 0x000000014d4f7824 */ /* 0x000fca00008e0e03 */
[----:B------:R-:W-:-:S04]  /*4290*/  LOP3.LUT R80, R79, R90, RZ, 0xfc, !PT ;  /* 0x0000005a4f507212 */ /* 0x000fc800078efcff */
[----:B------:R-:W-:-:S13]  /*42a0*/  ISETP.NE.U32.AND P1, PT, R80, RZ, PT ;  /* 0x000000ff5000720c */ /* 0x000fda0003f25070 */
[----:B--2---:R-:W-:Y:S05]  /*42b0*/  @P1 BRA `(.L_x_35) ;  /* 0x0000000000581947 */ /* 0x004fea0003800000 */
        /* <DEDUP_REMOVED lines=8> */
[----:B------:R-:W-:-:S06]  /*4340*/  IMAD.HI.U32 R79, R81, R79, R80 ;  /* 0x0000004f514f7227 */ /* 0x000fcc00078e0050 */
[----:B------:R-:W-:-:S05]  /*4350*/  IMAD.HI.U32 R79, R79, R78, RZ ;  /* 0x0000004e4f4f7227 */ /* 0x000fca00078e00ff */
[----:B------:R-:W-:-:S05]  /*4360*/  IADD3 R80, PT, PT, -R79, RZ, RZ ;  /* 0x000000ff4f507210 */ /* 0x000fca0007ffe1ff */
[----:B------:R-:W-:-:S05]  /*4370*/  IMAD R80, R91, R80, R78 ;  /* 0x000000505b507224 */ /* 0x000fca00078e024e */
[----:B------:R-:W-:-:S13]  /*4380*/  ISETP.GE.U32.AND P3, PT, R80, R91, PT ;  /* 0x0000005b5000720c */ /* 0x000fda0003f66070 */
[----:B------:R-:W-:Y:S01]  /*4390*/  @P3 IMAD.IADD R80, R80, 0x1, -R91 ;  /* 0x0000000150503824 */ /* 0x000fe200078e0a5b */
[----:B------:R-:W-:-:S04]  /*43a0*/  @P3 IADD3 R79, PT, PT, R79, 0x1, RZ ;  /* 0x000000014f4f3810 */ /* 0x000fc80007ffe0ff */
[----:B------:R-:W-:Y:S01]  /*43b0*/  ISETP.GE.U32.AND P2, PT, R80, R91, PT ;  /* 0x0000005b5000720c */ /* 0x000fe20003f46070 */
[----:B------:R-:W-:-:S12]  /*43c0*/  IMAD.MOV.U32 R80, RZ, RZ, RZ ;  /* 0x000000ffff507224 */ /* 0x000fd800078e00ff */
[----:B------:R-:W-:Y:S01]  /*43d0*/  @P2 VIADD R79, R79, 0x1 ;  /* 0x000000014f4f2836 */ /* 0x000fe20000000000 */
[----:B------:R-:W-:-:S04]  /*43e0*/  @!P1 LOP3.LUT R79, RZ, R91, RZ, 0x33, !PT ;  /* 0x0000005bff4f9212 */ /* 0x000fc800078e33ff */
[----:B------:R-:W-:-:S05]  /*43f0*/  IADD3 R81, PT, PT, -R79, RZ, RZ ;  /* 0x000000ff4f517210 */ /* 0x000fca0007ffe1ff */
[----:B------:R-:W-:Y:S01]  /*4400*/  IMAD R78, R91, R81, R78 ;  /* 0x000000515b4e7224 */ /* 0x000fe200078e024e */
[----:B------:R-:W-:Y:S05]  /*4410*/  BRA `(.L_x_36) ;  /* 0x0000000000387947 */ /* 0x000fea0003800000 */
.L_x_35:
        /* <DEDUP_REMOVED lines=14> */
.L_x_36:
[----:B------:R-:W-:Y:S05]  /*4500*/  BSYNC.RECONVERGENT B0 ;  /* 0x0000000000007941 */ /* 0x000fea0003800200 */
.L_x_34:
[----:B------:R-:W2:Y:S01]  /*4510*/  LDCU UR4, c[0x0][0x380] ;  /* 0x00007000ff0477ac */ /* 0x000ea20008000800 */
[--C-:B------:R-:W-:Y:S01]  /*4520*/  SHF.R.U64 R78, R78, 0x3, R80.reuse ;  /* 0x000000034e4e7819 */ /* 0x100fe20000001250 */
[----:B------:R-:W-:Y:S01]  /*4530*/  VIADD R92, R104, 0x2 ;  /* 0x00000002685c7836 */ /* 0x000fe20000000000 */
[----:B------:R-:W-:Y:S02]  /*4540*/  SHF.R.U32.HI R81, RZ, 0x3, R80 ;  /* 0x00000003ff517819 */ /* 0x000fe40000011650 */
[----:B------:R-:W-:Y:S02]  /*4550*/  ISETP.LE.U32.AND P2, PT, R79, R78, PT ;  /* 0x0000004e4f00720c */ /* 0x000fe40003f43070 */
[----:B------:R-:W-:Y:S02]  /*4560*/  SHF.R.S32.HI R78, RZ, 0x1f, R79 ;  /* 0x0000001fff4e7819 */ /* 0x000fe4000001144f */
[----:B--2---:R-:W-:-:S04]  /*4570*/  ISETP.LT.AND P1, PT, R92, UR4, !P0 ;  /* 0x000000045c007c0c */ /* 0x004fc8000c721270 */
[----:B------:R-:W-:Y:S02]  /*4580*/  ISETP.LE.U32.AND.EX P1, PT, R78, R81, P1, P2 ;  /* 0x000000514e00720c */ /* 0x000fe40000f23120 */
[----:B------:R-:W-:-:S11]  /*4590*/  CS2R R80, SRZ ;  /* 0x0000000000507805 */ /* 0x000fd6000001ff00 */
        /* <DEDUP_REMOVED lines=28> */
.L_x_38:
[----:B------:R-:W-:Y:S01]  /*4760*/  IMAD.MOV.U32 R98, RZ, RZ, R75 ;  /* 0x000000ffff627224 */ /* 0x000fe200078e004b */
[----:B------:R-:W-:Y:S01]  /*4770*/  MOV R96, R91 ;  /* 0x0000005b00607202 */ /* 0x000fe20000000f00 */
[----:B------:R-:W-:Y:S01]  /*4780*/  IMAD.MOV.U32 R97, RZ, RZ, R74 ;  /* 0x000000ffff617224 */ /* 0x000fe200078e004a */
[----:B------:R-:W-:Y:S02]  /*4790*/  MOV R95, R90 ;  /* 0x0000005a005f7202 */ /* 0x000fe40000000f00 */
[----:B------:R-:W-:Y:S02]  /*47a0*/  MOV R94, 0x47c0 ;  /* 0x000047c0005e7802 */ /* 0x000fe40000000f00 */
[----:B-1--45:R-:W-:Y:S05]  /*47b0*/  CALL.REL.NOINC `($__internal_1_$__cuda_sm20_rem_u64) ;  /* 0x0000015400a87944 */ /* 0x032fea0003c00000 */
.L_x_39:
[----:B------:R-:W-:Y:S05]  /*47c0*/  BSYNC.RECONVERGENT B0 ;  /* 0x0000000000007941 */ /* 0x000fea0003800200 */
.L_x_37:
[----:B------:R-:W2:Y:S01]  /*47d0*/  LDCU UR4, c[0x0][0x384] ;  /* 0x00007080ff0477ac */ /* 0x000ea20008000800 */
[----:B------:R-:W-:Y:S01]  /*47e0*/  VIADD R92, R102, 0x20 ;  /* 0x00000020665c7836 */ /* 0x000fe20000000000 */
[--C-:B------:R-:W-:Y:S02]  /*47f0*/  SHF.R.U64 R94, R98, 0x3, R99.reuse ;  /* 0x00000003625e7819 */ /* 0x100fe40000001263 */
[----:B------:R-:W-:Y:S02]  /*4800*/  SHF.R.U32.HI R93, RZ, 0x3, R99 ;  /* 0x00000003ff5d7819 */ /* 0x000fe40000011663 */
[----:B------:R-:W-:Y:S02]  /*4810*/  ISETP.LE.U32.AND P2, PT, R79, R94, PT ;  /* 0x0000005e4f00720c */ /* 0x000fe40003f43070 */
[----:B--2---:R-:W-:-:S04]  /*4820*/  ISETP.LT.AND P1, PT, R92, UR4, !P1 ;  /* 0x000000045c007c0c */ /* 0x004fc8000cf21270 */
[----:B------:R-:W-:Y:S02]  /*4830*/  ISETP.LE.U32.AND.EX P1, PT, R78, R93, P1, P2 ;  /* 0x0000005d4e00720c */ /* 0x000fe40000f23120 */
[----:B------:R-:W-:-:S11]  /*4840*/  CS2R R78, SRZ ;  /* 0x00000000004e7805 */ /* 0x000fd6000001ff00 */
        /* <DEDUP_REMOVED lines=22> */
[----:B------:R-:W-:Y:S02]  /*49b0*/  IMAD R92, R91, R77, R76 ;  /* 0x0000004d5b5c7224 */ /* 0x000fe400078e024c */
[----:B------:R-:W-:-:S03]  /*49c0*/  IMAD.MOV.U32 R77, RZ, RZ, RZ ;  /* 0x000000ffff4d7224 */ /* 0x000fc600078e00ff */
        /* <DEDUP_REMOVED lines=9> */
.L_x_41:
        /* <DEDUP_REMOVED lines=13> */
.L_x_42:
[----:B------:R-:W-:Y:S05]  /*4b30*/  BSYNC.RECONVERGENT B0 ;  /* 0x0000000000007941 */ /* 0x000fea0003800200 */
.L_x_40:
[----:B------:R-:W2:Y:S01]  /*4b40*/  LDCU UR4, c[0x0][0x380] ;  /* 0x00007000ff0477ac */ /* 0x000ea20008000800 */
[----:B------:R-:W-:Y:S01]  /*4b50*/  VIADD R92, R104, 0x3 ;  /* 0x00000003685c7836 */ /* 0x000fe20000000000 */
[--C-:B------:R-:W-:Y:S02]  /*4b60*/  SHF.R.U64 R93, R76, 0x3, R77.reuse ;  /* 0x000000034c5d7819 */ /* 0x100fe4000000124d */
        /* <DEDUP_REMOVED lines=34> */
.L_x_44:
[----:B------:R-:W-:Y:S01]  /*4d90*/  IMAD.MOV.U32 R96, RZ, RZ, R91 ;  /* 0x000000ffff607224 */ /* 0x000fe200078e005b */
[----:B------:R-:W-:Y:S02]  /*4da0*/  MOV R95, R90 ;  /* 0x0000005a005f7202 */ /* 0x000fe40000000f00 */
[----:B------:R-:W-:Y:S02]  /*4db0*/  MOV R94, 0x4dd0 ;  /* 0x00004dd0005e7802 */ /* 0x000fe40000000f00 */
[----:B-1--45:R-:W-:Y:S05]  /*4dc0*/  CALL.REL.NOINC `($__internal_1_$__cuda_sm20_rem_u64) ;  /* 0x0000015000247944 */ /* 0x032fea0003c00000 */
.L_x_45:
[----:B------:R-:W-:Y:S05]  /*4dd0*/  BSYNC.RECONVERGENT B0 ;  /* 0x0000000000007941 */ /* 0x000fea0003800200 */
.L_x_43:
        /* <DEDUP_REMOVED lines=8> */
[----:B------:R-:W-:Y:S05]  /*4e60*/  @!P0 BRA `(.L_x_21) ;  /* 0x00000000000c8947 */ /* 0x000fea0003800000 */
[----:B------:R-:W-:Y:S02]  /*4e70*/  MOV R74, R114 ;  /* 0x00000072004a7202 */ /* 0x000fe40000000f00 */
[----:B------:R-:W-:-:S06]  /*4e80*/  MOV R75, R115 ;  /* 0x00000073004b7202 */ /* 0x000fcc0000000f00 */
[----:B------:R-:W4:Y:S02]  /*4e90*/  LDG.E.LTC128B.64 R74, desc[UR14][R74.64+0x100] ;  /* 0x0001000e4a4a7981 */ /* 0x000f24000c1e1b20 */
.L_x_21:
[----:B------:R-:W-:Y:S05]  /*4ea0*/  BSYNC.RECONVERGENT B1 ;  /* 0x0000000000017941 */ /* 0x000fea0003800200 */
.L_x_19:
[----:B------:R-:W-:Y:S08]  /*4eb0*/  BAR.SYNC.DEFER_BLOCKING 0x0 ;  /* 0x0000000000007b1d */ /* 0x000ff00000010000 */
[----:B------:R-:W1:Y:S01]  /*4ec0*/  S2UR UR4, SR_CgaCtaId ;  /* 0x00000000000479c3 */ /* 0x000e620000008800 */
[----:B------:R-:W-:Y:S01]  /*4ed0*/  UMOV UR5, 0x400 ;  /* 0x0000040000057882 */ /* 0x000fe20000000000 */
[----:B--23--:R-:W2:Y:S01]  /*4ee0*/  S2R R92, SR_TID.X ;  /* 0x00000000005c7919 */ /* 0x00cea20000002100 */
[----:B------:R-:W3:Y:S01]  /*4ef0*/  LDCU UR6, c[0x0][0x398] ;  /* 0x00007300ff0677ac */ /* 0x000ee20008000800 */
[----:B------:R-:W-:Y:S04]  /*4f00*/  BSSY.RECONVERGENT B1, `(.L_x_46) ;  /* 0x000024a000017945 */ /* 0x000fe80003800200 */
[----:B------:R-:W2:Y:S01]  /*4f10*/  S2UR UR7, SR_CTAID.X ;  /* 0x00000000000779c3 */ /* 0x000ea20000002500 */
[----:B------:R-:W-:-:S04]  /*4f20*/  DEPBAR.LE SB5, 0xe ;  /* 0x0000d3800000791a */ /* 0x000fc80000000000 */
[----:B------:R-:W-:Y:S04]  /*4f30*/  STS.128 [R103], R4 ;  /* 0x0000000467007388 */ /* 0x000fe80000000c00 */
[----:B------:R-:W-:Y:S01]  /*4f40*/  STS.128 [R103+0x40], R8 ;  /* 0x0000400867007388 */ /* 0x000fe20000000c00 */
[----:B-1----:R-:W-:Y:S01]  /*4f50*/  ULEA UR4, UR4, UR5, 0x18 ;  /* 0x0000000504047291 */ /* 0x002fe2000f8ec0ff */
[----:B------:R-:W-:-:S04]  /*4f60*/  DEPBAR.LE SB5, 0xd ;  /* 0x0000d3400000791a */ /* 0x000fc80000000000 */
[----:B------:R-:W-:Y:S01]  /*4f70*/  STS.128 [R103+0x80], R12 ;  /* 0x0000800c67007388 */ /* 0x000fe20000000c00 */
[----:B------:R-:W-:Y:S02]  /*4f80*/  UMOV UR5, 0xffffffff ;  /* 0xffffffff00057882 */ /* 0x000fe40000000000 */
[----:B---3--:R-:W-:Y:S01]  /*4f90*/  USHF.L.U32 UR5, UR5, UR6, URZ ;  /* 0x0000000605057299 */ /* 0x008fe200080006ff */
[----:B------:R-:W-:-:S04]  /*4fa0*/  DEPBAR.LE SB5, 0xc ;  /* 0x0000d3000000791a */ /* 0x000fc80000000000 */
[----:B------:R-:W-:Y:S01]  /*4fb0*/  STS.128 [R103+0xc0], R16 ;  /* 0x0000c01067007388 */ /* 0x000fe20000000c00 */
[----:B--2---:R-:W-:Y:S01]  /*4fc0*/  ULOP3.LUT UR5, UR7, UR5, URZ, 0x30, !UPT ;  /* 0x0000000507057292 */ /* 0x004fe2000f8e30ff */
[----:B------:R-:W-:Y:S01]  /*4fd0*/  IMAD.SHL.U32 R93, R92, 0x8, RZ ;  /* 0x000000085c5d7824 */ /* 0x000fe200078e00ff */
[----:B------:R-:W-:-:S04]  /*4fe0*/  SHF.R.U32.HI R92, RZ, 0x3, R92 ;  /* 0x00000003ff5c7819 */ /* 0x000fc8000001165c */
[----:B------:R-:W-:Y:S02]  /*4ff0*/  LOP3.LUT R93, R93, 0xf8, RZ, 0xc0, !PT ;  /* 0x000000f85d5d7812 */ /* 0x000fe400078ec0ff */
[----:B------:R-:W-:-:S05]  /*5000*/  LOP3.LUT R92, R92, 0x7c, RZ, 0xc0, !PT ;  /* 0x0000007c5c5c7812 */ /* 0x000fca00078ec0ff */
[----:B------:R-:W-:Y:S01]  /*5010*/  IMAD R92, R92, 0x220, R93 ;  /* 0x000002205c5c7824 */ /* 0x000fe200078e025d */
[----:B------:R-:W-:Y:S06]  /*5020*/  BAR.SYNC.DEFER_BLOCKING 0x0 ;  /* 0x0000000000007b1d */ /* 0x000fec0000010000 */
[----:B------:R-:W1:Y:S04]  /*5030*/  LDS.64 R118, [R92+UR4+0x760] ;  /* 0x000760045c767984 */ /* 0x000e680008000a00 */
[----:B------:R-:W2:Y:S04]  /*5040*/  LDS.64 R116, [R92+UR4+0x660] ;  /* 0x000660045c747984 */ /* 0x000ea80008000a00 */
[----:B------:R-:W3:Y:S04]  /*5050*/  LDS.64 R100, [R92+UR4+0x540] ;  /* 0x000540045c647984 */ /* 0x000ee80008000a00 */
[----:B------:R-:W3:Y:S04]  /*5060*/  LDS.64 R98, [R92+UR4+0x440] ;  /* 0x000440045c627984 */ /* 0x000ee80008000a00 */
[----:B------:R-:W3:Y:S04]  /*5070*/  LDS.64 R96, [R92+UR4+0x320] ;  /* 0x000320045c607984 */ /* 0x000ee80008000a00 */
[----:B------:R-:W3:Y:S04]  /*5080*/  LDS.64 R94, [R92+UR4+0x220] ;  /* 0x000220045c5e7984 */ /* 0x000ee80008000a00 */
[----:B------:R-:W3:Y:S04]  /*5090*/  LDS.64 R4, [R92+UR4+0x100] ;  /* 0x000100045c047984 */ /* 0x000ee80008000a00 */
[----:B------:R-:W3:Y:S01]  /*50a0*/  LDS.64 R114, [R92+UR4] ;  /* 0x000000045c727984 */ /* 0x000ee20008000a00 */
[----:B------:R-:W3:Y:S01]  /*50b0*/  S2UR UR4, SR_CTAID.Y ;  /* 0x00000000000479c3 */ /* 0x000ee20000002600 */
[----:B-1----:R-:W-:-:S02]  /*50c0*/  DMUL R6, R118, R110 ;  /* 0x0000006e76067228 */ /* 0x002fc40000000000 */
[-C--:B--2---:R-:W-:Y:S02]  /*50d0*/  DMUL R8, R116, R110.reuse ;  /* 0x0000006e74087228 */ /* 0x084fe40000000000 */
[----:B---3--:R-:W-:-:S04]  /*50e0*/  DMUL R10, R100, R110 ;  /* 0x0000006e640a7228 */ /* 0x008fc80000000000 */
[----:B----4-:R-:W-:Y:S02]  /*50f0*/  DFMA R6, R74, R108, R6 ;  /* 0x0000006c4a06722b */ /* 0x010fe40000000006 */
[----:B------:R-:W-:Y:S01]  /*5100*/  DMUL R12, R98, R110 ;  /* 0x0000006e620c7228 */ /* 0x000fe20000000000 */
[----:B------:R-:W-:Y:S01]  /*5110*/  USHF.L.U32 UR4, UR4, UR6, URZ ;  /* 0x0000000604047299 */ /* 0x000fe200080006ff */
[----:B------:R-:W-:Y:S01]  /*5120*/  DFMA R8, R76, R108, R8 ;  /* 0x0000006c4c08722b */ /* 0x000fe20000000008 */
[----:B------:R-:W-:Y:S01]  /*5130*/  USHF.R.U32.HI UR6, URZ, UR6, UR7 ;  /* 0x00000006ff067299 */ /* 0x000fe20008011607 */
[----:B------:R-:W-:Y:S01]  /*5140*/  DMUL R14, R96, R110 ;  /* 0x0000006e600e7228 */ /* 0x000fe20000000000 */
[----:B------:R-:W-:Y:S01]  /*5150*/  UIADD3 UR4, UPT, UPT, UR4, UR5, URZ ;  /* 0x0000000504047290 */ /* 0x000fe2000fffe0ff */
[----:B------:R-:W-:Y:S01]  /*5160*/  DFMA R10, R78, R108, R10 ;  /* 0x0000006c4e0a722b */ /* 0x000fe2000000000a */
[----:B------:R-:W-:Y:S01]  /*5170*/  ULEA UR6, UR6, 0x80, 0x7 ;  /* 0x0000008006067891 */ /* 0x000fe2000f8e38ff */
[----:B------:R-:W-:Y:S01]  /*5180*/  DMUL R16, R94, R110 ;  /* 0x0000006e5e107228 */ /* 0x000fe20000000000 */
[----:B------:R-:W-:Y:S01]  /*5190*/  USHF.L.U32 UR4, UR4, 0x6, URZ ;  /* 0x0000000604047899 */ /* 0x000fe200080006ff */
[----:B------:R-:W-:-:S02]  /*51a0*/  DFMA R12, R80, R108, R12 ;  /* 0x0000006c500c722b */ /* 0x000fc4000000000c */
[----:B------:R-:W-:Y:S01]  /*51b0*/  DMUL R18, R4, R110 ;  /* 0x0000006e04127228 */ /* 0x000fe20000000000 */
[----:B------:R-:W-:Y:S01]  /*51c0*/  UISETP.GT.AND UP0, UPT, UR6, UR4, UPT ;  /* 0x000000040600728c */ /* 0x000fe2000bf04270 */
[----:B------:R-:W-:Y:S02]  /*51d0*/  DFMA R14, R82, R108, R14 ;  /* 0x0000006c520e722b */ /* 0x000fe4000000000e */
[----:B------:R-:W-:Y:S02]  /*51e0*/  DMUL R114, R114, R110 ;  /* 0x0000006e72727228 */ /* 0x000fe40000000000 */
[-C--:B------:R-:W-:Y:S02]  /*51f0*/  DFMA R16, R84, R108.reuse, R16 ;  /* 0x0000006c5410722b */ /* 0x080fe40000000010 */
[----:B------:R-:W-:-:S04]  /*5200*/  DFMA R18, R86, R108, R18 ;  /* 0x0000006c5612722b */ /* 0x000fc80000000012 */
[----:B------:R-:W-:Y:S01]  /*5210*/  DFMA R114, R88, R108, R114 ;  /* 0x0000006c5872722b */ /* 0x000fe20000000072 */
[----:B------:R-:W-:Y:S10]  /*5220*/  BRA.U UP0, `(.L_x_47) ;  /* 0x0000000100a07547 */ /* 0x000ff4000b800000 */
[----:B------:R-:W1:Y:S01]  /*5230*/  LDCU.64 UR6, c[0x0][0x420] ;  /* 0x00008400ff0677ac */ /* 0x000e620008000a00 */
[C---:B------:R-:W-:Y:S01]  /*5240*/  VIADD R4, R102.reuse, 0x20 ;  /* 0x0000002066047836 */ /* 0x040fe20000000000 */
[C---:B------:R-:W-:Y:S01]  /*5250*/  ISETP.GE.AND P0, PT, R102.reuse, UR9, PT ;  /* 0x0000000966007c0c */ /* 0x040fe2000bf06270 */
[----:B------:R-:W-:Y:S01]  /*5260*/  IMAD.WIDE R96, R102, 0x8, RZ ;  /* 0x0000000866607825 */ /* 0x000fe200078e02ff */
[----:B------:R-:W2:Y:S02]  /*5270*/  LDCU UR8, c[0x0][0x380] ;  /* 0x00007000ff0877ac */ /* 0x000ea40008000800 */
[----:B------:R-:W-:Y:S01]  /*5280*/  ISETP.GE.AND P3, PT, R4, UR9, PT ;  /* 0x0000000904007c0c */ /* 0x000fe2000bf66270 */
[C---:B------:R-:W-:Y:S01]  /*5290*/  VIADD R5, R104.reuse, 0x1 ;  /* 0x0000000168057836 */ /* 0x040fe20000000000 */
[----:B------:R-:W3:Y:S01]  /*52a0*/  LDCU.64 UR4, c[0x0][0x428] ;  /* 0x00008500ff0477ac */ /* 0x000ee20008000a00 */
[C---:B-1----:R-:W-:Y:S01]  /*52b0*/  IMAD.WIDE.U32 R96, R104.reuse, UR6, R96 ;  /* 0x0000000668607c25 */ /* 0x042fe2000f8e0060 */
[----:B--2---:R-:W-:-:S03]  /*52c0*/  ISETP.LT.AND P6, PT, R104, UR8, !P0 ;  /* 0x0000000868007c0c */ /* 0x004fc6000c7c1270 */
[C---:B------:R-:W-:Y:S01]  /*52d0*/  IMAD R92, R104.reuse, UR7, R97 ;  /* 0x00000007685c7c24 */ /* 0x040fe2000f8e0261 */
[----:B------:R-:W-:Y:S02]  /*52e0*/  ISETP.LT.AND P2, PT, R104, UR8, !P3 ;  /* 0x0000000868007c0c */ /* 0x000fe4000df41270 */
[----:B------:R-:W-:Y:S02]  /*52f0*/  IADD3 R96, P4, PT, R68, R96, RZ ;  /* 0x0000006044607210 */ /* 0x000fe40007f9e0ff */
[----:B------:R-:W-:-:S03]  /*5300*/  ISETP.LT.AND P1, PT, R5, UR8, !P0 ;  /* 0x0000000805007c0c */ /* 0x000fc6000c721270 */
[----:B------:R-:W-:Y:S01]  /*5310*/  IMAD.X R97, R69, 0x1, R92, P4 ;  /* 0x0000000145617824 */ /* 0x000fe200020e065c */
[----:B---3--:R-:W-:Y:S01]  /*5320*/  IADD3 R94, P4, PT, R96, UR4, RZ ;  /* 0x00000004605e7c10 */ /* 0x008fe2000ff9e0ff */
[----:B------:R-:W-:-:S03]  /*5330*/  VIADD R92, R104, 0x3 ;  /* 0x00000003685c7836 */ /* 0x000fc60000000000 */
[----:B------:R1:W-:Y:S01]  /*5340*/  @P6 STG.E.64 desc[UR14][R96.64], R114 ;  /* 0x0000007260006986 */ /* 0x0003e2000c101b0e */
[----:B------:R-:W-:Y:S01]  /*5350*/  @P2 IMAD.MOV.U32 R100, RZ, RZ, R96 ;  /* 0x000000ffff642224 */ /* 0x000fe200078e0060 */
[----:B------:R-:W-:Y:S01]  /*5360*/  IADD3.X R95, PT, PT, R97, UR5, RZ, P4, !PT ;  /* 0x00000005615f7c10 */ /* 0x000fe2000a7fe4ff */
[----:B------:R-:W-:Y:S01]  /*5370*/  @P2 IMAD.MOV.U32 R101, RZ, RZ, R97 ;  /* 0x000000ffff652224 */ /* 0x000fe200078e0061 */
[----:B------:R-:W-:Y:S01]  /*5380*/  ISETP.LT.AND P6, PT, R5, UR8, !P3 ;  /* 0x0000000805007c0c */ /* 0x000fe2000dfc1270 */
[----:B------:R-:W-:-:S03]  /*5390*/  VIADD R5, R104, 0x2 ;  /* 0x0000000268057836 */ /* 0x000fc60000000000 */
[----:B------:R2:W-:Y:S01]  /*53a0*/  @P2 STG.E.64 desc[UR14][R100.64+0x100], R18 ;  /* 0x0001001264002986 */ /* 0x0005e2000c101b0e */
[----:B------:R-:W-:Y:S02]  /*53b0*/  IADD3 R98, P2, PT, R94, UR4, RZ ;  /* 0x000000045e627c10 */ /* 0x000fe4000ff5e0ff */
[C---:B------:R-:W-:Y:S01]  /*53c0*/  ISETP.LT.AND P4, PT, R5.reuse, UR8, !P3 ;  /* 0x0000000805007c0c */ /* 0x040fe2000df81270 */
[----:B------:R2:W-:Y:S01]  /*53d0*/  @P1 STG.E.64 desc[UR14][R94.64], R16 ;  /* 0x000000105e001986 */ /* 0x0005e2000c101b0e */
[----:B------:R-:W-:Y:S02]  /*53e0*/  ISETP.LT.AND P1, PT, R5, UR8, !P0 ;  /* 0x0000000805007c0c */ /* 0x000fe4000c721270 */
[C---:B------:R-:W-:Y:S02]  /*53f0*/  ISETP.LT.AND P0, PT, R92.reuse, UR8, !P0 ;  /* 0x000000085c007c0c */ /* 0x040fe4000c701270 */
[----:B------:R-:W-:Y:S01]  /*5400*/  IADD3.X R99, PT, PT, R95, UR5, RZ, P2, !PT ;  /* 0x000000055f637c10 */ /* 0x000fe200097fe4ff */
[----:B------:R2:W-:Y:S01]  /*5410*/  @P6 STG.E.64 desc[UR14][R94.64+0x100], R14 ;  /* 0x0001000e5e006986 */ /* 0x0005e2000c101b0e */
[----:B------:R-:W-:-:S07]  /*5420*/  ISETP.LT.AND P3, PT, R92, UR8, !P3 ;  /* 0x000000085c007c0c */ /* 0x000fce000df61270 */
[----:B------:R2:W-:Y:S01]  /*5430*/  @P1 STG.E.64 desc[UR14][R98.64], R12 ;  /* 0x0000000c62001986 */ /* 0x0005e2000c101b0e */
[----:B-1----:R-:W-:-:S03]  /*5440*/  IADD3 R96, P2, PT, R98, UR4, RZ ;  /* 0x0000000462607c10 */ /* 0x002fc6000ff5e0ff */
[----:B------:R2:W-:Y:S01]  /*5450*/  @P4 STG.E.64 desc[UR14][R98.64+0x100], R10 ;  /* 0x0001000a62004986 */ /* 0x0005e2000c101b0e */
[----:B------:R-:W-:-:S05]  /*5460*/  IADD3.X R97, PT, PT, R99, UR5, RZ, P2, !PT ;  /* 0x0000000563617c10 */ /* 0x000fca00097fe4ff */
[----:B------:R2:W-:Y:S01]  /*5470*/  @P0 STG.E.64 desc[UR14][R96.64], R8 ;  /* 0x0000000860000986 */ /* 0x0005e2000c101b0e */
[----:B------:R-:W-:Y:S05]  /*5480*/  @!P3 BRA `(.L_x_48) ;  /* 0x0000001c00c4b947 */ /* 0x000fea0003800000 */
[----:B------:R3:W-:Y:S01]  /*5490*/  STG.E.64 desc[UR14][R96.64+0x100], R6 ;  /* 0x0001000660007986 */ /* 0x0007e2000c101b0e */
[----:B------:R-:W-:Y:S05]  /*54a0*/  BRA `(.L_x_48) ;  /* 0x0000001c00bc7947 */ /* 0x000fea0003800000 */
.L_x_47:
[----:B------:R-:W1:Y:S01]  /*54b0*/  LDCU.64 UR4, c[0x0][0x420] ;  /* 0x00008400ff0477ac */ /* 0x000e620008000a00 */
[----:B------:R-:W-:Y:S01]  /*54c0*/  IMAD.WIDE R4, R102, 0x8, RZ ;  /* 0x0000000866047825 */ /* 0x000fe200078e02ff */
[----:B------:R-:W-:Y:S01]  /*54d0*/  BSSY.RECONVERGENT B0, `(.L_x_49) ;  /* 0x0000034000007945 */ /* 0x000fe20003800200 */
[----:B-1----:R-:W-:Y:S02]  /*54e0*/  MOV R97, UR4 ;  /* 0x0000000400617c02 */ /* 0x002fe40008000f00 */
[----:B------:R-:W-:-:S03]  /*54f0*/  MOV R95, UR5 ;  /* 0x00000005005f7c02 */ /* 0x000fc60008000f00 */
[----:B------:R-:W-:-:S04]  /*5500*/  IMAD.WIDE.U32 R4, R104, R97, R4 ;  /* 0x0000006168047225 */ /* 0x000fc800078e0004 */
[----:B------:R-:W-:-:S05]  /*5510*/  IMAD R121, R104, R95, RZ ;  /* 0x0000005f68797224 */ /* 0x000fca00078e02ff */
[----:B------:R-:W-:-:S04]  /*5520*/  IADD3 R121, PT, PT, R5, R121, RZ ;  /* 0x0000007905797210 */ /* 0x000fc80007ffe0ff */
[----:B------:R-:W-:-:S04]  /*5530*/  LOP3.LUT R92, R121, R95, RZ, 0xfc, !PT ;  /* 0x0000005f795c7212 */ /* 0x000fc800078efcff */
[----:B------:R-:W-:-:S13]  /*5540*/  ISETP.NE.U32.AND P0, PT, R92, RZ, PT ;  /* 0x000000ff5c00720c */ /* 0x000fda0003f05070 */
[----:B------:R-:W-:Y:S05]  /*5550*/  @P0 BRA `(.L_x_50) ;  /* 0x0000000000600947 */ /* 0x000fea0003800000 */
[----:B------:R-:W1:Y:S01]  /*5560*/  I2F.U32.RP R94, R97 ;  /* 0x00000061005e7306 */ /* 0x000e620000209000 */
[----:B------:R-:W-:Y:S01]  /*5570*/  IMAD.MOV.U32 R98, RZ, RZ, RZ ;  /* 0x000000ffff627224 */ /* 0x000fe200078e00ff */
[----:B------:R-:W-:Y:S02]  /*5580*/  SHF.L.U32 R92, R102, 0x3, RZ ;  /* 0x00000003665c7819 */ /* 0x000fe400000006ff */
[----:B------:R-:W-:-:S03]  /*5590*/  ISETP.NE.U32.AND P0, PT, R97, RZ, PT ;  /* 0x000000ff6100720c */ /* 0x000fc60003f05070 */
[----:B------:R-:W-:Y:S01]  /*55a0*/  IMAD R92, R104, R97, R92 ;  /* 0x00000061685c7224 */ /* 0x000fe200078e025c */
[----:B-1----:R-:W1:Y:S02]  /*55b0*/  MUFU.RCP R93, R94 ;  /* 0x0000005e005d7308 */ /* 0x002e640000001000 */
[----:B-1----:R-:W-:-:S06]  /*55c0*/  IADD3 R93, PT, PT, R93, 0xffffffe, RZ ;  /* 0x0ffffffe5d5d7810 */ /* 0x002fcc0007ffe0ff */
[----:B------:R-:W1:Y:S02]  /*55d0*/  F2I.FTZ.U32.TRUNC.NTZ R99, R93 ;  /* 0x0000005d00637305 */ /* 0x000e64000021f000 */
[----:B-1----:R-:W-:Y:S01]  /*55e0*/  IMAD.MOV R4, RZ, RZ, -R99 ;  /* 0x000000ffff047224 */ /* 0x002fe200078e0a63 */
[----:B------:R-:W-:-:S03]  /*55f0*/  MOV R93, RZ ;  /* 0x000000ff005d7202 */ /* 0x000fc60000000f00 */
        /* <DEDUP_REMOVED lines=14> */
.L_x_50:
[----:B------:R-:W1:Y:S01]  /*56e0*/  LDCU.64 UR4, c[0x0][0x420] ;  /* 0x00008400ff0477ac */ /* 0x000e620008000a00 */
[----:B------:R-:W-:Y:S01]  /*56f0*/  IMAD.MOV.U32 R92, RZ, RZ, R4 ;  /* 0x000000ffff5c7224 */ /* 0x000fe200078e0004 */
[----:B------:R-:W-:Y:S02]  /*5700*/  MOV R93, R121 ;  /* 0x00000079005d7202 */ /* 0x000fe40000000f00 */
[----:B------:R-:W-:Y:S01]  /*5710*/  MOV R98, 0x5750 ;  /* 0x0000575000627802 */ /* 0x000fe20000000f00 */
[----:B-1----:R-:W-:Y:S01]  /*5720*/  IMAD.U32 R100, RZ, RZ, UR4 ;  /* 0x00000004ff647e24 */ /* 0x002fe2000f8e00ff */
[----:B------:R-:W-:Y:S02]  /*5730*/  MOV R97, UR5 ;  /* 0x0000000500617c02 */ /* 0x000fe40008000f00 */
[----:B-----5:R-:W-:Y:S05]  /*5740*/  CALL.REL.NOINC `($__internal_0_$__cuda_sm20_div_u64) ;  /* 0x0000014000b47944 */ /* 0x020fea0003c00000 */
[----:B------:R-:W1:Y:S01]  /*5750*/  LDCU.64 UR4, c[0x0][0x420] ;  /* 0x00008400ff0477ac */ /* 0x000e620008000a00 */
[----:B------:R-:W-:Y:S01]  /*5760*/  IADD3 R94, P0, PT, RZ, -R93, RZ ;  /* 0x8000005dff5e7210 */ /* 0x000fe20007f1e0ff */
[----:B------:R-:W-:Y:S01]  /*5770*/  IMAD.MOV.U32 R5, RZ, RZ, R93 ;  /* 0x000000ffff057224 */ /* 0x000fe200078e005d */
[----:B------:R-:W-:Y:S02]  /*5780*/  MOV R120, R4 ;  /* 0x0000000400787202 */ /* 0x000fe40000000f00 */
[----:B------:R-:W-:Y:S02]  /*5790*/  IADD3.X R92, PT, PT, RZ, ~R92, RZ, P0, !PT ;  /* 0x8000005cff5c7210 */ /* 0x000fe400007fe4ff */
[----:B-1----:R-:W-:Y:S01]  /*57a0*/  MOV R97, UR4 ;  /* 0x0000000400617c02 */ /* 0x002fe20008000f00 */
[----:B------:R-:W-:-:S04]  /*57b0*/  IMAD.U32 R95, RZ, RZ, UR5 ;  /* 0x00000005ff5f7e24 */ /* 0x000fc8000f8e00ff */
[-C--:B------:R-:W-:Y:S02]  /*57c0*/  IMAD R92, R92, R97.reuse, RZ ;  /* 0x000000615c5c7224 */ /* 0x080fe400078e02ff */
[----:B------:R-:W-:-:S04]  /*57d0*/  IMAD.WIDE.U32 R120, R94, R97, R120 ;  /* 0x000000615e787225 */ /* 0x000fc800078e0078 */
[----:B------:R-:W-:Y:S01]  /*57e0*/  IMAD R92, R94, R95, R92 ;  /* 0x0000005f5e5c7224 */ /* 0x000fe200078e025c */
[----:B------:R-:W-:-:S04]  /*57f0*/  MOV R4, R120 ;  /* 0x0000007800047202 */ /* 0x000fc80000000f00 */
[----:B------:R-:W-:Y:S02]  /*5800*/  IADD3 R93, PT, PT, R121, R92, RZ ;  /* 0x0000005c795d7210 */ /* 0x000fe40007ffe0ff */
.L_x_51:
[----:B------:R-:W-:Y:S05]  /*5810*/  BSYNC.RECONVERGENT B0 ;  /* 0x0000000000007941 */ /* 0x000fea0003800200 */
.L_x_49:
[----:B------:R-:W1:Y:S01]  /*5820*/  LDCU.64 UR4, c[0x0][0x380] ;  /* 0x00007000ff0477ac */ /* 0x000e620008000a00 */
[----:B------:R-:W-:Y:S01]  /*5830*/  IMAD.WIDE R98, R102, 0x8, RZ ;  /* 0x0000000866627825 */ /* 0x000fe200078e02ff */
[--C-:B------:R-:W-:Y:S01]  /*5840*/  SHF.R.U64 R4, R4, 0x3, R93.reuse ;  /* 0x0000000304047819 */ /* 0x100fe2000000125d */
[----:B------:R-:W-:Y:S01]  /*5850*/  BSSY.RECONVERGENT B0, `(.L_x_52) ;  /* 0x000002e000007945 */ /* 0x000fe20003800200 */
[----:B------:R-:W-:Y:S02]  /*5860*/  SHF.R.U32.HI R93, RZ, 0x3, R93 ;  /* 0x00000003ff5d7819 */ /* 0x000fe4000001165d */
[----:B------:R-:W-:Y:S01]  /*5870*/  ISETP.LE.U32.AND P2, PT, R5, R4, PT ;  /* 0x000000040500720c */ /* 0x000fe20003f43070 */
[----:B------:R-:W-:Y:S01]  /*5880*/  IMAD.WIDE.U32 R98, R104, R97, R98 ;  /* 0x0000006168627225 */ /* 0x000fe200078e0062 */
[----:B------:R-:W-:-:S03]  /*5890*/  SHF.R.S32.HI R4, RZ, 0x1f, R5 ;  /* 0x0000001fff047819 */ /* 0x000fc60000011405 */
[C---:B------:R-:W-:Y:S01]  /*58a0*/  IMAD R92, R104.reuse, R95, R99 ;  /* 0x0000005f685c7224 */ /* 0x040fe200078e0263 */
[----:B-1----:R-:W-:-:S04]  /*58b0*/  ISETP.GE.AND P0, PT, R104, UR4, PT ;  /* 0x0000000468007c0c */ /* 0x002fc8000bf06270 */
[----:B------:R-:W-:-:S04]  /*58c0*/  ISETP.LT.AND P1, PT, R102, UR5, !P0 ;  /* 0x0000000566007c0c */ /* 0x000fc8000c721270 */
[----:B------:R-:W-:Y:S02]  /*58d0*/  ISETP.LE.U32.AND.EX P2, PT, R4, R93, P1, P2 ;  /* 0x0000005d0400720c */ /* 0x000fe40000f43120 */
[----:B------:R-:W-:-:S05]  /*58e0*/  IADD3 R100, P1, PT, R68, R98, RZ ;  /* 0x0000006244647210 */ /* 0x000fca0007f3e0ff */
[----:B------:R-:W-:Y:S01]  /*58f0*/  IMAD.X R101, R69, 0x1, R92, P1 ;  /* 0x0000000145657824 */ /* 0x000fe200008e065c */
[----:B------:R-:W-:-:S05]  /*5900*/  IADD3 R98, P1, PT, R98, 0x100, RZ ;  /* 0x0000010062627810 */ /* 0x000fca0007f3e0ff */
[----:B------:R-:W-:Y:S01]  /*5910*/  IMAD.X R92, RZ, RZ, R92, P1 ;  /* 0x000000ffff5c7224 */ /* 0x000fe200008e065c */
[----:B------:R1:W-:Y:S04]  /*5920*/  @P2 STG.E.64 desc[UR14][R100.64], R114 ;  /* 0x0000007264002986 */ /* 0x0003e8000c101b0e */
[----:B------:R-:W-:-:S04]  /*5930*/  LOP3.LUT R95, R92, R95, RZ, 0xfc, !PT ;  /* 0x0000005f5c5f7212 */ /* 0x000fc800078efcff */
[----:B------:R-:W-:-:S13]  /*5940*/  ISETP.NE.U32.AND P1, PT, R95, RZ, PT ;  /* 0x000000ff5f00720c */ /* 0x000fda0003f25070 */
[----:B------:R-:W-:Y:S05]  /*5950*/  @P1 BRA `(.L_x_53) ;  /* 0x00000000005c1947 */ /* 0x000fea0003800000 */
[----:B------:R-:W2:Y:S01]  /*5960*/  I2F.U32.RP R95, R97 ;  /* 0x00000061005f7306 */ /* 0x000ea20000209000 */
[----:B------:R-:W-:Y:S01]  /*5970*/  SHF.L.U32 R93, R102, 0x3, RZ ;  /* 0x00000003665d7819 */ /* 0x000fe200000006ff */
[----:B------:R-:W-:-:S04]  /*5980*/  IMAD.MOV.U32 R98, RZ, RZ, RZ ;  /* 0x000000ffff627224 */ /* 0x000fc800078e00ff */
[----:B------:R-:W-:-:S05]  /*5990*/  IMAD R93, R104, R97, R93 ;  /* 0x00000061685d7224 */ /* 0x000fca00078e025d */
[----:B------:R-:W-:Y:S01]  /*59a0*/  IADD3 R93, PT, PT, R93, 0x100, RZ ;  /* 0x000001005d5d7810 */ /* 0x000fe20007ffe0ff */
[----:B--2---:R-:W2:Y:S02]  /*59b0*/  MUFU.RCP R94, R95 ;  /* 0x0000005f005e7308 */ /* 0x004ea40000001000 */
[----:B--2---:R-:W-:-:S06]  /*59c0*/  IADD3 R94, PT, PT, R94, 0xffffffe, RZ ;  /* 0x0ffffffe5e5e7810 */ /* 0x004fcc0007ffe0ff */
[----:B------:R-:W2:Y:S02]  /*59d0*/  F2I.FTZ.U32.TRUNC.NTZ R99, R94 ;  /* 0x0000005e00637305 */ /* 0x000ea4000021f000 */
[----:B--2---:R-:W-:-:S04]  /*59e0*/  IMAD.MOV R92, RZ, RZ, -R99 ;  /* 0x000000ffff5c7224 */ /* 0x004fc800078e0a63 */
[----:B------:R-:W-:-:S04]  /*59f0*/  IMAD R92, R92, R97, RZ ;  /* 0x000000615c5c7224 */ /* 0x000fc800078e02ff */
[----:B------:R-:W-:Y:S01]  /*5a00*/  IMAD.HI.U32 R92, R99, R92, R98 ;  /* 0x0000005c635c7227 */ /* 0x000fe200078e0062 */
[----:B------:R-:W-:-:S05]  /*5a10*/  MOV R99, RZ ;  /* 0x000000ff00637202 */ /* 0x000fca0000000f00 */
        /* <DEDUP_REMOVED lines=11> */
.L_x_53:
[----:B------:R-:W2:Y:S01]  /*5ad0*/  LDCU.64 UR4, c[0x0][0x420] ;  /* 0x00008400ff0477ac */ /* 0x000ea20008000a00 */
[----:B------:R-:W-:Y:S01]  /*5ae0*/  IMAD.MOV.U32 R97, RZ, RZ, R92 ;  /* 0x000000ffff617224 */ /* 0x000fe200078e005c */
[----:B------:R-:W-:Y:S01]  /*5af0*/  MOV R94, 0x5b30 ;  /* 0x00005b30005e7802 */ /* 0x000fe20000000f00 */
[----:B--2---:R-:W-:Y:S01]  /*5b00*/  IMAD.U32 R96, RZ, RZ, UR4 ;  /* 0x00000004ff607e24 */ /* 0x004fe2000f8e00ff */
[----:B------:R-:W-:Y:S02]  /*5b10*/  MOV R95, UR5 ;  /* 0x00000005005f7c02 */ /* 0x000fe40008000f00 */
[----:B-1---5:R-:W-:Y:S05]  /*5b20*/  CALL.REL.NOINC `($__internal_1_$__cuda_sm20_rem_u64) ;  /* 0x0000014000cc7944 */ /* 0x022fea0003c00000 */
.L_x_54:
[----:B------:R-:W-:Y:S05]  /*5b30*/  BSYNC.RECONVERGENT B0 ;  /* 0x0000000000007941 */ /* 0x000fea0003800200 */
.L_x_52:
[----:B------:R-:W2:Y:S01]  /*5b40*/  LDCU.64 UR4, c[0x0][0x420] ;  /* 0x00008400ff0477ac */ /* 0x000ea20008000a00 */
[--C-:B------:R-:W-:Y:S01]  /*5b50*/  SHF.R.U64 R94, R98, 0x3, R99.reuse ;  /* 0x00000003625e7819 */ /* 0x100fe20000001263 */
[C---:B------:R-:W-:Y:S01]  /*5b60*/  VIADD R92, R102.reuse, 0x20 ;  /* 0x00000020665c7836 */ /* 0x040fe20000000000 */
[----:B------:R-:W-:Y:S01]  /*5b70*/  SHF.R.U32.HI R93, RZ, 0x3, R99 ;  /* 0x00000003ff5d7819 */ /* 0x000fe20000011663 */
[----:B------:R-:W3:Y:S01]  /*5b80*/  LDCU UR8, c[0x0][0x384] ;  /* 0x00007080ff0877ac */ /* 0x000ee20008000800 */
[----:B------:R-:W-:Y:S01]  /*5b90*/  IMAD.WIDE R98, R102, 0x8, RZ ;  /* 0x0000000866627825 */ /* 0x000fe200078e02ff */
[----:B------:R-:W-:Y:S01]  /*5ba0*/  ISETP.LE.U32.AND P1, PT, R5, R94, PT ;  /* 0x0000005e0500720c */ /* 0x000fe20003f23070 */
[----:B------:R-:W-:Y:S01]  /*5bb0*/  BSSY.RECONVERGENT B0, `(.L_x_55) ;  /* 0x000003b000007945 */ /* 0x000fe20003800200 */
[----:B------:R-:W4:Y:S01]  /*5bc0*/  LDCU.64 UR6, c[0x0][0x428] ;  /* 0x00008500ff0677ac */ /* 0x000f220008000a00 */
[----:B--2---:R-:W-:Y:S02]  /*5bd0*/  IMAD.U32 R97, RZ, RZ, UR4 ;  /* 0x00000004ff617e24 */ /* 0x004fe4000f8e00ff */
[----:B------:R-:W-:Y:S01]  /*5be0*/  IMAD.U32 R95, RZ, RZ, UR5 ;  /* 0x00000005ff5f7e24 */ /* 0x000fe2000f8e00ff */
[----:B---3--:R-:W-:Y:S01]  /*5bf0*/  ISETP.LT.AND P0, PT, R92, UR8, !P0 ;  /* 0x000000085c007c0c */ /* 0x008fe2000c701270 */
[----:B-1----:R-:W-:-:S03]  /*5c00*/  IMAD.WIDE.U32 R100, R104, R97, R98 ;  /* 0x0000006168647225 */ /* 0x002fc600078e0062 */
[----:B------:R-:W-:Y:S01]  /*5c10*/  ISETP.LE.U32.AND.EX P1, PT, R4, R93, P0, P1 ;  /* 0x0000005d0400720c */ /* 0x000fe20000723110 */
[----:B------:R-:W-:Y:S01]  /*5c20*/  IMAD R92, R104, R95, RZ ;  /* 0x0000005f685c7224 */ /* 0x000fe200078e02ff */
[----:B------:R-:W-:-:S03]  /*5c30*/  IADD3 R114, P0, PT, R68, R100, RZ ;  /* 0x0000006444727210 */ /* 0x000fc60007f1e0ff */
[----:B------:R-:W-:-:S04]  /*5c40*/  IMAD.IADD R92, R101, 0x1, R92 ;  /* 0x00000001655c7824 */ /* 0x000fc800078e025c */
[----:B------:R-:W-:Y:S01]  /*5c50*/  IMAD.X R115, R69, 0x1, R92, P0 ;  /* 0x0000000145737824 */ /* 0x000fe200000e065c */
[----:B----4-:R-:W-:-:S04]  /*5c60*/  IADD3 R4, P0, PT, R100, UR6, RZ ;  /* 0x0000000664047c10 */ /* 0x010fc8000ff1e0ff */
[----:B------:R-:W-:Y:S01]  /*5c70*/  IADD3.X R5, PT, PT, R92, UR7, RZ, P0, !PT ;  /* 0x000000075c057c10 */ /* 0x000fe200087fe4ff */
[----:B------:R1:W-:Y:S03]  /*5c80*/  @P1 STG.E.64 desc[UR14][R114.64+0x100], R18 ;  /* 0x0001001272001986 */ /* 0x0003e6000c101b0e */
[----:B------:R-:W-:-:S04]  /*5c90*/  LOP3.LUT R92, R5, R95, RZ, 0xfc, !PT ;  /* 0x0000005f055c7212 */ /* 0x000fc800078efcff */
[----:B------:R-:W-:-:S13]  /*5ca0*/  ISETP.NE.U32.AND P0, PT, R92, RZ, PT ;  /* 0x000000ff5c00720c */ /* 0x000fda0003f05070 */
[----:B------:R-:W-:Y:S05]  /*5cb0*/  @P0 BRA `(.L_x_56) ;  /* 0x0000000000600947 */ /* 0x000fea0003800000 */
[----:B------:R-:W2:Y:S01]  /*5cc0*/  I2F.U32.RP R5, R97 ;  /* 0x0000006100057306 */ /* 0x000ea20000209000 */
[----:B------:R-:W-:Y:S01]  /*5cd0*/  IMAD R4, R104, R97, R98 ;  /* 0x0000006168047224 */ /* 0x000fe200078e0262 */
[----:B------:R-:W-:Y:S02]  /*5ce0*/  ISETP.NE.U32.AND P0, PT, R97, RZ, PT ;  /* 0x000000ff6100720c */ /* 0x000fe40003f05070 */
[----:B------:R-:W-:Y:S01]  /*5cf0*/  MOV R99, RZ ;  /* 0x000000ff00637202 */ /* 0x000fe20000000f00 */
[----:B------:R-:W-:-:S03]  /*5d00*/  VIADD R4, R4, UR6 ;  /* 0x0000000604047c36 */ /* 0x000fc60008000000 */
[----:B--2---:R-:W2:Y:S02]  /*5d10*/  MUFU.RCP R92, R5 ;  /* 0x00000005005c7308 */ /* 0x004ea40000001000 */
[----:B--2---:R-:W-:-:S06]  /*5d20*/  IADD3 R92, PT, PT, R92, 0xffffffe, RZ ;  /* 0x0ffffffe5c5c7810 */ /* 0x004fcc0007ffe0ff */
        /* <DEDUP_REMOVED lines=17> */
.L_x_56:
[----:B------:R-:W2:Y:S01]  /*5e40*/  LDCU.64 UR4, c[0x0][0x420] ;  /* 0x00008400ff0477ac */ /* 0x000ea20008000a00 */
[----:B------:R-:W-:Y:S01]  /*5e50*/  IMAD.MOV.U32 R92, RZ, RZ, R4 ;  /* 0x000000ffff5c7224 */ /* 0x000fe200078e0004 */
[----:B------:R-:W-:Y:S02]  /*5e60*/  MOV R93, R5 ;  /* 0x00000005005d7202 */ /* 0x000fe40000000f00 */
[----:B------:R-:W-:Y:S01]  /*5e70*/  MOV R98, 0x5eb0 ;  /* 0x00005eb000627802 */ /* 0x000fe20000000f00 */
[----:B--2---:R-:W-:Y:S01]  /*5e80*/  IMAD.U32 R100, RZ, RZ, UR4 ;  /* 0x00000004ff647e24 */ /* 0x004fe2000f8e00ff */
[----:B------:R-:W-:Y:S02]  /*5e90*/  MOV R97, UR5 ;  /* 0x0000000500617c02 */ /* 0x000fe40008000f00 */
[----:B-1---5:R-:W-:Y:S05]  /*5ea0*/  CALL.REL.NOINC `($__internal_0_$__cuda_sm20_div_u64) ;  /* 0x0000013800dc7944 */ /* 0x022fea0003c00000 */
[----:B------:R-:W1:Y:S01]  /*5eb0*/  LDCU.64 UR4, c[0x0][0x420] ;  /* 0x00008400ff0477ac */ /* 0x000e620008000a00 */
[----:B------:R-:W-:-:S04]  /*5ec0*/  IADD3 R18, P0, PT, RZ, -R93, RZ ;  /* 0x8000005dff127210 */ /* 0x000fc80007f1e0ff */
[----:B------:R-:W-:Y:S02]  /*5ed0*/  IADD3.X R92, PT, PT, RZ, ~R92, RZ, P0, !PT ;  /* 0x8000005cff5c7210 */ /* 0x000fe400007fe4ff */
[----:B-1----:R-:W-:Y:S02]  /*5ee0*/  MOV R97, UR4 ;  /* 0x0000000400617c02 */ /* 0x002fe40008000f00 */
[----:B------:R-:W-:-:S03]  /*5ef0*/  MOV R95, UR5 ;  /* 0x00000005005f7c02 */ /* 0x000fc60008000f00 */
[-C--:B------:R-:W-:Y:S02]  /*5f00*/  IMAD R19, R92, R97.reuse, RZ ;  /* 0x000000615c137224 */ /* 0x080fe400078e02ff */
[----:B------:R-:W-:-:S04]  /*5f10*/  IMAD.WIDE.U32 R4, R18, R97, R4 ;  /* 0x0000006112047225 */ /* 0x000fc800078e0004 */
[----:B------:R-:W-:Y:S01]  /*5f20*/  IMAD R18, R18, R95, R19 ;  /* 0x0000005f12127224 */ /* 0x000fe200078e0213 */
[----:B------:R-:W-:Y:S01]  /*5f30*/  MOV R92, R4 ;  /* 0x00000004005c7202 */ /* 0x000fe20000000f00 */
[----:B------:R-:W-:Y:S02]  /*5f40*/  IMAD.MOV.U32 R19, RZ, RZ, R93 ;  /* 0x000000ffff137224 */ /* 0x000fe400078e005d */
[----:B------:R-:W-:Y:S02]  /*5f50*/  IMAD.IADD R99, R18, 0x1, R5 ;  /* 0x0000000112637824 */ /* 0x000fe400078e0205 */
.L_x_57:
[----:B------:R-:W-:Y:S05]  /*5f60*/  BSYNC.RECONVERGENT B0 ;  /* 0x0000000000007941 */ /* 0x000fea0003800200 */
.L_x_55:
[----:B------:R-:W1:Y:S01]  /*5f70*/  LDC.64 R4, c[0x0][0x428] ;  /* 0x00010a00ff047b82 */ /* 0x000e620000000a00 */
[----:B------:R-:W2:Y:S01]  /*5f80*/  LDCU.64 UR4, c[0x0][0x380] ;  /* 0x00007000ff0477ac */ /* 0x000ea20008000a00 */
[----:B------:R-:W-:Y:S01]  /*5f90*/  IMAD.WIDE R100, R102, 0x8, RZ ;  /* 0x0000000866647825 */ /* 0x000fe200078e02ff */
[--C-:B------:R-:W-:Y:S01]  /*5fa0*/  SHF.R.U64 R92, R92, 0x3, R99.reuse ;  /* 0x000000035c5c7819 */ /* 0x100fe20000001263 */
[----:B------:R-:W-:Y:S01]  /*5fb0*/  BSSY.RECONVERGENT B0, `(.L_x_58) ;  /* 0x0000031000007945 */ /* 0x000fe20003800200 */
[----:B------:R-:W-:Y:S01]  /*5fc0*/  SHF.R.U32.HI R99, RZ, 0x3, R99 ;  /* 0x00000003ff637819 */ /* 0x000fe20000011663 */
[C---:B------:R-:W-:Y:S01]  /*5fd0*/  VIADD R18, R104.reuse, 0x1 ;  /* 0x0000000168127836 */ /* 0x040fe20000000000 */
[----:B------:R-:W-:Y:S01]  /*5fe0*/  ISETP.LE.U32.AND P2, PT, R19, R92, PT ;  /* 0x0000005c1300720c */ /* 0x000fe20003f43070 */
[----:B------:R-:W-:-:S04]  /*5ff0*/  IMAD.WIDE.U32 R100, R104, R97, R100 ;  /* 0x0000006168647225 */ /* 0x000fc800078e0064 */
[----:B------:R-:W-:Y:S01]  /*6000*/  IMAD R92, R104, R95, R101 ;  /* 0x0000005f685c7224 */ /* 0x000fe200078e0265 */
[----:B--2---:R-:W-:Y:S02]  /*6010*/  ISETP.GE.AND P0, PT, R18, UR4, PT ;  /* 0x0000000412007c0c */ /* 0x004fe4000bf06270 */
[----:B------:R-:W-:Y:S02]  /*6020*/  SHF.R.S32.HI R18, RZ, 0x1f, R19 ;  /* 0x0000001fff127819 */ /* 0x000fe40000011413 */
[----:B------:R-:W-:Y:S02]  /*6030*/  ISETP.LT.AND P3, PT, R102, UR5, !P0 ;  /* 0x0000000566007c0c */ /* 0x000fe4000c761270 */
[----:B-1----:R-:W-:Y:S02]  /*6040*/  IADD3 R93, P1, PT, R100, R4, RZ ;  /* 0x00000004645d7210 */ /* 0x002fe40007f3e0ff */
[----:B------:R-:W-:-:S03]  /*6050*/  ISETP.LE.U32.AND.EX P2, PT, R18, R99, P3, P2 ;  /* 0x000000631200720c */ /* 0x000fc60001f43120 */
[----:B------:R-:W-:Y:S01]  /*6060*/  IMAD.X R92, R92, 0x1, R5, P1 ;  /* 0x000000015c5c7824 */ /* 0x000fe200008e0605 */
[----:B------:R-:W-:-:S05]  /*6070*/  IADD3 R100, P1, PT, R68, R93, RZ ;  /* 0x0000005d44647210 */ /* 0x000fca0007f3e0ff */
[----:B------:R-:W-:Y:S01]  /*6080*/  IMAD.X R101, R69, 0x1, R92, P1 ;  /* 0x0000000145657824 */ /* 0x000fe200008e065c */
[----:B------:R-:W-:-:S04]  /*6090*/  IADD3 R98, P1, PT, R93, 0x100, RZ ;  /* 0x000001005d627810 */ /* 0x000fc80007f3e0ff */
[----:B------:R1:W-:Y:S01]  /*60a0*/  @P2 STG.E.64 desc[UR14][R100.64], R16 ;  /* 0x0000001064002986 */ /* 0x0003e2000c101b0e */
[----:B------:R-:W-:-:S05]  /*60b0*/  IMAD.X R92, RZ, RZ, R92, P1 ;  /* 0x000000ffff5c7224 */ /* 0x000fca00008e065c */
[----:B------:R-:W-:-:S04]  /*60c0*/  LOP3.LUT R95, R92, R95, RZ, 0xfc, !PT ;  /* 0x0000005f5c5f7212 */ /* 0x000fc800078efcff */
[----:B------:R-:W-:-:S13]  /*60d0*/  ISETP.NE.U32.AND P1, PT, R95, RZ, PT ;  /* 0x000000ff5f00720c */ /* 0x000fda0003f25070 */
[----:B------:R-:W-:Y:S05]  /*60e0*/  @P1 BRA `(.L_x_59) ;  /* 0x00000000005c1947 */ /* 0x000fea0003800000 */
[----:B------:R-:W2:Y:S01]  /*60f0*/  I2F.U32.RP R93, R97 ;  /* 0x00000061005d7306 */ /* 0x000ea20000209000 */
[----:B-1----:R-:W-:Y:S01]  /*6100*/  IMAD.SHL.U32 R16, R102, 0x8, RZ ;  /* 0x0000000866107824 */ /* 0x002fe200078e00ff */
[----:B------:R-:W-:Y:S01]  /*6110*/  MOV R94, RZ ;  /* 0x000000ff005e7202 */ /* 0x000fe20000000f00 */
[----:B------:R-:W-:Y:S02]  /*6120*/  IMAD.MOV.U32 R99, RZ, RZ, RZ ;  /* 0x000000ffff637224 */ /* 0x000fe400078e00ff */
[----:B------:R-:W-:-:S05]  /*6130*/  IMAD R17, R104, R97, R16 ;  /* 0x0000006168117224 */ /* 0x000fca00078e0210 */
[----:B------:R-:W-:Y:S01]  /*6140*/  IADD3 R4, PT, PT, R4, 0x100, R17 ;  /* 0x0000010004047810 */ /* 0x000fe20007ffe011 */
[----:B--2---:R-:W1:Y:S02]  /*6150*/  MUFU.RCP R92, R93 ;  /* 0x0000005d005c7308 */ /* 0x004e640000001000 */
[----:B-1----:R-:W-:-:S06]  /*6160*/  IADD3 R92, PT, PT, R92, 0xffffffe, RZ ;  /* 0x0ffffffe5c5c7810 */ /* 0x002fcc0007ffe0ff */
[----:B------:R-:W1:Y:S02]  /*6170*/  F2I.FTZ.U32.TRUNC.NTZ R95, R92 ;  /* 0x0000005c005f7305 */ /* 0x000e64000021f000 */
[----:B-1----:R-:W-:-:S05]  /*6180*/  IADD3 R5, PT, PT, RZ, -R95, RZ ;  /* 0x8000005fff057210 */ /* 0x002fca0007ffe0ff */
        /* <DEDUP_REMOVED lines=13> */
.L_x_59:
[----:B------:R-:W2:Y:S01]  /*6260*/  LDCU.64 UR4, c[0x0][0x420] ;  /* 0x00008400ff0477ac */ /* 0x000ea20008000a00 */
[----:B------:R-:W-:Y:S01]  /*6270*/  IMAD.MOV.U32 R97, RZ, RZ, R92 ;  /* 0x000000ffff617224 */ /* 0x000fe200078e005c */
[----:B------:R-:W-:Y:S01]  /*6280*/  MOV R94, 0x62c0 ;  /* 0x000062c0005e7802 */ /* 0x000fe20000000f00 */
[----:B--2---:R-:W-:Y:S01]  /*6290*/  IMAD.U32 R96, RZ, RZ, UR4 ;  /* 0x00000004ff607e24 */ /* 0x004fe2000f8e00ff */
[----:B------:R-:W-:Y:S02]  /*62a0*/  MOV R95, UR5 ;  /* 0x00000005005f7c02 */ /* 0x000fe40008000f00 */
[----:B-1---5:R-:W-:Y:S05]  /*62b0*/  CALL.REL.NOINC `($__internal_1_$__cuda_sm20_rem_u64) ;  /* 0x0000013800e87944 */ /* 0x022fea0003c00000 */
.L_x_60:
[----:B------:R-:W-:Y:S05]  /*62c0*/  BSYNC.RECONVERGENT B0 ;  /* 0x0000000000007941 */ /* 0x000fea0003800200 */
.L_x_58:
[----:B------:R-:W1:Y:S01]  /*62d0*/  LDCU.128 UR4, c[0x0][0x420] ;  /* 0x00008400ff0477ac */ /* 0x000e620008000c00 */
[----:B------:R-:W-:Y:S01]  /*62e0*/  VIADD R4, R102, 0x20 ;  /* 0x0000002066047836 */ /* 0x000fe20000000000 */
[--C-:B------:R-:W-:Y:S01]  /*62f0*/  SHF.R.U64 R16, R98, 0x3, R99.reuse ;  /* 0x0000000362107819 */ /* 0x100fe20000001263 */
[----:B------:R-:W-:Y:S01]  /*6300*/  IMAD.WIDE R92, R102, 0x8, RZ ;  /* 0x00000008665c7825 */ /* 0x000fe200078e02ff */
[----:B------:R-:W2:Y:S01]  /*6310*/  LDCU UR8, c[0x0][0x384] ;  /* 0x00007080ff0877ac */ /* 0x000ea20008000800 */
[----:B------:R-:W-:Y:S01]  /*6320*/  SHF.R.U32.HI R5, RZ, 0x3, R99 ;  /* 0x00000003ff057819 */ /* 0x000fe20000011663 */
[----:B------:R-:W-:Y:S01]  /*6330*/  BSSY.RECONVERGENT B0, `(.L_x_61) ;  /* 0x000003e000007945 */ /* 0x000fe20003800200 */
[----:B------:R-:W-:Y:S01]  /*6340*/  ISETP.LE.U32.AND P2, PT, R19, R16, PT ;  /* 0x000000101300720c */ /* 0x000fe20003f43070 */
[----:B-1----:R-:W-:Y:S02]  /*6350*/  IMAD.U32 R17, RZ, RZ, UR5 ;  /* 0x00000005ff117e24 */ /* 0x002fe4000f8e00ff */
[----:B------:R-:W-:Y:S01]  /*6360*/  IMAD.U32 R95, RZ, RZ, UR4 ;  /* 0x00000004ff5f7e24 */ /* 0x000fe2000f8e00ff */
[----:B--2---:R-:W-:Y:S01]  /*6370*/  ISETP.LT.AND P0, PT, R4, UR8, !P0 ;  /* 0x0000000804007c0c */ /* 0x004fe2000c701270 */
[----:B------:R-:W-:-:S02]  /*6380*/  IMAD R4, R104, R17, RZ ;  /* 0x0000001168047224 */ /* 0x000fc400078e02ff */
[----:B------:R-:W-:Y:S01]  /*6390*/  IMAD.WIDE.U32 R96, R104, R95, R92 ;  /* 0x0000005f68607225 */ /* 0x000fe200078e005c */
[----:B------:R-:W-:-:S03]  /*63a0*/  ISETP.LE.U32.AND.EX P2, PT, R18, R5, P0, P2 ;  /* 0x000000051200720c */ /* 0x000fc60000743120 */
[----:B------:R-:W-:Y:S01]  /*63b0*/  IMAD.IADD R4, R97, 0x1, R4 ;  /* 0x0000000161047824 */ /* 0x000fe200078e0204 */
[----:B------:R-:W-:-:S04]  /*63c0*/  IADD3 R96, P1, P0, R68, UR6, R96 ;  /* 0x0000000644607c10 */ /* 0x000fc8000f83e060 */
[----:B------:R-:W-:Y:S02]  /*63d0*/  IADD3.X R97, PT, PT, R69, UR7, R4, P1, P0 ;  /* 0x0000000745617c10 */ /* 0x000fe40008fe0404 */
[----:B------:R-:W-:-:S03]  /*63e0*/  IADD3 RZ, P1, P0, -R68, UR6, R96 ;  /* 0x0000000644ff7c10 */ /* 0x000fc6000f83e160 */
[----:B------:R1:W-:Y:S01]  /*63f0*/  @P2 STG.E.64 desc[UR14][R96.64+0x100], R14 ;  /* 0x0001000e60002986 */ /* 0x0003e2000c101b0e */
[----:B------:R-:W-:-:S04]  /*6400*/  IADD3.X R4, PT, PT, ~R69, UR7, R97, P1, P0 ;  /* 0x0000000745047c10 */ /* 0x000fc80008fe0561 */
[----:B------:R-:W-:-:S04]  /*6410*/  LOP3.LUT R4, R4, R17, RZ, 0xfc, !PT ;  /* 0x0000001104047212 */ /* 0x000fc800078efcff */
[----:B------:R-:W-:-:S13]  /*6420*/  ISETP.NE.U32.AND P0, PT, R4, RZ, PT ;  /* 0x000000ff0400720c */ /* 0x000fda0003f05070 */
[----:B------:R-:W-:Y:S05]  /*6430*/  @P0 BRA `(.L_x_62) ;  /* 0x0000000000640947 */ /* 0x000fea0003800000 */
[----:B------:R-:W1:Y:S01]  /*6440*/  I2F.U32.RP R16, R95 ;  /* 0x0000005f00107306 */ /* 0x000e620000209000 */
[----:B------:R-:W-:Y:S01]  /*6450*/  IMAD R5, R104, R95, R92 ;  /* 0x0000005f68057224 */ /* 0x000fe200078e025c */
[----:B------:R-:W-:Y:S01]  /*6460*/  ISETP.NE.U32.AND P0, PT, R95, RZ, PT ;  /* 0x000000ff5f00720c */ /* 0x000fe20003f05070 */
[----:B------:R-:W-:Y:S02]  /*6470*/  IMAD.MOV.U32 R18, RZ, RZ, RZ ;  /* 0x000000ffff127224 */ /* 0x000fe400078e00ff */
[----:B------:R-:W-:Y:S01]  /*6480*/  IMAD.MOV.U32 R93, RZ, RZ, RZ ;  /* 0x000000ffff5d7224 */ /* 0x000fe200078e00ff */
[----:B------:R-:W-:Y:S02]  /*6490*/  IADD3 R5, PT, PT, R68, UR6, R5 ;  /* 0x0000000644057c10 */ /* 0x000fe4000fffe005 */
[----:B-1----:R-:W1:Y:S02]  /*64a0*/  MUFU.RCP R14, R16 ;  /* 0x00000010000e7308 */ /* 0x002e640000001000 */
[----:B-1----:R-:W-:-:S06]  /*64b0*/  IADD3 R14, PT, PT, R14, 0xffffffe, RZ ;  /* 0x0ffffffe0e0e7810 */ /* 0x002fcc0007ffe0ff */
[----:B------:R-:W1:Y:S02]  /*64c0*/  F2I.FTZ.U32.TRUNC.NTZ R19, R14 ;  /* 0x0000000e00137305 */ /* 0x000e64000021f000 */
[----:B-1----:R-:W-:-:S05]  /*64d0*/  IADD3 R4, PT, PT, RZ, -R19, RZ ;  /* 0x80000013ff047210 */ /* 0x002fca0007ffe0ff */
[----:B------:R-:W-:Y:S01]  /*64e0*/  IMAD R15, R4, R95, RZ ;  /* 0x0000005f040f7224 */ /* 0x000fe200078e02ff */
[----:B------:R-:W-:-:S03]  /*64f0*/  IADD3 R4, PT, PT, -R68, UR6, R5 ;  /* 0x0000000644047c10 */ /* 0x000fc6000fffe105 */
        /* <DEDUP_REMOVED lines=13> */
.L_x_62:
[----:B------:R-:W2:Y:S01]  /*65d0*/  LDCU.64 UR4, c[0x0][0x420] ;  /* 0x00008400ff0477ac */ /* 0x000ea20008000a00 */
[----:B------:R-:W-:Y:S02]  /*65e0*/  IADD3 R4, P1, P0, -R68, UR6, R96 ;  /* 0x0000000644047c10 */ /* 0x000fe4000f83e160 */
[----:B------:R-:W-:Y:S02]  /*65f0*/  MOV R98, 0x6660 ;  /* 0x0000666000627802 */ /* 0x000fe40000000f00 */
[----:B------:R-:W-:Y:S02]  /*6600*/  IADD3.X R5, PT, PT, ~R69, UR7, R97, P1, P0 ;  /* 0x0000000745057c10 */ /* 0x000fe40008fe0561 */
[----:B------:R-:W-:-:S03]  /*6610*/  MOV R92, R4 ;  /* 0x00000004005c7202 */ /* 0x000fc60000000f00 */
[----:B------:R-:W-:Y:S02]  /*6620*/  IMAD.MOV.U32 R93, RZ, RZ, R5 ;  /* 0x000000ffff5d7224 */ /* 0x000fe400078e0005 */
[----:B--2---:R-:W-:Y:S02]  /*6630*/  IMAD.U32 R100, RZ, RZ, UR4 ;  /* 0x00000004ff647e24 */ /* 0x004fe4000f8e00ff */
[----:B-1----:R-:W-:Y:S02]  /*6640*/  IMAD.U32 R97, RZ, RZ, UR5 ;  /* 0x00000005ff617e24 */ /* 0x002fe4000f8e00ff */
[----:B-----5:R-:W-:Y:S05]  /*6650*/  CALL.REL.NOINC `($__internal_0_$__cuda_sm20_div_u64) ;  /* 0x0000013000f07944 */ /* 0x020fea0003c00000 */
        /* <DEDUP_REMOVED lines=11> */
.L_x_63:
[----:B------:R-:W-:Y:S05]  /*6710*/  BSYNC.RECONVERGENT B0 ;  /* 0x0000000000007941 */ /* 0x000fea0003800200 */
.L_x_61:
        /* <DEDUP_REMOVED lines=14> */
[----:B------:R-:W-:Y:S02]  /*6800*/  ISETP.LE.U32.AND.EX P3, PT, R14, R93, P4, P3 ;  /* 0x0000005d0e00720c */ /* 0x000fe40002763130 */
[----:B------:R-:W-:-:S04]  /*6810*/  IADD3 R19, P2, PT, R4, R19, RZ ;  /* 0x0000001304137210 */ /* 0x000fc80007f5e0ff */
[----:B------:R-:W-:Y:S02]  /*6820*/  IADD3.X R16, PT, PT, R5, R16, R5, P2, P1 ;  /* 0x0000001005107210 */ /* 0x000fe400017e2405 */
        /* <DEDUP_REMOVED lines=8> */
[----:B------:R-:W1:Y:S01]  /*68b0*/  I2F.U32.RP R16, R95 ;  /* 0x0000005f00107306 */ /* 0x000e620000209000 */
[----:B------:R-:W-:Y:S02]  /*68c0*/  IMAD R5, R104, R95, R100 ;  /* 0x0000005f68057224 */ /* 0x000fe400078e0264 */
[----:B------:R-:W-:Y:S02]  /*68d0*/  IMAD.MOV.U32 R18, RZ, RZ, RZ ;  /* 0x000000ffff127224 */ /* 0x000fe400078e00ff */
[----:B------:R-:W-:Y:S01]  /*68e0*/  IMAD.MOV.U32 R99, RZ, RZ, RZ ;  /* 0x000000ffff637224 */ /* 0x000fe200078e00ff */
[----:B------:R-:W-:-:S04]  /*68f0*/  IADD3 R5, PT, PT, R4, 0x100, R5 ;  /* 0x0000010004057810 */ /* 0x000fc80007ffe005 */
[----:B------:R-:W-:Y:S01]  /*6900*/  IADD3 R5, PT, PT, R5, R4, RZ ;  /* 0x0000000405057210 */ /* 0x000fe20007ffe0ff */
[----:B-1----:R-:W1:Y:S02]  /*6910*/  MUFU.RCP R13, R16 ;  /* 0x00000010000d7308 */ /* 0x002e640000001000 */
        /* <DEDUP_REMOVED lines=16> */
.L_x_65:
[----:B------:R-:W2:Y:S01]  /*6a20*/  LDCU.64 UR4, c[0x0][0x420] ;  /* 0x00008400ff0477ac */ /* 0x000ea20008000a00 */
[----:B------:R-:W-:Y:S01]  /*6a30*/  MOV R94, 0x6a70 ;  /* 0x00006a70005e7802 */ /* 0x000fe20000000f00 */
[----:B--2---:R-:W-:Y:S01]  /*6a40*/  IMAD.U32 R96, RZ, RZ, UR4 ;  /* 0x00000004ff607e24 */ /* 0x004fe2000f8e00ff */
[----:B------:R-:W-:Y:S02]  /*6a50*/  MOV R95, UR5 ;  /* 0x00000005005f7c02 */ /* 0x000fe40008000f00 */
[----:B-1---5:R-:W-:Y:S05]  /*6a60*/  CALL.REL.NOINC `($__internal_1_$__cuda_sm20_rem_u64) ;  /* 0x0000013000fc7944 */ /* 0x022fea0003c00000 */
.L_x_66:
[----:B------:R-:W-:Y:S05]  /*6a70*/  BSYNC.RECONVERGENT B0 ;  /* 0x0000000000007941 */ /* 0x000fea0003800200 */
.L_x_64:
[----:B------:R-:W1:Y:S01]  /*6a80*/  LDCU.128 UR4, c[0x0][0x420] ;  /* 0x00008400ff0477ac */ /* 0x000e620008000c00 */
[----:B------:R-:W-:Y:S01]  /*6a90*/  IMAD.WIDE R92, R102, 0x8, RZ ;  /* 0x00000008665c7825 */ /* 0x000fe200078e02ff */
[--C-:B------:R-:W-:Y:S01]  /*6aa0*/  SHF.R.U64 R12, R98, 0x3, R99.reuse ;  /* 0x00000003620c7819 */ /* 0x100fe20000001263 */
[----:B------:R-:W-:Y:S01]  /*6ab0*/  BSSY.RECONVERGENT B0, `(.L_x_67) ;  /* 0x0000044000007945 */ /* 0x000fe20003800200 */
[----:B------:R-:W2:Y:S01]  /*6ac0*/  LDCU UR8, c[0x0][0x384] ;  /* 0x00007080ff0877ac */ /* 0x000ea20008000800 */
[----:B------:R-:W-:Y:S01]  /*6ad0*/  VIADD R5, R102, 0x20 ;  /* 0x0000002066057836 */ /* 0x000fe20000000000 */
[----:B------:R-:W-:Y:S02]  /*6ae0*/  ISETP.LE.U32.AND P1, PT, R15, R12, PT ;  /* 0x0000000c0f00720c */ /* 0x000fe40003f23070 */
[----:B------:R-:W-:Y:S01]  /*6af0*/  SHF.R.U32.HI R19, RZ, 0x3, R99 ;  /* 0x00000003ff137819 */ /* 0x000fe20000011663 */
[----:B-1----:R-:W-:Y:S02]  /*6b00*/  IMAD.U32 R13, RZ, RZ, UR5 ;  /* 0x00000005ff0d7e24 */ /* 0x002fe4000f8e00ff */
[----:B------:R-:W-:-:S02]  /*6b10*/  IMAD.U32 R17, RZ, RZ, UR4 ;  /* 0x00000004ff117e24 */ /* 0x000fc4000f8e00ff */
[C---:B------:R-:W-:Y:S01]  /*6b20*/  IMAD R4, R104.reuse, R13, RZ ;  /* 0x0000000d68047224 */ /* 0x040fe200078e02ff */
[----:B--2---:R-:W-:Y:S01]  /*6b30*/  ISETP.LT.AND P3, PT, R5, UR8, !P0 ;  /* 0x0000000805007c0c */ /* 0x004fe2000c761270 */
[----:B------:R-:W-:-:S03]  /*6b40*/  IMAD.WIDE.U32 R94, R104, R17, R92 ;  /* 0x00000011685e7225 */ /* 0x000fc600078e005c */
[----:B------:R-:W-:Y:S01]  /*6b50*/  ISETP.LE.U32.AND.EX P1, PT, R14, R19, P3, P1 ;  /* 0x000000130e00720c */ /* 0x000fe20001f23110 */
[----:B------:R-:W-:Y:S01]  /*6b60*/  IMAD.IADD R12, R95, 0x1, R4 ;  /* 0x000000015f0c7824 */ /* 0x000fe200078e0204 */
[----:B------:R-:W-:-:S04]  /*6b70*/  IADD3 R4, P2, P0, R68, UR6, R94 ;  /* 0x0000000644047c10 */ /* 0x000fc8000f85e05e */
[----:B------:R-:W-:Y:S02]  /*6b80*/  IADD3.X R12, PT, PT, R69, UR7, R12, P2, P0 ;  /* 0x00000007450c7c10 */ /* 0x000fe400097e040c */
[----:B------:R-:W-:-:S04]  /*6b90*/  IADD3 R14, P0, PT, R4, UR6, RZ ;  /* 0x00000006040e7c10 */ /* 0x000fc8000ff1e0ff */
[----:B------:R-:W-:Y:S02]  /*6ba0*/  IADD3.X R15, PT, PT, R12, UR7, RZ, P0, !PT ;  /* 0x000000070c0f7c10 */ /* 0x000fe400087fe4ff */
[----:B------:R-:W-:-:S03]  /*6bb0*/  IADD3 RZ, P2, P0, -R68, UR6, R14 ;  /* 0x0000000644ff7c10 */ /* 0x000fc6000f85e10e */
[----:B------:R1:W-:Y:S01]  /*6bc0*/  @P1 STG.E.64 desc[UR14][R14.64+0x100], R10 ;  /* 0x0001000a0e001986 */ /* 0x0003e2000c101b0e */
[----:B------:R-:W-:-:S04]  /*6bd0*/  IADD3.X R4, PT, PT, ~R69, UR7, R15, P2, P0 ;  /* 0x0000000745047c10 */ /* 0x000fc800097e050f */
[----:B------:R-:W-:-:S04]  /*6be0*/  LOP3.LUT R4, R4, R13, RZ, 0xfc, !PT ;  /* 0x0000000d04047212 */ /* 0x000fc800078efcff */
[----:B------:R-:W-:-:S13]  /*6bf0*/  ISETP.NE.U32.AND P0, PT, R4, RZ, PT ;  /* 0x000000ff0400720c */ /* 0x000fda0003f05070 */
[----:B------:R-:W-:Y:S05]  /*6c00*/  @P0 BRA `(.L_x_68) ;  /* 0x0000000000680947 */ /* 0x000fea0003800000 */
[----:B------:R-:W2:Y:S01]  /*6c10*/  I2F.U32.RP R12, R17 ;  /* 0x00000011000c7306 */ /* 0x000ea20000209000 */
[----:B------:R-:W-:Y:S01]  /*6c20*/  IMAD R5, R104, R17, R92 ;  /* 0x0000001168057224 */ /* 0x000fe200078e025c */
[----:B------:R-:W-:Y:S01]  /*6c30*/  ISETP.NE.U32.AND P0, PT, R17, RZ, PT ;  /* 0x000000ff1100720c */ /* 0x000fe20003f05070 */
[----:B-1----:R-:W-:Y:S01]  /*6c40*/  IMAD.MOV.U32 R14, RZ, RZ, RZ ;  /* 0x000000ffff0e7224 */ /* 0x002fe200078e00ff */
[----:B------:R-:W-:Y:S02]  /*6c50*/  MOV R19, RZ ;  /* 0x000000ff00137202 */ /* 0x000fe40000000f00 */
[----:B------:R-:W-:-:S04]  /*6c60*/  IADD3 R5, PT, PT, R68, UR6, R5 ;  /* 0x0000000644057c10 */ /* 0x000fc8000fffe005 */
[----:B------:R-:W-:Y:S01]  /*6c70*/  IADD3 R5, PT, PT, R5, UR6, RZ ;  /* 0x0000000605057c10 */ /* 0x000fe2000fffe0ff */
[----:B--2---:R-:W1:Y:S02]  /*6c80*/  MUFU.RCP R10, R12 ;  /* 0x0000000c000a7308 */ /* 0x004e640000001000 */
[----:B-1----:R-:W-:-:S06]  /*6c90*/  VIADD R10, R10, 0xffffffe ;  /* 0x0ffffffe0a0a7836 */ /* 0x002fcc0000000000 */
[----:B------:R-:W1:Y:S02]  /*6ca0*/  F2I.FTZ.U32.TRUNC.NTZ R15, R10 ;  /* 0x0000000a000f7305 */ /* 0x000e64000021f000 */
[----:B-1----:R-:W-:-:S04]  /*6cb0*/  IMAD.MOV R4, RZ, RZ, -R15 ;  /* 0x000000ffff047224 */ /* 0x002fc800078e0a0f */
        /* <DEDUP_REMOVED lines=15> */
.L_x_68:
[----:B------:R-:W2:Y:S01]  /*6db0*/  LDCU.64 UR4, c[0x0][0x420] ;  /* 0x00008400ff0477ac */ /* 0x000ea20008000a00 */
[----:B------:R-:W-:Y:S02]  /*6dc0*/  IADD3 R4, P1, P0, -R68, UR6, R14 ;  /* 0x0000000644047c10 */ /* 0x000fe4000f83e10e */
[----:B------:R-:W-:Y:S02]  /*6dd0*/  MOV R98, 0x6e40 ;  /* 0x00006e4000627802 */ /* 0x000fe40000000f00 */
[----:B------:R-:W-:Y:S02]  /*6de0*/  IADD3.X R5, PT, PT, ~R69, UR7, R15, P1, P0 ;  /* 0x0000000745057c10 */ /* 0x000fe40008fe050f */
[----:B------:R-:W-:-:S03]  /*6df0*/  MOV R92, R4 ;  /* 0x00000004005c7202 */ /* 0x000fc60000000f00 */
[----:B------:R-:W-:Y:S02]  /*6e00*/  IMAD.MOV.U32 R93, RZ, RZ, R5 ;  /* 0x000000ffff5d7224 */ /* 0x000fe400078e0005 */
[----:B--2---:R-:W-:Y:S02]  /*6e10*/  IMAD.U32 R100, RZ, RZ, UR4 ;  /* 0x00000004ff647e24 */ /* 0x004fe4000f8e00ff */
[----:B------:R-:W-:Y:S02]  /*6e20*/  IMAD.U32 R97, RZ, RZ, UR5 ;  /* 0x00000005ff617e24 */ /* 0x000fe4000f8e00ff */
        /* <DEDUP_REMOVED lines=12> */
.L_x_69:
[----:B------:R-:W-:Y:S05]  /*6ef0*/  BSYNC.RECONVERGENT B0 ;  /* 0x0000000000007941 */ /* 0x000fea0003800200 */
.L_x_67:
        /* <DEDUP_REMOVED lines=8> */
[----:B------:R-:W-:Y:S01]  /*6f80*/  IMAD.WIDE.U32 R94, R104, R17, R92 ;  /* 0x00000011685e7225 */ /* 0x000fe200078e005c */
[----:B------:R-:W-:Y:S02]  /*6f90*/  SHF.R.S32.HI R10, RZ, 0x1f, R11 ;  /* 0x0000001fff0a7819 */ /* 0x000fe4000001140b */
[----:B--2---:R-:W-:Y:S01]  /*6fa0*/  ISETP.GE.AND P0, PT, R12, UR4, PT ;  /* 0x000000040c007c0c */ /* 0x004fe2000bf06270 */
[----:B------:R-:W-:-:S03]  /*6fb0*/  IMAD R12, R104, R13, R95 ;  /* 0x0000000d680c7224 */ /* 0x000fc600078e025f */
[----:B------:R-:W-:Y:S02]  /*6fc0*/  ISETP.LT.AND P4, PT, R102, UR5, !P0 ;  /* 0x0000000566007c0c */ /* 0x000fe4000c781270 */
[----:B-1----:R-:W-:Y:S02]  /*6fd0*/  IADD3 R15, P2, PT, R94, R4, RZ ;  /* 0x000000045e0f7210 */ /* 0x002fe40007f5e0ff */
[----:B------:R-:W-:Y:S02]  /*6fe0*/  ISETP.LE.U32.AND.EX P3, PT, R10, R19, P4, P3 ;  /* 0x000000130a00720c */ /* 0x000fe40002763130 */
[----:B------:R-:W-:-:S04]  /*6ff0*/  IADD3 R15, P1, PT, R4, R15, RZ ;  /* 0x0000000f040f7210 */ /* 0x000fc80007f3e0ff */
[----:B------:R-:W-:Y:S02]  /*7000*/  IADD3.X R12, PT, PT, R5, R12, R5, P1, P2 ;  /* 0x0000000c050c7210 */ /* 0x000fe40000fe4405 */
[----:B------:R-:W-:-:S05]  /*7010*/  IADD3 R15, P1, PT, R15, R4, RZ ;  /* 0x000000040f0f7210 */ /* 0x000fca0007f3e0ff */
        /* <DEDUP_REMOVED lines=14> */
[----:B------:R-:W-:Y:S01]  /*7100*/  LEA R5, R4, R5, 0x1 ;  /* 0x0000000504057211 */ /* 0x000fe200078e08ff */
        /* <DEDUP_REMOVED lines=17> */
.L_x_71:
[----:B------:R-:W2:Y:S01]  /*7220*/  LDCU.64 UR4, c[0x0][0x420] ;  /* 0x00008400ff0477ac */ /* 0x000ea20008000a00 */
[----:B------:R-:W-:Y:S01]  /*7230*/  MOV R94, 0x7270 ;  /* 0x00007270005e7802 */ /* 0x000fe20000000f00 */
[----:B--2---:R-:W-:Y:S01]  /*7240*/  IMAD.U32 R96, RZ, RZ, UR4 ;  /* 0x00000004ff607e24 */ /* 0x004fe2000f8e00ff */
[----:B------:R-:W-:Y:S02]  /*7250*/  MOV R95, UR5 ;  /* 0x00000005005f7c02 */ /* 0x000fe40008000f00 */
[----:B-1---5:R-:W-:Y:S05]  /*7260*/  CALL.REL.NOINC `($__internal_1_$__cuda_sm20_rem_u64) ;  /* 0x0000012800fc7944 */ /* 0x022fea0003c00000 */
.L_x_72:
[----:B------:R-:W-:Y:S05]  /*7270*/  BSYNC.RECONVERGENT B0 ;  /* 0x0000000000007941 */ /* 0x000fea0003800200 */
.L_x_70:
[----:B------:R-:W1:Y:S01]  /*7280*/  LDC.64 R4, c[0x0][0x420] ;  /* 0x00010800ff047b82 */ /* 0x000e620000000a00 */
[----:B------:R-:W2:Y:S01]  /*7290*/  LDCU UR9, c[0x0][0x384] ;  /* 0x00007080ff0977ac */ /* 0x000ea20008000800 */
[----:B------:R-:W-:Y:S01]  /*72a0*/  IMAD.WIDE R14, R102, 0x8, RZ ;  /* 0x00000008660e7825 */ /* 0x000fe200078e02ff */
[--C-:B------:R-:W-:Y:S02]  /*72b0*/  SHF.R.U64 R12, R98, 0x3, R99.reuse ;  /* 0x00000003620c7819 */ /* 0x100fe40000001263 */
[----:B------:R-:W-:Y:S02]  /*72c0*/  SHF.R.U32.HI R13, RZ, 0x3, R99 ;  /* 0x00000003ff0d7819 */ /* 0x000fe40000011663 */
[----:B------:R-:W-:Y:S01]  /*72d0*/  ISETP.LE.U32.AND P1, PT, R11, R12, PT ;  /* 0x0000000c0b00720c */ /* 0x000fe20003f23070 */
[----:B------:R-:W3:Y:S01]  /*72e0*/  LDC.64 R8, c[0x0][0x428] ;  /* 0x00010a00ff087b82 */ /* 0x000ee20000000a00 */
[----:B-1----:R-:W-:-:S04]  /*72f0*/  IMAD.WIDE.U32 R14, R104, R4, R14 ;  /* 0x00000004680e7225 */ /* 0x002fc800078e000e */
[----:B------:R-:W-:Y:S02]  /*7300*/  VIADD R4, R102, 0x20 ;  /* 0x0000002066047836 */ /* 0x000fe40000000000 */
[----:B------:R-:W-:-:S03]  /*7310*/  IMAD R12, R104, R5, R15 ;  /* 0x00000005680c7224 */ /* 0x000fc600078e020f */
[----:B--2---:R-:W-:Y:S02]  /*7320*/  ISETP.LT.AND P3, PT, R4, UR9, !P0 ;  /* 0x0000000904007c0c */ /* 0x004fe4000c761270 */
[----:B---3--:R-:W-:Y:S02]  /*7330*/  IADD3 R11, P2, P0, R68, R8, R14 ;  /* 0x00000008440b7210 */ /* 0x008fe4000785e00e */
[----:B------:R-:W-:Y:S02]  /*7340*/  ISETP.LE.U32.AND.EX P3, PT, R10, R13, P3, P1 ;  /* 0x0000000d0a00720c */ /* 0x000fe40001f63110 */
[C---:B------:R-:W-:Y:S02]  /*7350*/  IADD3 R11, P1, PT, R8.reuse, R11, RZ ;  /* 0x0000000b080b7210 */ /* 0x040fe40007f3e0ff */
[----:B------:R-:W-:Y:S02]  /*7360*/  IADD3.X R12, PT, PT, R69, R9, R12, P2, P0 ;  /* 0x00000009450c7210 */ /* 0x000fe400017e040c */
[----:B------:R-:W-:-:S04]  /*7370*/  IADD3 R8, P0, PT, R8, R11, RZ ;  /* 0x0000000b08087210 */ /* 0x000fc80007f1e0ff */
[----:B------:R-:W-:-:S05]  /*7380*/  IADD3.X R9, PT, PT, R9, R9, R12, P0, P1 ;  /* 0x0000000909097210 */ /* 0x000fca00007e240c */
[----:B------:R1:W-:Y:S04]  /*7390*/  @P3 STG.E.64 desc[UR14][R8.64+0x100], R6 ;  /* 0x0001000608003986 */ /* 0x0003e8000c101b0e */
.L_x_48:
[----:B------:R-:W-:Y:S05]  /*73a0*/  BSYNC.RECONVERGENT B1 ;  /* 0x0000000000017941 */ /* 0x000fea0003800200 */
.L_x_46:
[----:B------:R-:W4:Y:S01]  /*73b0*/  S2UR UR4, SR_CTAID.Y ;  /* 0x00000000000479c3 */ /* 0x000f220000002600 */
[----:B------:R-:W2:Y:S01]  /*73c0*/  LDCU UR6, c[0x0][0x398] ;  /* 0x00007300ff0677ac */ /* 0x000ea20008000800 */
[----:B------:R-:W-:Y:S01]  /*73d0*/  IADD3 R112, P0, PT, R72, R112, RZ ;  /* 0x0000007048707210 */ /* 0x000fe20007f1e0ff */
[----:B------:R-:W-:Y:S01]  /*73e0*/  BSSY.RECONVERGENT B1, `(.L_x_73) ;  /* 0x00001ac000017945 */ /* 0x000fe20003800200 */
[----:B-1-3--:R-:W-:Y:S01]  /*73f0*/  VIADD R7, R104, 0x8 ;  /* 0x0000000868077836 */ /* 0x00afe20000000000 */
[----:B------:R-:W-:Y:S01]  /*7400*/  UMOV UR5, 0xffffffff ;  /* 0xffffffff00057882 */ /* 0x000fe20000000000 */
[----:B------:R-:W-:Y:S02]  /*7410*/  IADD3.X R113, PT, PT, R73, R105, RZ, P0, !PT ;  /* 0x0000006949717210 */ /* 0x000fe400007fe4ff */
[----:B------:R-:W1:Y:S01]  /*7420*/  S2UR UR7, SR_CTAID.X ;  /* 0x00000000000779c3 */ /* 0x000e620000002500 */
[----:B--2---:R-:W-:Y:S02]  /*7430*/  USHF.L.U32 UR5, UR5, UR6, URZ ;  /* 0x0000000605057299 */ /* 0x004fe400080006ff */
[----:B----4-:R-:W-:-:S02]  /*7440*/  USHF.L.U32 UR4, UR4, UR6, URZ ;  /* 0x0000000604047299 */ /* 0x010fc400080006ff */
[----:B-1----:R-:W-:Y:S02]  /*7450*/  ULOP3.LUT UR5, UR7, UR5, URZ, 0x30, !UPT ;  /* 0x0000000507057292 */ /* 0x002fe4000f8e30ff */
[----:B------:R-:W-:Y:S02]  /*7460*/  USHF.R.U32.HI UR6, URZ, UR6, UR7 ;  /* 0x00000006ff067299 */ /* 0x000fe40008011607 */
[----:B------:R-:W-:Y:S02]  /*7470*/  UIADD3 UR4, UPT, UPT, UR4, UR5, URZ ;  /* 0x0000000504047290 */ /* 0x000fe4000fffe0ff */
[----:B------:R-:W-:Y:S02]  /*7480*/  ULEA UR6, UR6, 0x80, 0x7 ;  /* 0x0000008006067891 */ /* 0x000fe4000f8e38ff */
[----:B------:R-:W-:-:S04]  /*7490*/  USHF.L.U32 UR4, UR4, 0x6, URZ ;  /* 0x0000000604047899 */ /* 0x000fc800080006ff */
[----:B------:R-:W-:-:S09]  /*74a0*/  UISETP.GT.AND UP0, UPT, UR6, UR4, UPT ;  /* 0x000000040600728c */ /* 0x000fd2000bf04270 */
[----:B------:R-:W-:Y:S05]  /*74b0*/  BRA.U !UP0, `(.L_x_74) ;  /* 0x0000001508f87547 */ /* 0x000fea000b800000 */
[----:B------:R-:W-:Y:S01]  /*74c0*/  IADD3 R10, P0, PT, -R2, R112, RZ ;  /* 0x00000070020a7210 */ /* 0x000fe20007f1e1ff */
[----:B------:R-:W-:Y:S04]  /*74d0*/  BSSY.RECONVERGENT B0, `(.L_x_75) ;  /* 0x0000029000007945 */ /* 0x000fe80003800200 */
[----:B------:R-:W-:-:S05]  /*74e0*/  IMAD.X R11, R113, 0x1, ~R3, P0 ;  /* 0x00000001710b7824 */ /* 0x000fca00000e0e03 */
[----:B------:R-:W-:-:S04]  /*74f0*/  LOP3.LUT R5, R11, R90, RZ, 0xfc, !PT ;  /* 0x0000005a0b057212 */ /* 0x000fc800078efcff */
[----:B------:R-:W-:-:S13]  /*7500*/  ISETP.NE.U32.AND P0, PT, R5, RZ, PT ;  /* 0x000000ff0500720c */ /* 0x000fda0003f05070 */
[----:B------:R-:W-:Y:S05]  /*7510*/  @P0 BRA `(.L_x_76) ;  /* 0x0000000000580947 */ /* 0x000fea0003800000 */
[----:B------:R-:W1:Y:S01]  /*7520*/  I2F.U32.RP R12, R91 ;  /* 0x0000005b000c7306 */ /* 0x000e620000209000 */
[----:B------:R-:W-:-:S07]  /*7530*/  ISETP.NE.U32.AND P0, PT, R91, RZ, PT ;  /* 0x000000ff5b00720c */ /* 0x000fce0003f05070 */
[----:B-1----:R-:W1:Y:S02]  /*7540*/  MUFU.RCP R8, R12 ;  /* 0x0000000c00087308 */ /* 0x002e640000001000 */
[----:B-1----:R-:W-:-:S06]  /*7550*/  IADD3 R8, PT, PT, R8, 0xffffffe, RZ ;  /* 0x0ffffffe08087810 */ /* 0x002fcc0007ffe0ff */
[----:B------:R-:W1:Y:S02]  /*7560*/  F2I.FTZ.U32.TRUNC.NTZ R9, R8 ;  /* 0x0000000800097305 */ /* 0x000e64000021f000 */
[----:B-1----:R-:W-:Y:S01]  /*7570*/  IADD3 R5, PT, PT, RZ, -R9, RZ ;  /* 0x80000009ff057210 */ /* 0x002fe20007ffe0ff */
[----:B------:R-:W-:-:S04]  /*7580*/  IMAD.MOV.U32 R8, RZ, RZ, RZ ;  /* 0x000000ffff087224 */ /* 0x000fc800078e00ff */
        /* <DEDUP_REMOVED lines=15> */
.L_x_76:
[----:B------:R-:W-:Y:S01]  /*7680*/  IMAD.MOV.U32 R92, RZ, RZ, R10 ;  /* 0x000000ffff5c7224 */ /* 0x000fe200078e000a */
[----:B------:R-:W-:Y:S01]  /*7690*/  MOV R100, R91 ;  /* 0x0000005b00647202 */ /* 0x000fe20000000f00 */
[----:B------:R-:W-:Y:S01]  /*76a0*/  IMAD.MOV.U32 R93, RZ, RZ, R11 ;  /* 0x000000ffff5d7224 */ /* 0x000fe200078e000b */
[----:B------:R-:W-:Y:S02]  /*76b0*/  MOV R97, R90 ;  /* 0x0000005a00617202 */ /* 0x000fe40000000f00 */
[----:B------:R-:W-:Y:S02]  /*76c0*/  MOV R98, 0x76e0 ;  /* 0x000076e000627802 */ /* 0x000fe40000000f00 */
[----:B-----5:R-:W-:Y:S05]  /*76d0*/  CALL.REL.NOINC `($__internal_0_$__cuda_sm20_div_u64) ;  /* 0x0000012000d07944 */ /* 0x020fea0003c00000 */
[-C--:B------:R-:W-:Y:S02]  /*76e0*/  IADD3 R5, P0, PT, RZ, -R93.reuse, RZ ;  /* 0x8000005dff057210 */ /* 0x080fe40007f1e0ff */
[----:B------:R-:W-:Y:S02]  /*76f0*/  MOV R9, R93 ;  /* 0x0000005d00097202 */ /* 0x000fe40000000f00 */
[----:B------:R-:W-:Y:S01]  /*7700*/  IADD3.X R6, PT, PT, RZ, ~R92, RZ, P0, !PT ;  /* 0x8000005cff067210 */ /* 0x000fe200007fe4ff */
[----:B------:R-:W-:-:S04]  /*7710*/  IMAD.WIDE.U32 R12, R91, R5, R10 ;  /* 0x000000055b0c7225 */ /* 0x000fc800078e000a */
[----:B------:R-:W-:-:S04]  /*7720*/  IMAD R6, R6, R91, RZ ;  /* 0x0000005b06067224 */ /* 0x000fc800078e02ff */
[----:B------:R-:W-:Y:S01]  /*7730*/  IMAD R5, R90, R5, R6 ;  /* 0x000000055a057224 */ /* 0x000fe200078e0206 */
[----:B------:R-:W-:-:S04]  /*7740*/  MOV R6, R12 ;  /* 0x0000000c00067202 */ /* 0x000fc80000000f00 */
[----:B------:R-:W-:Y:S02]  /*7750*/  IADD3 R5, PT, PT, R5, R13, RZ ;  /* 0x0000000d05057210 */ /* 0x000fe40007ffe0ff */
.L_x_77:
[----:B------:R-:W-:Y:S05]  /*7760*/  BSYNC.RECONVERGENT B0 ;  /* 0x0000000000007941 */ /* 0x000fea0003800200 */
.L_x_75:
[----:B------:R-:W1:Y:S01]  /*7770*/  LDCU.64 UR4, c[0x0][0x380] ;  /* 0x00007000ff0477ac */ /* 0x000e620008000a00 */
[--C-:B------:R-:W-:Y:S02]  /*7780*/  SHF.R.U64 R6, R6, 0x3, R5.reuse ;  /* 0x0000000306067819 */ /* 0x100fe40000001205 */
[----:B------:R-:W-:Y:S02]  /*7790*/  SHF.R.U32.HI R5, RZ, 0x3, R5 ;  /* 0x00000003ff057819 */ /* 0x000fe40000011605 */
[----:B------:R-:W-:Y:S02]  /*77a0*/  ISETP.LE.U32.AND P0, PT, R9, R6, PT ;  /* 0x000000060900720c */ /* 0x000fe40003f03070 */
[----:B------:R-:W-:Y:S02]  /*77b0*/  SHF.R.S32.HI R8, RZ, 0x1f, R9 ;  /* 0x0000001fff087819 */ /* 0x000fe40000011409 */
[----:B-1----:R-:W-:-:S04]  /*77c0*/  ISETP.GE.AND P1, PT, R102, UR5, PT ;  /* 0x0000000566007c0c */ /* 0x002fc8000bf26270 */
[----:B------:R-:W-:-:S04]  /*77d0*/  ISETP.LT.AND P2, PT, R7, UR4, !P1 ;  /* 0x0000000407007c0c */ /* 0x000fc8000cf41270 */
[----:B------:R-:W-:-:S13]  /*77e0*/  ISETP.LE.U32.AND.EX P0, PT, R8, R5, P2, P0 ;  /* 0x000000050800720c */ /* 0x000fda0001703100 */
[----:B------:R1:W4:Y:S01]  /*77f0*/  @P0 LDG.E.LTC128B.64 R88, desc[UR14][R112.64] ;  /* 0x0000000e70580981 */ /* 0x000322000c1e1b20 */
[----:B------:R-:W-:Y:S01]  /*7800*/  IADD3 R6, P0, PT, R10, 0x100, RZ ;  /* 0x000001000a067810 */ /* 0x000fe20007f1e0ff */
[----:B------:R-:W-:Y:S04]  /*7810*/  BSSY.RECONVERGENT B0, `(.L_x_78) ;  /* 0x000001f000007945 */ /* 0x000fe80003800200 */
[----:B------:R-:W-:-:S05]  /*7820*/  IMAD.X R5, RZ, RZ, R11, P0 ;  /* 0x000000ffff057224 */ /* 0x000fca00000e060b */
[----:B------:R-:W-:-:S04]  /*7830*/  LOP3.LUT R10, R5, R90, RZ, 0xfc, !PT ;  /* 0x0000005a050a7212 */ /* 0x000fc800078efcff */
[----:B------:R-:W-:-:S13]  /*7840*/  ISETP.NE.U32.AND P0, PT, R10, RZ, PT ;  /* 0x000000ff0a00720c */ /* 0x000fda0003f05070 */
[----:B-1----:R-:W-:Y:S05]  /*7850*/  @P0 BRA `(.L_x_79) ;  /* 0x0000000000500947 */ /* 0x002fea0003800000 */
[----:B------:R-:W1:Y:S01]  /*7860*/  I2F.U32.RP R13, R91 ;  /* 0x0000005b000d7306 */ /* 0x000e620000209000 */
[----:B------:R-:W-:Y:S02]  /*7870*/  MOV R14, RZ ;  /* 0x000000ff000e7202 */ /* 0x000fe40000000f00 */
[----:B------:R-:W-:-:S05]  /*7880*/  MOV R99, RZ ;  /* 0x000000ff00637202 */ /* 0x000fca0000000f00 */
[----:B-1----:R-:W1:Y:S02]  /*7890*/  MUFU.RCP R12, R13 ;  /* 0x0000000d000c7308 */ /* 0x002e640000001000 */
[----:B-1----:R-:W-:-:S06]  /*78a0*/  VIADD R12, R12, 0xffffffe ;  /* 0x0ffffffe0c0c7836 */ /* 0x002fcc0000000000 */
[----:B------:R-:W1:Y:S02]  /*78b0*/  F2I.FTZ.U32.TRUNC.NTZ R15, R12 ;  /* 0x0000000c000f7305 */ /* 0x000e64000021f000 */
[----:B-1----:R-:W-:-:S04]  /*78c0*/  IMAD.MOV R10, RZ, RZ, -R15 ;  /* 0x000000ffff0a7224 */ /* 0x002fc800078e0a0f */
        /* <DEDUP_REMOVED lines=13> */
.L_x_79:
[----:B------:R-:W-:Y:S01]  /*79a0*/  IMAD.MOV.U32 R98, RZ, RZ, R6 ;  /* 0x000000ffff627224 */ /* 0x000fe200078e0006 */
[----:B------:R-:W-:Y:S01]  /*79b0*/  MOV R96, R91 ;  /* 0x0000005b00607202 */ /* 0x000fe20000000f00 */
[----:B------:R-:W-:Y:S01]  /*79c0*/  IMAD.MOV.U32 R97, RZ, RZ, R5 ;  /* 0x000000ffff617224 */ /* 0x000fe200078e0005 */
[----:B------:R-:W-:Y:S02]  /*79d0*/  MOV R95, R90 ;  /* 0x0000005a005f7202 */ /* 0x000fe40000000f00 */
[----:B------:R-:W-:Y:S02]  /*79e0*/  MOV R94, 0x7a00 ;  /* 0x00007a00005e7802 */ /* 0x000fe40000000f00 */
[----:B----45:R-:W-:Y:S05]  /*79f0*/  CALL.REL.NOINC `($__internal_1_$__cuda_sm20_rem_u64) ;  /* 0x0000012400187944 */ /* 0x030fea0003c00000 */
.L_x_80:
[----:B------:R-:W-:Y:S05]  /*7a00*/  BSYNC.RECONVERGENT B0 ;  /* 0x0000000000007941 */ /* 0x000fea0003800200 */
.L_x_78:
[----:B------:R-:W1:Y:S01]  /*7a10*/  LDCU.64 UR4, c[0x0][0x380] ;  /* 0x00007000ff0477ac */ /* 0x000e620008000a00 */
[--C-:B------:R-:W-:Y:S02]  /*7a20*/  SHF.R.U64 R10, R98, 0x3, R99.reuse ;  /* 0x00000003620a7819 */ /* 0x100fe40000001263 */
[----:B------:R-:W-:Y:S02]  /*7a30*/  SHF.R.U32.HI R11, RZ, 0x3, R99 ;  /* 0x00000003ff0b7819 */ /* 0x000fe40000011663 */
[----:B------:R-:W-:Y:S02]  /*7a40*/  ISETP.LE.U32.AND P2, PT, R9, R10, PT ;  /* 0x0000000a0900720c */ /* 0x000fe40003f43070 */
[----:B-1----:R-:W-:-:S04]  /*7a50*/  ISETP.GE.AND P0, PT, R4, UR5, PT ;  /* 0x0000000504007c0c */ /* 0x002fc8000bf06270 */
[----:B------:R-:W-:-:S04]  /*7a60*/  ISETP.LT.AND P3, PT, R7, UR4, !P0 ;  /* 0x0000000407007c0c */ /* 0x000fc8000c761270 */
        /* <DEDUP_REMOVED lines=11> */
[----:B-1----:R-:W-:Y:S05]  /*7b20*/  @P2 BRA `(.L_x_82) ;  /* 0x0000000000582947 */ /* 0x002fea0003800000 */
[----:B------:R-:W1:Y:S01]  /*7b30*/  I2F.U32.RP R14, R91 ;  /* 0x0000005b000e7306 */ /* 0x000e620000209000 */
[----:B------:R-:W-:Y:S01]  /*7b40*/  IMAD.MOV.U32 R12, RZ, RZ, RZ ;  /* 0x000000ffff0c7224 */ /* 0x000fe200078e00ff */
[----:B------:R-:W-:-:S06]  /*7b50*/  ISETP.NE.U32.AND P2, PT, R91, RZ, PT ;  /* 0x000000ff5b00720c */ /* 0x000fcc0003f45070 */
[----:B-1----:R-:W1:Y:S02]  /*7b60*/  MUFU.RCP R13, R14 ;  /* 0x0000000e000d7308 */ /* 0x002e640000001000 */
[----:B-1----:R-:W-:-:S06]  /*7b70*/  IADD3 R13, PT, PT, R13, 0xffffffe, RZ ;  /* 0x0ffffffe0d0d7810 */ /* 0x002fcc0007ffe0ff */
[----:B------:R-:W1:Y:S02]  /*7b80*/  F2I.FTZ.U32.TRUNC.NTZ R13, R13 ;  /* 0x0000000d000d7305 */ /* 0x000e64000021f000 */
[----:B-1----:R-:W-:-:S05]  /*7b90*/  IADD3 R7, PT, PT, RZ, -R13, RZ ;  /* 0x8000000dff077210 */ /* 0x002fca0007ffe0ff */
        /* <DEDUP_REMOVED lines=15> */
.L_x_82:
[----:B------:R-:W-:Y:S01]  /*7c90*/  IMAD.MOV.U32 R92, RZ, RZ, R10 ;  /* 0x000000ffff5c7224 */ /* 0x000fe200078e000a */
[----:B------:R-:W-:Y:S01]  /*7ca0*/  MOV R100, R91 ;  /* 0x0000005b00647202 */ /* 0x000fe20000000f00 */
[----:B------:R-:W-:Y:S01]  /*7cb0*/  IMAD.MOV.U32 R93, RZ, RZ, R11 ;  /* 0x000000ffff5d7224 */ /* 0x000fe200078e000b */
[----:B------:R-:W-:Y:S02]  /*7cc0*/  MOV R97, R90 ;  /* 0x0000005a00617202 */ /* 0x000fe40000000f00 */
[----:B------:R-:W-:Y:S02]  /*7cd0*/  MOV R98, 0x7cf0 ;  /* 0x00007cf000627802 */ /* 0x000fe40000000f00 */
[----:B----45:R-:W-:Y:S05]  /*7ce0*/  CALL.REL.NOINC `($__internal_0_$__cuda_sm20_div_u64) ;  /* 0x0000011c004c7944 */ /* 0x030fea0003c00000 */
        /* <DEDUP_REMOVED lines=8> */
.L_x_83:
[----:B------:R-:W-:Y:S05]  /*7d70*/  BSYNC.RECONVERGENT B0 ;  /* 0x0000000000007941 */ /* 0x000fea0003800200 */
.L_x_81:
[----:B------:R-:W1:Y:S01]  /*7d80*/  LDCU UR4, c[0x0][0x380] ;  /* 0x00007000ff0477ac */ /* 0x000e620008000800 */
[----:B------:R-:W-:Y:S01]  /*7d90*/  SHF.R.U64 R12, R10, 0x3, R7 ;  /* 0x000000030a0c7819 */ /* 0x000fe20000001207 */
[----:B------:R-:W-:-:S03]  /*7da0*/  VIADD R10, R104, 0x9 ;  /* 0x00000009680a7836 */ /* 0x000fc60000000000 */
[----:B------:R-:W-:Y:S02]  /*7db0*/  ISETP.LE.U32.AND P2, PT, R11, R12, PT ;  /* 0x0000000c0b00720c */ /* 0x000fe40003f43070 */
[----:B------:R-:W-:Y:S02]  /*7dc0*/  SHF.R.U32.HI R12, RZ, 0x3, R7 ;  /* 0x00000003ff0c7819 */ /* 0x000fe40000011607 */
[----:B------:R-:W-:Y:S02]  /*7dd0*/  SHF.R.S32.HI R7, RZ, 0x1f, R11 ;  /* 0x0000001fff077819 */ /* 0x000fe4000001140b */
[----:B-1----:R-:W-:-:S04]  /*7de0*/  ISETP.LT.AND P1, PT, R10, UR4, !P1 ;  /* 0x000000040a007c0c */ /* 0x002fc8000cf21270 */
[----:B------:R-:W-:-:S13]  /*7df0*/  ISETP.LE.U32.AND.EX P1, PT, R7, R12, P1, P2 ;  /* 0x0000000c0700720c */ /* 0x000fda0000f23120 */
[----:B------:R1:W4:Y:S01]  /*7e00*/  @P1 LDG.E.LTC128B.64 R84, desc[UR14][R8.64] ;  /* 0x0000000e08541981 */ /* 0x000322000c1e1b20 */
[----:B------:R-:W-:Y:S01]  /*7e10*/  IADD3 R6, P1, PT, R70, R6, RZ ;  /* 0x0000000646067210 */ /* 0x000fe20007f3e0ff */
[----:B------:R-:W-:Y:S04]  /*7e20*/  BSSY.RECONVERGENT B0, `(.L_x_84) ;  /* 0x000001f000007945 */ /* 0x000fe80003800200 */
[----:B------:R-:W-:-:S05]  /*7e30*/  IMAD.X R5, R71, 0x1, R5, P1 ;  /* 0x0000000147057824 */ /* 0x000fca00008e0605 */
        /* <DEDUP_REMOVED lines=23> */
.L_x_85:
[----:B------:R-:W-:Y:S01]  /*7fb0*/  IMAD.MOV.U32 R98, RZ, RZ, R6 ;  /* 0x000000ffff627224 */ /* 0x000fe200078e0006 */
[----:B------:R-:W-:Y:S01]  /*7fc0*/  MOV R96, R91 ;  /* 0x0000005b00607202 */ /* 0x000fe20000000f00 */
[----:B------:R-:W-:Y:S01]  /*7fd0*/  IMAD.MOV.U32 R97, RZ, RZ, R5 ;  /* 0x000000ffff617224 */ /* 0x000fe200078e0005 */
[----:B------:R-:W-:Y:S02]  /*7fe0*/  MOV R95, R90 ;  /* 0x0000005a005f7202 */ /* 0x000fe40000000f00 */
[----:B------:R-:W-:Y:S02]  /*7ff0*/  MOV R94, 0x8010 ;  /* 0x00008010005e7802 */ /* 0x000fe40000000f00 */
[----:B----45:R-:W-:Y:S05]  /*8000*/  CALL.REL.NOINC `($__internal_1_$__cuda_sm20_rem_u64) ;  /* 0x0000011c00947944 */ /* 0x030fea0003c00000 */
.L_x_86:
[----:B------:R-:W-:Y:S05]  /*8010*/  BSYNC.RECONVERGENT B0 ;  /* 0x0000000000007941 */ /* 0x000fea0003800200 */
.L_x_84:
[----:B------:R-:W1:Y:S01]  /*8020*/  LDCU UR4, c[0x0][0x380] ;  /* 0x00007000ff0477ac */ /* 0x000e620008000800 */
[--C-:B------:R-:W-:Y:S02]  /*8030*/  SHF.R.U64 R14, R98, 0x3, R99.reuse ;  /* 0x00000003620e7819 */ /* 0x100fe40000001263 */
[----:B------:R-:W-:Y:S02]  /*8040*/  SHF.R.U32.HI R12, RZ, 0x3, R99 ;  /* 0x00000003ff0c7819 */ /* 0x000fe40000011663 */
[----:B------:R-:W-:Y:S02]  /*8050*/  ISETP.LE.U32.AND P1, PT, R11, R14, PT ;  /* 0x0000000e0b00720c */ /* 0x000fe40003f23070 */
[----:B-1----:R-:W-:-:S04]  /*8060*/  ISETP.LT.AND P0, PT, R10, UR4, !P0 ;  /* 0x000000040a007c0c */ /* 0x002fc8000c701270 */
        /* <DEDUP_REMOVED lines=34> */
.L_x_88:
        /* <DEDUP_REMOVED lines=14> */
.L_x_89:
[----:B------:R-:W-:Y:S05]  /*8370*/  BSYNC.RECONVERGENT B0 ;  /* 0x0000000000007941 */ /* 0x000fea0003800200 */
.L_x_87:
[----:B------:R-:W1:Y:S01]  /*8380*/  LDCU.64 UR4, c[0x0][0x380] ;  /* 0x00007000ff0477ac */ /* 0x000e620008000a00 */
[----:B------:R-:W-:Y:S01]  /*8390*/  SHF.R.U64 R12, R10, 0x3, R7 ;  /* 0x000000030a0c7819 */ /* 0x000fe20000001207 */
[----:B------:R-:W-:-:S03]  /*83a0*/  VIADD R10, R104, 0xa ;  /* 0x0000000a680a7836 */ /* 0x000fc60000000000 */
[----:B------:R-:W-:Y:S02]  /*83b0*/  ISETP.LE.U32.AND P0, PT, R11, R12, PT ;  /* 0x0000000c0b00720c */ /* 0x000fe40003f03070 */
[----:B------:R-:W-:Y:S02]  /*83c0*/  SHF.R.U32.HI R12, RZ, 0x3, R7 ;  /* 0x00000003ff0c7819 */ /* 0x000fe40000011607 */
[----:B------:R-:W-:Y:S02]  /*83d0*/  SHF.R.S32.HI R7, RZ, 0x1f, R11 ;  /* 0x0000001fff077819 */ /* 0x000fe4000001140b */
[----:B-1----:R-:W-:-:S04]  /*83e0*/  ISETP.GE.AND P1, PT, R102, UR5, PT ;  /* 0x0000000566007c0c */ /* 0x002fc8000bf26270 */
[----:B------:R-:W-:-:S04]  /*83f0*/  ISETP.LT.AND P2, PT, R10, UR4, !P1 ;  /* 0x000000040a007c0c */ /* 0x000fc8000cf41270 */
        /* <DEDUP_REMOVED lines=28> */
.L_x_91:
[----:B------:R-:W-:Y:S01]  /*85c0*/  IMAD.MOV.U32 R98, RZ, RZ, R6 ;  /* 0x000000ffff627224 */ /* 0x000fe200078e0006 */
[----:B------:R-:W-:Y:S01]  /*85d0*/  MOV R96, R91 ;  /* 0x0000005b00607202 */ /* 0x000fe20000000f00 */
[----:B------:R-:W-:Y:S01]  /*85e0*/  IMAD.MOV.U32 R97, RZ, RZ, R5 ;  /* 0x000000ffff617224 */ /* 0x000fe200078e0005 */
[----:B------:R-:W-:Y:S02]  /*85f0*/  MOV R95, R90 ;  /* 0x0000005a005f7202 */ /* 0x000fe40000000f00 */
[----:B------:R-:W-:Y:S02]  /*8600*/  MOV R94, 0x8620 ;  /* 0x00008620005e7802 */ /* 0x000fe40000000f00 */
[----:B----45:R-:W-:Y:S05]  /*8610*/  CALL.REL.NOINC `($__internal_1_$__cuda_sm20_rem_u64) ;  /* 0x0000011800107944 */ /* 0x030fea0003c00000 */
.L_x_92:
[----:B------:R-:W-:Y:S05]  /*8620*/  BSYNC.RECONVERGENT B0 ;  /* 0x0000000000007941 */ /* 0x000fea0003800200 */
.L_x_90:
[----:B------:R-:W1:Y:S01]  /*8630*/  LDCU.64 UR4, c[0x0][0x380] ;  /* 0x00007000ff0477ac */ /* 0x000e620008000a00 */
[----:B------:R-:W-:-:S04]  /*8640*/  SHF.R.U64 R12, R98, 0x3, R99 ;  /* 0x00000003620c7819 */ /* 0x000fc80000001263 */
[----:B------:R-:W-:Y:S02]  /*8650*/  ISETP.LE.U32.AND P2, PT, R11, R12, PT ;  /* 0x0000000c0b00720c */ /* 0x000fe40003f43070 */
[----:B-1----:R-:W-:Y:S02]  /*8660*/  ISETP.GE.AND P0, PT, R4, UR5, PT ;  /* 0x0000000504007c0c */ /* 0x002fe4000bf06270 */
[----:B------:R-:W-:Y:S02]  /*8670*/  SHF.R.U32.HI R4, RZ, 0x3, R99 ;  /* 0x00000003ff047819 */ /* 0x000fe40000011663 */
        /* <DEDUP_REMOVED lines=35> */
.L_x_94:
[----:B------:R-:W-:Y:S01]  /*88b0*/  IMAD.MOV.U32 R92, RZ, RZ, R12 ;  /* 0x000000ffff5c7224 */ /* 0x000fe200078e000c */
[----:B------:R-:W-:Y:S01]  /*88c0*/  MOV R100, R91 ;  /* 0x0000005b00647202 */ /* 0x000fe20000000f00 */
[----:B------:R-:W-:Y:S01]  /*88d0*/  IMAD.MOV.U32 R93, RZ, RZ, R13 ;  /* 0x000000ffff5d7224 */ /* 0x000fe200078e000d */
[----:B------:R-:W-:Y:S02]  /*88e0*/  MOV R97, R90 ;  /* 0x0000005a00617202 */ /* 0x000fe40000000f00 */
[----:B------:R-:W-:Y:S02]  /*88f0*/  MOV R98, 0x8910 ;  /* 0x0000891000627802 */ /* 0x000fe40000000f00 */
[----:B----45:R-:W-:Y:S05]  /*8900*/  CALL.REL.NOINC `($__internal_0_$__cuda_sm20_div_u64) ;  /* 0x0000011000447944 */ /* 0x030fea0003c00000 */
        /* <DEDUP_REMOVED lines=8> */
.L_x_95:
[----:B------:R-:W-:Y:S05]  /*8990*/  BSYNC.RECONVERGENT B0 ;  /* 0x0000000000007941 */ /* 0x000fea0003800200 */
.L_x_93:
        /* <DEDUP_REMOVED lines=16> */
[----:B------:R-:W-:Y:S02]  /*8aa0*/  IMAD.MOV.U32 R12, RZ, RZ, RZ ;  /* 0x000000ffff0c7224 */ /* 0x000fe400078e00ff */
[----:B------:R-:W-:-:S05]  /*8ab0*/  IMAD.MOV.U32 R99, RZ, RZ, RZ ;  /* 0x000000ffff637224 */ /* 0x000fca00078e00ff */
        /* <DEDUP_REMOVED lines=11> */
[----:B------:R-:W-:-:S04]  /*8b70*/  ISETP.NE.U32.AND P1, PT, R91, RZ, PT ;  /* 0x000000ff5b00720c */ /* 0x000fc80003f25070 */
[----:B------:R-:W-:-:S13]  /*8b80*/  ISETP.GE.U32.AND P2, PT, R98, R91, PT ;  /* 0x0000005b6200720c */ /* 0x000fda0003f46070 */
[-C--:B------:R-:W-:Y:S02]  /*8b90*/  @P2 IADD3 R98, PT, PT, R98, -R91.reuse, RZ ;  /* 0x8000005b62622210 */ /* 0x080fe40007ffe0ff */
[----:B------:R-:W-:Y:S01]  /*8ba0*/  @!P1 LOP3.LUT R98, RZ, R91, RZ, 0x33, !PT ;  /* 0x0000005bff629212 */ /* 0x000fe200078e33ff */
[----:B------:R-:W-:Y:S05]  /*8bb0*/  BRA `(.L_x_98) ;  /* 0x0000000000107947 */ /* 0x000fea0003800000 */
.L_x_97:
[----:B------:R-:W-:Y:S01]  /*8bc0*/  IMAD.MOV.U32 R96, RZ, RZ, R91 ;  /* 0x000000ffff607224 */ /* 0x000fe200078e005b */
[----:B------:R-:W-:Y:S02]  /*8bd0*/  MOV R95, R90 ;  /* 0x0000005a005f7202 */ /* 0x000fe40000000f00 */
[----:B------:R-:W-:Y:S02]  /*8be0*/  MOV R94, 0x8c00 ;  /* 0x00008c00005e7802 */ /* 0x000fe40000000f00 */
[----:B----45:R-:W-:Y:S05]  /*8bf0*/  CALL.REL.NOINC `($__internal_1_$__cuda_sm20_rem_u64) ;  /* 0x0000011000987944 */ /* 0x030fea0003c00000 */
.L_x_98:
[----:B------:R-:W-:Y:S05]  /*8c00*/  BSYNC.RECONVERGENT B0 ;  /* 0x0000000000007941 */ /* 0x000fea0003800200 */
.L_x_96:
[----:B------:R-:W1:Y:S01]  /*8c10*/  LDCU UR8, c[0x0][0x380] ;  /* 0x00007000ff0877ac */ /* 0x000e620008000800 */
[--C-:B------:R-:W-:Y:S02]  /*8c20*/  SHF.R.U64 R11, R98, 0x3, R99.reuse ;  /* 0x00000003620b7819 */ /* 0x100fe40000001263 */
[----:B------:R-:W-:Y:S02]  /*8c30*/  SHF.R.U32.HI R5, RZ, 0x3, R99 ;  /* 0x00000003ff057819 */ /* 0x000fe40000011663 */
[----:B------:R-:W-:Y:S02]  /*8c40*/  ISETP.LE.U32.AND P1, PT, R10, R11, PT ;  /* 0x0000000b0a00720c */ /* 0x000fe40003f23070 */
[----:B-1----:R-:W-:-:S04]  /*8c50*/  ISETP.LT.AND P6, PT, R7, UR8, !P0 ;  /* 0x0000000807007c0c */ /* 0x002fc8000c7c1270 */
[----:B------:R-:W-:-:S13]  /*8c60*/  ISETP.LE.U32.AND.EX P1, PT, R4, R5, P6, P1 ;  /* 0x000000050400720c */ /* 0x000fda0003723110 */
[----:B------:R-:W-:Y:S05]  /*8c70*/  @!P1 BRA `(.L_x_99) ;  /* 0x0000000000889947 */ /* 0x000fea0003800000 */
[----:B------:R1:W4:Y:S01]  /*8c80*/  LDG.E.LTC128B.64 R74, desc[UR14][R8.64+0x100] ;  /* 0x0001000e084a7981 */ /* 0x000322000c1e1b20 */
[----:B------:R-:W-:Y:S05]  /*8c90*/  BRA `(.L_x_99) ;  /* 0x0000000000807947 */ /* 0x000fea0003800000 */
.L_x_74:
[----:B------:R-:W1:Y:S01]  /*8ca0*/  LDCU UR8, c[0x0][0x380] ;  /* 0x00007000ff0877ac */ /* 0x000e620008000800 */
[----:B------:R-:W-:Y:S02]  /*8cb0*/  ISETP.GE.AND P4, PT, R102, UR9, PT ;  /* 0x0000000966007c0c */ /* 0x000fe4000bf86270 */
[----:B------:R-:W-:Y:S01]  /*8cc0*/  ISETP.GE.AND P6, PT, R4, UR9, PT ;  /* 0x0000000904007c0c */ /* 0x000fe2000bfc6270 */
[----:B------:R-:W-:Y:S01]  /*8cd0*/  VIADD R4, R104, 0x9 ;  /* 0x0000000968047836 */ /* 0x000fe20000000000 */
[C---:B-1----:R-:W-:Y:S02]  /*8ce0*/  ISETP.LT.AND P1, PT, R7.reuse, UR8, !P4 ;  /* 0x0000000807007c0c */ /* 0x042fe4000e721270 */
[----:B------:R-:W-:Y:S02]  /*8cf0*/  ISETP.LT.AND P2, PT, R7, UR8, !P6 ;  /* 0x0000000807007c0c */ /* 0x000fe4000f741270 */
[C---:B------:R-:W-:Y:S02]  /*8d00*/  ISETP.LT.AND P0, PT, R4.reuse, UR8, !P4 ;  /* 0x0000000804007c0c */ /* 0x040fe4000e701270 */
[----:B------:R-:W-:-:S07]  /*8d10*/  ISETP.LT.AND P3, PT, R4, UR8, !P6 ;  /* 0x0000000804007c0c */ /* 0x000fce000f761270 */
[--C-:B------:R-:W-:Y:S02]  /*8d20*/  @P1 IMAD.MOV.U32 R6, RZ, RZ, R112.reuse ;  /* 0x000000ffff061224 */ /* 0x100fe400078e0070 */
[----:B------:R-:W-:Y:S02]  /*8d30*/  @P1 IMAD.MOV.U32 R7, RZ, RZ, R113 ;  /* 0x000000ffff071224 */ /* 0x000fe400078e0071 */
[----:B------:R-:W-:-:S03]  /*8d40*/  @P2 IMAD.MOV.U32 R10, RZ, RZ, R112 ;  /* 0x000000ffff0a2224 */ /* 0x000fc600078e0070 */
[----:B------:R1:W4:Y:S01]  /*8d50*/  @P1 LDG.E.LTC128B.64 R88, desc[UR14][R6.64] ;  /* 0x0000000e06581981 */ /* 0x000322000c1e1b20 */
[----:B------:R-:W-:Y:S01]  /*8d60*/  IADD3 R8, P1, PT, R70, R112, RZ ;  /* 0x0000007046087210 */ /* 0x000fe20007f3e0ff */
[--C-:B------:R-:W-:Y:S02]  /*8d70*/  @P2 IMAD.MOV.U32 R11, RZ, RZ, R113.reuse ;  /* 0x000000ffff0b2224 */ /* 0x100fe400078e0071 */
[----:B------:R-:W-:Y:S02]  /*8d80*/  VIADD R4, R104, 0xa ;  /* 0x0000000a68047836 */ /* 0x000fe40000000000 */
[----:B------:R-:W-:Y:S01]  /*8d90*/  IMAD.X R9, R71, 0x1, R113, P1 ;  /* 0x0000000147097824 */ /* 0x000fe200008e0671 */
[----:B------:R2:W4:Y:S02]  /*8da0*/  @P2 LDG.E.LTC128B.64 R86, desc[UR14][R10.64+0x100] ;  /* 0x0001000e0a562981 */ /* 0x000524000c1e1b20 */
[C---:B------:R-:W-:Y:S02]  /*8db0*/  ISETP.LT.AND P2, PT, R4.reuse, UR8, !P4 ;  /* 0x0000000804007c0c */ /* 0x040fe4000e741270 */
[----:B------:R2:W4:Y:S01]  /*8dc0*/  @P0 LDG.E.LTC128B.64 R84, desc[UR14][R8.64] ;  /* 0x0000000e08540981 */ /* 0x000522000c1e1b20 */
[----:B------:R-:W-:Y:S01]  /*8dd0*/  ISETP.LT.AND P1, PT, R4, UR8, !P6 ;  /* 0x0000000804007c0c */ /* 0x000fe2000f721270 */
[----:B------:R-:W-:-:S02]  /*8de0*/  VIADD R4, R104, 0xb ;  /* 0x0000000b68047836 */ /* 0x000fc40000000000 */
[----:B------:R2:W4:Y:S01]  /*8df0*/  @P3 LDG.E.LTC128B.64 R82, desc[UR14][R8.64+0x100] ;  /* 0x0001000e08523981 */ /* 0x000522000c1e1b20 */
[----:B-1----:R-:W-:Y:S02]  /*8e00*/  IADD3 R6, P0, PT, R70, R8, RZ ;  /* 0x0000000846067210 */ /* 0x002fe40007f1e0ff */
[----:B------:R-:W-:-:S03]  /*8e10*/  ISETP.LT.AND P6, PT, R4, UR8, !P6 ;  /* 0x0000000804007c0c */ /* 0x000fc6000f7c1270 */
[----:B------:R-:W-:Y:S01]  /*8e20*/  IMAD.X R7, R71, 0x1, R9, P0 ;  /* 0x0000000147077824 */ /* 0x000fe200000e0609 */
[----:B------:R-:W-:-:S04]  /*8e30*/  ISETP.LT.AND P0, PT, R4, UR8, !P4 ;  /* 0x0000000804007c0c */ /* 0x000fc8000e701270 */
[----:B------:R2:W4:Y:S01]  /*8e40*/  @P2 LDG.E.LTC128B.64 R80, desc[UR14][R6.64] ;  /* 0x0000000e06502981 */ /* 0x000522000c1e1b20 */
[----:B------:R-:W-:-:S03]  /*8e50*/  IADD3 R4, P2, PT, R70, R6, RZ ;  /* 0x0000000646047210 */ /* 0x000fc60007f5e0ff */
[----:B------:R2:W4:Y:S02]  /*8e60*/  @P1 LDG.E.LTC128B.64 R78, desc[UR14][R6.64+0x100] ;  /* 0x0001000e064e1981 */ /* 0x000524000c1e1b20 */
[----:B------:R-:W-:-:S05]  /*8e70*/  IMAD.X R5, R71, 0x1, R7, P2 ;  /* 0x0000000147057824 */ /* 0x000fca00010e0607 */
[----:B------:R2:W4:Y:S04]  /*8e80*/  @P0 LDG.E.LTC128B.64 R76, desc[UR14][R4.64] ;  /* 0x0000000e044c0981 */ /* 0x000528000c1e1b20 */
[----:B------:R2:W4:Y:S02]  /*8e90*/  @P6 LDG.E.LTC128B.64 R74, desc[UR14][R4.64+0x100] ;  /* 0x0001000e044a6981 */ /* 0x000524000c1e1b20 */
.L_x_99:
[----:B------:R-:W-:Y:S05]  /*8ea0*/  BSYNC.RECONVERGENT B1 ;  /* 0x0000000000017941 */ /* 0x000fea0003800200 */
.L_x_73:
[----:B------:R-:W-:Y:S01]  /*8eb0*/  BAR.SYNC.DEFER_BLOCKING 0x0 ;  /* 0x0000000000007b1d */ /* 0x000fe20000010000 */
[----:B-12---:R-:W-:-:S07]  /*8ec0*/  IMAD.WIDE R8, R102, 0x8, RZ ;  /* 0x0000000866087825 */ /* 0x006fce00078e02ff */
[----:B------:R-:W1:Y:S01]  /*8ed0*/  S2UR UR6, SR_CgaCtaId ;  /* 0x00000000000679c3 */ /* 0x000e620000008800 */
[----:B------:R-:W-:Y:S01]  /*8ee0*/  UMOV UR4, 0x400 ;  /* 0x0000040000047882 */ /* 0x000fe20000000000 */
[----:B------:R-:W2:Y:S01]  /*8ef0*/  S2R R4, SR_TID.X ;  /* 0x0000000000047919 */ /* 0x000ea20000002100 */
[----:B------:R-:W-:Y:S05]  /*8f00*/  BSSY.RECONVERGENT B1, `(.L_x_100) ;  /* 0x00001fc000017945 */ /* 0x000fea0003800200 */
[----:B------:R-:W-:Y:S01]  /*8f10*/  S2UR UR9, SR_CTAID.X ;  /* 0x00000000000979c3 */ /* 0x000fe20000002500 */
[----:B------:R-:W-:-:S04]  /*8f20*/  DEPBAR.LE SB5, 0x8 ;  /* 0x0000d2000000791a */ /* 0x000fc80000000000 */
[----:B------:R-:W-:Y:S04]  /*8f30*/  STS.128 [R103], R32 ;  /* 0x0000002067007388 */ /* 0x000fe80000000c00 */
[----:B------:R3:W-:Y:S01]  /*8f40*/  STS.128 [R103+0x40], R28 ;  /* 0x0000401c67007388 */ /* 0x0007e20000000c00 */
[----:B-1----:R-:W-:-:S03]  /*8f50*/  ULEA UR6, UR6, UR4, 0x18 ;  /* 0x0000000406067291 */ /* 0x002fc6000f8ec0ff */
[----:B------:R-:W-:Y:S01]  /*8f60*/  STS.128 [R103+0x80], R24 ;  /* 0x0000801867007388 */ /* 0x000fe20000000c00 */
[----:B------:R-:W3:Y:S03]  /*8f70*/  LDCU.64 UR4, c[0x0][0x420] ;  /* 0x00008400ff0477ac */ /* 0x000ee60008000a00 */
[----:B------:R1:W-:Y:S01]  /*8f80*/  STS.128 [R103+0xc0], R20 ;  /* 0x0000c01467007388 */ /* 0x0003e20000000c00 */
[----:B--2---:R-:W-:Y:S01]  /*8f90*/  IMAD.SHL.U32 R5, R4, 0x8, RZ ;  /* 0x0000000804057824 */ /* 0x004fe200078e00ff */
[----:B------:R-:W-:-:S04]  /*8fa0*/  SHF.R.U32.HI R4, RZ, 0x3, R4 ;  /* 0x00000003ff047819 */ /* 0x000fc80000011604 */
[----:B------:R-:W-:Y:S02]  /*8fb0*/  LOP3.LUT R5, R5, 0xf8, RZ, 0xc0, !PT ;  /* 0x000000f805057812 */ /* 0x000fe400078ec0ff */
[----:B------:R-:W-:-:S05]  /*8fc0*/  LOP3.LUT R4, R4, 0x7c, RZ, 0xc0, !PT ;  /* 0x0000007c04047812 */ /* 0x000fca00078ec0ff */
[----:B------:R-:W-:Y:S01]  /*8fd0*/  IMAD R4, R4, 0x220, R5 ;  /* 0x0000022004047824 */ /* 0x000fe200078e0205 */
[----:B------:R-:W-:Y:S01]  /*8fe0*/  BAR.SYNC.DEFER_BLOCKING 0x0 ;  /* 0x0000000000007b1d */ /* 0x000fe20000010000 */
[----:B---3--:R-:W-:-:S07]  /*8ff0*/  MOV R31, UR4 ;  /* 0x00000004001f7c02 */ /* 0x008fce0008000f00 */
[----:B------:R-:W2:Y:S01]  /*9000*/  S2UR UR4, SR_CTAID.Y ;  /* 0x00000000000479c3 */ /* 0x000ea20000002600 */
[----:B------:R-:W-:-:S04]  /*9010*/  IMAD.WIDE.U32 R8, R104, R31, R8 ;  /* 0x0000001f68087225 */ /* 0x000fc800078e0008 */
[----:B-1----:R-:W-:Y:S01]  /*9020*/  IMAD.U32 R23, RZ, RZ, UR5 ;  /* 0x00000005ff177e24 */ /* 0x002fe2000f8e00ff */
[----:B------:R-:W2:Y:S01]  /*9030*/  LDCU UR5, c[0x0][0x398] ;  /* 0x00007300ff0577ac */ /* 0x000ea20008000800 */
[----:B------:R-:W1:Y:S04]  /*9040*/  LDS.64 R10, [R4+UR6+0x760] ;  /* 0x00076006040a7984 */ /* 0x000e680008000a00 */
[----:B------:R-:W3:Y:S04]  /*9050*/  LDS.64 R12, [R4+UR6+0x660] ;  /* 0x00066006040c7984 */ /* 0x000ee80008000a00 */
[----:B------:R-:W3:Y:S01]  /*9060*/  LDS.64 R14, [R4+UR6+0x540] ;  /* 0x00054006040e7984 */ /* 0x000ee20008000a00 */
[----:B--2---:R-:W-:-:S03]  /*9070*/  USHF.L.U32 UR4, UR4, UR5, URZ ;  /* 0x0000000504047299 */ /* 0x004fc600080006ff */
[----:B------:R-:W2:Y:S04]  /*9080*/  LDS.64 R16, [R4+UR6+0x440] ;  /* 0x0004400604107984 */ /* 0x000ea80008000a00 */
[----:B------:R-:W2:Y:S04]  /*9090*/  LDS.64 R18, [R4+UR6+0x320] ;  /* 0x0003200604127984 */ /* 0x000ea80008000a00 */
[----:B------:R-:W2:Y:S04]  /*90a0*/  LDS.64 R32, [R4+UR6+0x220] ;  /* 0x0002200604207984 */ /* 0x000ea80008000a00 */
[----:B------:R-:W2:Y:S04]  /*90b0*/  LDS.64 R6, [R4+UR6+0x100] ;  /* 0x0001000604067984 */ /* 0x000ea80008000a00 */
[----:B------:R2:W2:Y:S01]  /*90c0*/  LDS.64 R26, [R4+UR6] ;  /* 0x00000006041a7984 */ /* 0x0004a20008000a00 */
[----:B------:R-:W2:Y:S01]  /*90d0*/  LDCU.64 UR6, c[0x0][0x440] ;  /* 0x00008800ff0677ac */ /* 0x000ea20008000a00 */
[----:B-1----:R-:W-:-:S02]  /*90e0*/  DMUL R10, R10, R110 ;  /* 0x0000006e0a0a7228 */ /* 0x002fc40000000000 */
[-C--:B---3--:R-:W-:Y:S01]  /*90f0*/  DMUL R12, R12, R110.reuse ;  /* 0x0000006e0c0c7228 */ /* 0x088fe20000000000 */
[----:B--2---:R-:W-:Y:S01]  /*9100*/  IADD3 R8, P1, P0, R68, UR6, R8 ;  /* 0x0000000644087c10 */ /* 0x004fe2000f83e008 */
[----:B------:R-:W-:Y:S01]  /*9110*/  UMOV UR6, 0xffffffff ;  /* 0xffffffff00067882 */ /* 0x000fe20000000000 */
[-C--:B------:R-:W-:Y:S01]  /*9120*/  DMUL R14, R14, R110.reuse ;  /* 0x0000006e0e0e7228 */ /* 0x080fe20000000000 */
[----:B------:R-:W-:Y:S01]  /*9130*/  USHF.L.U32 UR6, UR6, UR5, URZ ;  /* 0x0000000506067299 */ /* 0x000fe200080006ff */
[----:B------:R-:W-:Y:S01]  /*9140*/  IMAD R4, R104, R23, RZ ;  /* 0x0000001768047224 */ /* 0x000fe200078e02ff */
[----:B------:R-:W-:Y:S01]  /*9150*/  USHF.R.U32.HI UR5, URZ, UR5, UR9 ;  /* 0x00000005ff057299 */ /* 0x000fe20008011609 */
[----:B------:R-:W-:Y:S01]  /*9160*/  DMUL R16, R16, R110 ;  /* 0x0000006e10107228 */ /* 0x000fe20000000000 */
[----:B------:R-:W-:Y:S01]  /*9170*/  ULOP3.LUT UR6, UR9, UR6, URZ, 0x30, !UPT ;  /* 0x0000000609067292 */ /* 0x000fe2000f8e30ff */
[----:B----4-:R-:W-:Y:S01]  /*9180*/  DFMA R10, R74, R108, R10 ;  /* 0x0000006c4a0a722b */ /* 0x010fe2000000000a */
[----:B------:R-:W-:Y:S01]  /*9190*/  ULEA UR5, UR5, 0x80, 0x7 ;  /* 0x0000008005057891 */ /* 0x000fe2000f8e38ff */
[-C--:B------:R-:W-:Y:S01]  /*91a0*/  DMUL R18, R18, R110.reuse ;  /* 0x0000006e12127228 */ /* 0x080fe20000000000 */
[----:B------:R-:W-:Y:S01]  /*91b0*/  UIADD3 UR4, UPT, UPT, UR4, UR6, URZ ;  /* 0x0000000604047290 */ /* 0x000fe2000fffe0ff */
[----:B------:R-:W-:Y:S01]  /*91c0*/  IADD3 R4, PT, PT, R9, R4, RZ ;  /* 0x0000000409047210 */ /* 0x000fe20007ffe0ff */
[----:B------:R-:W-:-:S02]  /*91d0*/  DMUL R20, R32, R110 ;  /* 0x0000006e20147228 */ /* 0x000fc40000000000 */
[----:B------:R-:W-:Y:S01]  /*91e0*/  USHF.L.U32 UR4, UR4, 0x6, URZ ;  /* 0x0000000604047899 */ /* 0x000fe200080006ff */
[----:B------:R-:W-:Y:S01]  /*91f0*/  DFMA R12, R76, R108, R12 ;  /* 0x0000006c4c0c722b */ /* 0x000fe2000000000c */
[----:B------:R-:W-:Y:S01]  /*9200*/  IADD3.X R9, PT, PT, R69, UR7, R4, P1, P0 ;  /* 0x0000000745097c10 */ /* 0x000fe20008fe0404 */
[----:B------:R-:W-:Y:S01]  /*9210*/  DMUL R24, R6, R110 ;  /* 0x0000006e06187228 */ /* 0x000fe20000000000 */
[----:B------:R-:W-:Y:S01]  /*9220*/  UISETP.GT.AND UP0, UPT, UR5, UR4, UPT ;  /* 0x000000040500728c */ /* 0x000fe2000bf04270 */
[----:B------:R-:W-:Y:S01]  /*9230*/  DFMA R14, R78, R108, R14 ;  /* 0x0000006c4e0e722b */ /* 0x000fe2000000000e */
[----:B------:R-:W-:Y:S01]  /*9240*/  VIADD R4, R104, 0x10 ;  /* 0x0000001068047836 */ /* 0x000fe20000000000 */
[----:B------:R-:W-:Y:S02]  /*9250*/  DMUL R26, R26, R110 ;  /* 0x0000006e1a1a7228 */ /* 0x000fe40000000000 */
[-C--:B------:R-:W-:Y:S02]  /*9260*/  DFMA R16, R80, R108.reuse, R16 ;  /* 0x0000006c5010722b */ /* 0x080fe40000000010 */
[----:B------:R-:W-:-:S02]  /*9270*/  DFMA R18, R82, R108, R18 ;  /* 0x0000006c5212722b */ /* 0x000fc40000000012 */
[-C--:B------:R-:W-:Y:S02]  /*9280*/  DFMA R20, R84, R108.reuse, R20 ;  /* 0x0000006c5414722b */ /* 0x080fe40000000014 */
[-C--:B------:R-:W-:Y:S02]  /*9290*/  DFMA R24, R86, R108.reuse, R24 ;  /* 0x0000006c5618722b */ /* 0x080fe40000000018 */
[----:B------:R-:W-:Y:S01]  /*92a0*/  DFMA R26, R88, R108, R26 ;  /* 0x0000006c581a722b */ /* 0x000fe2000000001a */
[----:B------:R-:W-:Y:S10]  /*92b0*/  BRA.U !UP0, `(.L_x_101) ;  /* 0x0000001908887547 */ /* 0x000ff4000b800000 */
[----:B------:R-:W-:Y:S01]  /*92c0*/  IADD3 R28, P0, PT, -R68, R8, RZ ;  /* 0x00000008441c7210 */ /* 0x000fe20007f1e1ff */
[----:B------:R-:W-:Y:S04]  /*92d0*/  BSSY.RECONVERGENT B0, `(.L_x_102) ;  /* 0x000002d000007945 */ /* 0x000fe80003800200 */
[----:B------:R-:W-:-:S05]  /*92e0*/  IMAD.X R29, R9, 0x1, ~R69, P0 ;  /* 0x00000001091d7824 */ /* 0x000fca00000e0e45 */
[----:B------:R-:W-:-:S04]  /*92f0*/  LOP3.LUT R5, R29, R23, RZ, 0xfc, !PT ;  /* 0x000000171d057212 */ /* 0x000fc800078efcff */
[----:B------:R-:W-:-:S13]  /*9300*/  ISETP.NE.U32.AND P0, PT, R5, RZ, PT ;  /* 0x000000ff0500720c */ /* 0x000fda0003f05070 */
[----:B------:R-:W-:Y:S05]  /*9310*/  @P0 BRA `(.L_x_103) ;  /* 0x0000000000580947 */ /* 0x000fea0003800000 */
        /* <DEDUP_REMOVED lines=22> */
.L_x_103:
        /* <DEDUP_REMOVED lines=9> */
[----:B------:R-:W-:-:S03]  /*9510*/  IMAD.MOV.U32 R22, RZ, RZ, R93 ;  /* 0x000000ffff167224 */ /* 0x000fc600078e005d */
[----:B------:R-:W-:Y:S02]  /*9520*/  IADD3.X R92, PT, PT, RZ, ~R92, RZ, P0, !PT ;  /* 0x8000005cff5c7210 */ /* 0x000fe400007fe4ff */
[----:B-1----:R-:W-:Y:S02]  /*9530*/  MOV R31, UR4 ;  /* 0x00000004001f7c02 */ /* 0x002fe40008000f00 */
[----:B------:R-:W-:-:S03]  /*9540*/  MOV R23, UR5 ;  /* 0x0000000500177c02 */ /* 0x000fc60008000f00 */
[-C--:B------:R-:W-:Y:S02]  /*9550*/  IMAD R5, R92, R31.reuse, RZ ;  /* 0x0000001f5c057224 */ /* 0x080fe400078e02ff */
[----:B------:R-:W-:-:S04]  /*9560*/  IMAD.WIDE.U32 R32, R6, R31, R28 ;  /* 0x0000001f06207225 */ /* 0x000fc800078e001c */
[----:B------:R-:W-:Y:S01]  /*9570*/  IMAD R5, R6, R23, R5 ;  /* 0x0000001706057224 */ /* 0x000fe200078e0205 */
[----:B------:R-:W-:-:S03]  /*9580*/  MOV R6, R32 ;  /* 0x0000002000067202 */ /* 0x000fc60000000f00 */
[----:B------:R-:W-:Y:S02]  /*9590*/  IMAD.IADD R5, R5, 0x1, R33 ;  /* 0x0000000105057824 */ /* 0x000fe400078e0221 */
.L_x_104:
[----:B------:R-:W-:Y:S05]  /*95a0*/  BSYNC.RECONVERGENT B0 ;  /* 0x0000000000007941 */ /* 0x000fea0003800200 */
.L_x_102:
[----:B------:R-:W1:Y:S01]  /*95b0*/  LDCU.64 UR4, c[0x0][0x380] ;  /* 0x00007000ff0477ac */ /* 0x000e620008000a00 */
[--C-:B------:R-:W-:Y:S01]  /*95c0*/  SHF.R.U64 R7, R6, 0x3, R5.reuse ;  /* 0x0000000306077819 */ /* 0x100fe20000001205 */
[----:B------:R-:W-:Y:S01]  /*95d0*/  VIADD R30, R104, 0x8 ;  /* 0x00000008681e7836 */ /* 0x000fe20000000000 */
[----:B------:R-:W-:Y:S01]  /*95e0*/  SHF.R.U32.HI R6, RZ, 0x3, R5 ;  /* 0x00000003ff067819 */ /* 0x000fe20000011605 */
[----:B------:R-:W-:Y:S01]  /*95f0*/  BSSY.RECONVERGENT B0, `(.L_x_105) ;  /* 0x0000028000007945 */ /* 0x000fe20003800200 */
[----:B------:R-:W-:Y:S02]  /*9600*/  ISETP.LE.U32.AND P2, PT, R22, R7, PT ;  /* 0x000000071600720c */ /* 0x000fe40003f43070 */
[----:B------:R-:W-:Y:S02]  /*9610*/  SHF.R.S32.HI R7, RZ, 0x1f, R22 ;  /* 0x0000001fff077819 */ /* 0x000fe40000011416 */
[----:B-1----:R-:W-:-:S04]  /*9620*/  ISETP.GE.AND P1, PT, R102, UR5, PT ;  /* 0x0000000566007c0c */ /* 0x002fc8000bf26270 */
[----:B------:R-:W-:-:S04]  /*9630*/  ISETP.LT.AND P0, PT, R30, UR4, !P1 ;  /* 0x000000041e007c0c */ /* 0x000fc8000cf01270 */
[----:B------:R-:W-:Y:S02]  /*9640*/  ISETP.LE.U32.AND.EX P2, PT, R7, R6, P0, P2 ;  /* 0x000000060700720c */ /* 0x000fe40000743120 */
[----:B------:R-:W-:-:S05]  /*9650*/  IADD3 R6, P0, PT, R28, 0x100, RZ ;  /* 0x000001001c067810 */ /* 0x000fca0007f1e0ff */
[----:B------:R-:W-:Y:S01]  /*9660*/  IMAD.X R5, RZ, RZ, R29, P0 ;  /* 0x000000ffff057224 */ /* 0x000fe200000e061d */
[----:B------:R-:W-:-:S04]  /*9670*/  ISETP.GE.AND P0, PT, R30, UR4, PT ;  /* 0x000000041e007c0c */ /* 0x000fc8000bf06270 */
[----:B------:R-:W-:Y:S01]  /*9680*/  LOP3.LUT R23, R5, R23, RZ, 0xfc, !PT ;  /* 0x0000001705177212 */ /* 0x000fe200078efcff */
[----:B------:R1:W-:Y:S03]  /*9690*/  @P2 STG.E.64 desc[UR14][R8.64], R26 ;  /* 0x0000001a08002986 */ /* 0x0003e6000c101b0e */
[----:B------:R-:W-:-:S13]  /*96a0*/  ISETP.NE.U32.AND P2, PT, R23, RZ, PT ;  /* 0x000000ff1700720c */ /* 0x000fda0003f45070 */
[----:B------:R-:W-:Y:S05]  /*96b0*/  @P2 BRA `(.L_x_106) ;  /* 0x0000000000502947 */ /* 0x000fea0003800000 */
[----:B-1----:R-:W1:Y:S01]  /*96c0*/  I2F.U32.RP R27, R31 ;  /* 0x0000001f001b7306 */ /* 0x002e620000209000 */
        /* <DEDUP_REMOVED lines=19> */
.L_x_106:
[----:B------:R-:W2:Y:S01]  /*9800*/  LDCU.64 UR4, c[0x0][0x420] ;  /* 0x00008400ff0477ac */ /* 0x000ea20008000a00 */
[----:B------:R-:W-:Y:S01]  /*9810*/  IMAD.MOV.U32 R98, RZ, RZ, R6 ;  /* 0x000000ffff627224 */ /* 0x000fe200078e0006 */
[----:B------:R-:W-:Y:S02]  /*9820*/  MOV R97, R5 ;  /* 0x0000000500617202 */ /* 0x000fe40000000f00 */
[----:B------:R-:W-:Y:S01]  /*9830*/  MOV R94, 0x9870 ;  /* 0x00009870005e7802 */ /* 0x000fe20000000f00 */
[----:B--2---:R-:W-:Y:S01]  /*9840*/  IMAD.U32 R96, RZ, RZ, UR4 ;  /* 0x00000004ff607e24 */ /* 0x004fe2000f8e00ff */
[----:B------:R-:W-:Y:S02]  /*9850*/  MOV R95, UR5 ;  /* 0x00000005005f7c02 */ /* 0x000fe40008000f00 */
[----:B-1---5:R-:W-:Y:S05]  /*9860*/  CALL.REL.NOINC `($__internal_1_$__cuda_sm20_rem_u64) ;  /* 0x00000104007c7944 */ /* 0x022fea0003c00000 */
.L_x_107:
[----:B------:R-:W-:Y:S05]  /*9870*/  BSYNC.RECONVERGENT B0 ;  /* 0x0000000000007941 */ /* 0x000fea0003800200 */
.L_x_105:
[----:B------:R-:W1:Y:S01]  /*9880*/  LDCU UR6, c[0x0][0x384] ;  /* 0x00007080ff0677ac */ /* 0x000e620008000800 */
[----:B------:R-:W-:Y:S01]  /*9890*/  VIADD R23, R102, 0x20 ;  /* 0x0000002066177836 */ /* 0x000fe20000000000 */
[--C-:B------:R-:W-:Y:S01]  /*98a0*/  SHF.R.U64 R27, R98, 0x3, R99.reuse ;  /* 0x00000003621b7819 */ /* 0x100fe20000001263 */
[----:B------:R-:W-:Y:S01]  /*98b0*/  BSSY.RECONVERGENT B0, `(.L_x_108) ;  /* 0x0000039000007945 */ /* 0x000fe20003800200 */
[----:B------:R-:W2:Y:S01]  /*98c0*/  LDCU.64 UR4, c[0x0][0x428] ;  /* 0x00008500ff0477ac */ /* 0x000ea20008000a00 */
[----:B------:R-:W-:Y:S02]  /*98d0*/  SHF.R.U32.HI R26, RZ, 0x3, R99 ;  /* 0x00000003ff1a7819 */ /* 0x000fe40000011663 */
[----:B------:R-:W-:Y:S02]  /*98e0*/  ISETP.LE.U32.AND P2, PT, R22, R27, PT ;  /* 0x0000001b1600720c */ /* 0x000fe40003f43070 */
[----:B-1----:R-:W-:Y:S01]  /*98f0*/  ISETP.LT.AND P0, PT, R23, UR6, !P0 ;  /* 0x0000000617007c0c */ /* 0x002fe2000c701270 */
[----:B------:R-:W1:Y:S03]  /*9900*/  LDCU UR6, c[0x0][0x424] ;  /* 0x00008480ff0677ac */ /* 0x000e660008000800 */
[----:B------:R-:W-:-:S02]  /*9910*/  ISETP.LE.U32.AND.EX P2, PT, R7, R26, P0, P2 ;  /* 0x0000001a0700720c */ /* 0x000fc40000743120 */
[----:B--2---:R-:W-:-:S04]  /*9920*/  IADD3 R22, P0, PT, R8, UR4, RZ ;  /* 0x0000000408167c10 */ /* 0x004fc8000ff1e0ff */
[----:B------:R-:W-:Y:S02]  /*9930*/  IADD3.X R23, PT, PT, R9, UR5, RZ, P0, !PT ;  /* 0x0000000509177c10 */ /* 0x000fe400087fe4ff */
[----:B------:R-:W-:-:S05]  /*9940*/  IADD3 R26, P0, PT, -R68, R22, RZ ;  /* 0x00000016441a7210 */ /* 0x000fca0007f1e1ff */
[----:B------:R-:W-:Y:S01]  /*9950*/  IMAD.X R27, R23, 0x1, ~R69, P0 ;  /* 0x00000001171b7824 */ /* 0x000fe200000e0e45 */
[----:B------:R2:W-:Y:S01]  /*9960*/  @P2 STG.E.64 desc[UR14][R8.64+0x100], R24 ;  /* 0x0001001808002986 */ /* 0x0005e2000c101b0e */
[----:B-1----:R-:W-:-:S05]  /*9970*/  IMAD.U32 R28, RZ, RZ, UR6 ;  /* 0x00000006ff1c7e24 */ /* 0x002fca000f8e00ff */
[----:B------:R-:W-:-:S04]  /*9980*/  LOP3.LUT R7, R27, R28, RZ, 0xfc, !PT ;  /* 0x0000001c1b077212 */ /* 0x000fc800078efcff */
[----:B------:R-:W-:-:S13]  /*9990*/  ISETP.NE.U32.AND P0, PT, R7, RZ, PT ;  /* 0x000000ff0700720c */ /* 0x000fda0003f05070 */
[----:B------:R-:W-:Y:S05]  /*99a0*/  @P0 BRA `(.L_x_109) ;  /* 0x0000000000600947 */ /* 0x000fea0003800000 */
[----:B------:R-:W2:Y:S01]  /*99b0*/  LDCU UR4, c[0x0][0x420] ;  /* 0x00008400ff0477ac */ /* 0x000ea20008000800 */
[----:B------:R-:W-:Y:S01]  /*99c0*/  IMAD.MOV.U32 R30, RZ, RZ, RZ ;  /* 0x000000ffff1e7224 */ /* 0x000fe200078e00ff */
[----:B--2---:R-:W-:-:S04]  /*99d0*/  MOV R25, UR4 ;  /* 0x0000000400197c02 */ /* 0x004fc80008000f00 */
[----:B------:R-:W1:Y:S01]  /*99e0*/  I2F.U32.RP R29, R25 ;  /* 0x00000019001d7306 */ /* 0x000e620000209000 */
[----:B------:R-:W-:-:S07]  /*99f0*/  ISETP.NE.U32.AND P0, PT, R25, RZ, PT ;  /* 0x000000ff1900720c */ /* 0x000fce0003f05070 */
[----:B-1----:R-:W1:Y:S02]  /*9a00*/  MUFU.RCP R27, R29 ;  /* 0x0000001d001b7308 */ /* 0x002e640000001000 */
[----:B-1----:R-:W-:-:S06]  /*9a10*/  VIADD R27, R27, 0xffffffe ;  /* 0x0ffffffe1b1b7836 */ /* 0x002fcc0000000000 */
[----:B------:R-:W1:Y:S02]  /*9a20*/  F2I.FTZ.U32.TRUNC.NTZ R31, R27 ;  /* 0x0000001b001f7305 */ /* 0x000e64000021f000 */
[----:B-1----:R-:W-:-:S05]  /*9a30*/  IMAD R7, R31, R25, RZ ;  /* 0x000000191f077224 */ /* 0x002fca00078e02ff */
[----:B------:R-:W-:-:S05]  /*9a40*/  IADD3 R7, PT, PT, -R7, RZ, RZ ;  /* 0x000000ff07077210 */ /* 0x000fca0007ffe1ff */
[----:B------:R-:W-:-:S06]  /*9a50*/  IMAD.HI.U32 R7, R31, R7, R30 ;  /* 0x000000071f077227 */ /* 0x000fcc00078e001e */
[----:B------:R-:W-:-:S05]  /*9a60*/  IMAD.HI.U32 R24, R7, R26, RZ ;  /* 0x0000001a07187227 */ /* 0x000fca00078e00ff */
[----:B------:R-:W-:-:S05]  /*9a70*/  IADD3 R7, PT, PT, -R24, RZ, RZ ;  /* 0x000000ff18077210 */ /* 0x000fca0007ffe1ff */
[----:B------:R-:W-:Y:S01]  /*9a80*/  IMAD R30, R25, R7, R26 ;  /* 0x00000007191e7224 */ /* 0x000fe200078e021a */
[----:B------:R-:W-:-:S04]  /*9a90*/  MOV R7, RZ ;  /* 0x000000ff00077202 */ /* 0x000fc80000000f00 */
        /* <DEDUP_REMOVED lines=9> */
.L_x_109:
[----:B------:R-:W1:Y:S01]  /*9b30*/  LDCU.64 UR4, c[0x0][0x420] ;  /* 0x00008400ff0477ac */ /* 0x000e620008000a00 */
[----:B------:R-:W-:Y:S01]  /*9b40*/  IMAD.MOV.U32 R92, RZ, RZ, R26 ;  /* 0x000000ffff5c7224 */ /* 0x000fe200078e001a */
[----:B------:R-:W-:Y:S02]  /*9b50*/  MOV R93, R27 ;  /* 0x0000001b005d7202 */ /* 0x000fe40000000f00 */
[----:B------:R-:W-:Y:S01]  /*9b60*/  MOV R98, 0x9ba0 ;  /* 0x00009ba000627802 */ /* 0x000fe20000000f00 */
[----:B-1----:R-:W-:Y:S01]  /*9b70*/  IMAD.U32 R100, RZ, RZ, UR4 ;  /* 0x00000004ff647e24 */ /* 0x002fe2000f8e00ff */
[----:B------:R-:W-:Y:S02]  /*9b80*/  MOV R97, UR5 ;  /* 0x0000000500617c02 */ /* 0x000fe40008000f00 */
[----:B--2--5:R-:W-:Y:S05]  /*9b90*/  CALL.REL.NOINC `($__internal_0_$__cuda_sm20_div_u64) ;  /* 0x000000fc00a07944 */ /* 0x024fea0003c00000 */
        /* <DEDUP_REMOVED lines=8> */
[----:B------:R-:W-:-:S04]  /*9c20*/  MOV R24, R93 ;  /* 0x0000005d00187202 */ /* 0x000fc80000000f00 */
[----:B------:R-:W-:Y:S02]  /*9c30*/  IADD3 R7, PT, PT, R7, R27, RZ ;  /* 0x0000001b07077210 */ /* 0x000fe40007ffe0ff */
.L_x_110:
[----:B------:R-:W-:Y:S05]  /*9c40*/  BSYNC.RECONVERGENT B0 ;  /* 0x0000000000007941 */ /* 0x000fea0003800200 */
.L_x_108:
[----:B------:R-:W1:Y:S01]  /*9c50*/  LDCU UR6, c[0x0][0x380] ;  /* 0x00007000ff0677ac */ /* 0x000e620008000800 */
[--C-:B------:R-:W-:Y:S01]  /*9c60*/  SHF.R.U64 R27, R26, 0x3, R7.reuse ;  /* 0x000000031a1b7819 */ /* 0x100fe20000001207 */
[----:B------:R-:W-:Y:S01]  /*9c70*/  VIADD R26, R104, 0x9 ;  /* 0x00000009681a7836 */ /* 0x000fe20000000000 */
[----:B------:R-:W-:Y:S01]  /*9c80*/  SHF.R.U32.HI R30, RZ, 0x3, R7 ;  /* 0x00000003ff1e7819 */ /* 0x000fe20000011607 */
[----:B------:R-:W2:Y:S01]  /*9c90*/  LDCU.64 UR4, c[0x0][0x428] ;  /* 0x00008500ff0477ac */ /* 0x000ea20008000a00 */
[----:B------:R-:W-:Y:S01]  /*9ca0*/  ISETP.LE.U32.AND P2, PT, R24, R27, PT ;  /* 0x0000001b1800720c */ /* 0x000fe20003f43070 */
[----:B------:R-:W-:Y:S01]  /*9cb0*/  BSSY.RECONVERGENT B0, `(.L_x_111) ;  /* 0x0000026000007945 */ /* 0x000fe20003800200 */
[----:B------:R-:W-:Y:S02]  /*9cc0*/  SHF.R.S32.HI R7, RZ, 0x1f, R24 ;  /* 0x0000001fff077819 */ /* 0x000fe40000011418 */
[----:B-1----:R-:W-:-:S04]  /*9cd0*/  ISETP.LT.AND P0, PT, R26, UR6, !P1 ;  /* 0x000000061a007c0c */ /* 0x002fc8000cf01270 */
[----:B------:R-:W-:Y:S02]  /*9ce0*/  ISETP.LE.U32.AND.EX P2, PT, R7, R30, P0, P2 ;  /* 0x0000001e0700720c */ /* 0x000fe40000743120 */
[----:B--2---:R-:W-:-:S04]  /*9cf0*/  IADD3 R6, P0, PT, R6, UR4, RZ ;  /* 0x0000000406067c10 */ /* 0x004fc8000ff1e0ff */
[----:B------:R-:W-:Y:S02]  /*9d00*/  IADD3.X R5, PT, PT, R5, UR5, RZ, P0, !PT ;  /* 0x0000000505057c10 */ /* 0x000fe400087fe4ff */
[----:B------:R-:W-:Y:S02]  /*9d10*/  ISETP.GE.AND P0, PT, R26, UR6, PT ;  /* 0x000000061a007c0c */ /* 0x000fe4000bf06270 */
[----:B------:R-:W-:-:S03]  /*9d20*/  LOP3.LUT R28, R5, R28, RZ, 0xfc, !PT ;  /* 0x0000001c051c7212 */ /* 0x000fc600078efcff */
[----:B------:R1:W-:Y:S01]  /*9d30*/  @P2 STG.E.64 desc[UR14][R22.64], R20 ;  /* 0x0000001416002986 */ /* 0x0003e2000c101b0e */
[----:B------:R-:W-:-:S13]  /*9d40*/  ISETP.NE.U32.AND P2, PT, R28, RZ, PT ;  /* 0x000000ff1c00720c */ /* 0x000fda0003f45070 */
[----:B------:R-:W-:Y:S05]  /*9d50*/  @P2 BRA `(.L_x_112) ;  /* 0x0000000000502947 */ /* 0x000fea0003800000 */
[----:B------:R-:W2:Y:S01]  /*9d60*/  I2F.U32.RP R27, R25 ;  /* 0x00000019001b7306 */ /* 0x000ea20000209000 */
[----:B------:R-:W-:Y:S02]  /*9d70*/  MOV R28, RZ ;  /* 0x000000ff001c7202 */ /* 0x000fe40000000f00 */
[----:B------:R-:W-:-:S05]  /*9d80*/  MOV R99, RZ ;  /* 0x000000ff00637202 */ /* 0x000fca0000000f00 */
[----:B--2---:R-:W2:Y:S02]  /*9d90*/  MUFU.RCP R26, R27 ;  /* 0x0000001b001a7308 */ /* 0x004ea40000001000 */
[----:B--2---:R-:W-:-:S06]  /*9da0*/  VIADD R26, R26, 0xffffffe ;  /* 0x0ffffffe1a1a7836 */ /* 0x004fcc0000000000 */
        /* <DEDUP_REMOVED lines=15> */
.L_x_112:
[----:B------:R-:W2:Y:S01]  /*9ea0*/  LDCU.64 UR4, c[0x0][0x420] ;  /* 0x00008400ff0477ac */ /* 0x000ea20008000a00 */
[----:B------:R-:W-:Y:S01]  /*9eb0*/  IMAD.MOV.U32 R98, RZ, RZ, R6 ;  /* 0x000000ffff627224 */ /* 0x000fe200078e0006 */
[----:B------:R-:W-:Y:S02]  /*9ec0*/  MOV R97, R5 ;  /* 0x0000000500617202 */ /* 0x000fe40000000f00 */
[----:B------:R-:W-:Y:S01]  /*9ed0*/  MOV R94, 0x9f10 ;  /* 0x00009f10005e7802 */ /* 0x000fe20000000f00 */
[----:B--2---:R-:W-:Y:S01]  /*9ee0*/  IMAD.U32 R96, RZ, RZ, UR4 ;  /* 0x00000004ff607e24 */ /* 0x004fe2000f8e00ff */
[----:B------:R-:W-:Y:S02]  /*9ef0*/  MOV R95, UR5 ;  /* 0x00000005005f7c02 */ /* 0x000fe40008000f00 */
[----:B-1---5:R-:W-:Y:S05]  /*9f00*/  CALL.REL.NOINC `($__internal_1_$__cuda_sm20_rem_u64) ;  /* 0x000000fc00d47944 */ /* 0x022fea0003c00000 */
.L_x_113:
[----:B------:R-:W-:Y:S05]  /*9f10*/  BSYNC.RECONVERGENT B0 ;  /* 0x0000000000007941 */ /* 0x000fea0003800200 */
.L_x_111:
        /* <DEDUP_REMOVED lines=13> */
[----:B------:R-:W-:Y:S02]  /*9ff0*/  @P2 IMAD.MOV.U32 R26, RZ, RZ, R22 ;  /* 0x000000ffff1a2224 */ /* 0x000fe400078e0016 */
[----:B------:R-:W-:Y:S02]  /*a000*/  @P2 IMAD.MOV.U32 R27, RZ, RZ, R23 ;  /* 0x000000ffff1b2224 */ /* 0x000fe400078e0017 */
[----:B-1----:R-:W-:Y:S02]  /*a010*/  IMAD.U32 R22, RZ, RZ, UR6 ;  /* 0x00000006ff167e24 */ /* 0x002fe4000f8e00ff */
[----:B------:R-:W-:Y:S01]  /*a020*/  IMAD.X R25, R21, 0x1, ~R69, P0 ;  /* 0x0000000115197824 */ /* 0x000fe200000e0e45 */
[----:B------:R1:W-:Y:S04]  /*a030*/  @P2 STG.E.64 desc[UR14][R26.64+0x100], R18 ;  /* 0x000100121a002986 */ /* 0x0003e8000c101b0e */
[----:B------:R-:W-:-:S04]  /*a040*/  LOP3.LUT R7, R25, R22, RZ, 0xfc, !PT ;  /* 0x0000001619077212 */ /* 0x000fc800078efcff */
[----:B------:R-:W-:-:S13]  /*a050*/  ISETP.NE.U32.AND P0, PT, R7, RZ, PT ;  /* 0x000000ff0700720c */ /* 0x000fda0003f05070 */
[----:B------:R-:W-:Y:S05]  /*a060*/  @P0 BRA `(.L_x_115) ;  /* 0x0000000000600947 */ /* 0x000fea0003800000 */
[----:B------:R-:W2:Y:S01]  /*a070*/  LDCU UR4, c[0x0][0x420] ;  /* 0x00008400ff0477ac */ /* 0x000ea20008000800 */
[----:B------:R-:W-:Y:S01]  /*a080*/  IMAD.MOV.U32 R28, RZ, RZ, RZ ;  /* 0x000000ffff1c7224 */ /* 0x000fe200078e00ff */
[----:B--2---:R-:W-:-:S04]  /*a090*/  MOV R23, UR4 ;  /* 0x0000000400177c02 */ /* 0x004fc80008000f00 */
[----:B-1----:R-:W1:Y:S01]  /*a0a0*/  I2F.U32.RP R26, R23 ;  /* 0x00000017001a7306 */ /* 0x002e620000209000 */
        /* <DEDUP_REMOVED lines=9> */
[----:B------:R-:W-:-:S05]  /*a140*/  IMAD R18, R23, R7, R24 ;  /* 0x0000000717127224 */ /* 0x000fca00078e0218 */
[----:B------:R-:W-:-:S13]  /*a150*/  ISETP.GE.U32.AND P3, PT, R18, R23, PT ;  /* 0x000000171200720c */ /* 0x000fda0003f66070 */
[----:B------:R-:W-:Y:S01]  /*a160*/  @P3 IMAD.IADD R18, R18, 0x1, -R23 ;  /* 0x0000000112123824 */ /* 0x000fe200078e0a17 */
[----:B------:R-:W-:-:S04]  /*a170*/  @P3 IADD3 R19, PT, PT, R19, 0x1, RZ ;  /* 0x0000000113133810 */ /* 0x000fc80007ffe0ff */
[----:B------:R-:W-:Y:S02]  /*a180*/  ISETP.GE.U32.AND P2, PT, R18, R23, PT ;  /* 0x000000171200720c */ /* 0x000fe40003f46070 */
[----:B------:R-:W-:-:S11]  /*a190*/  MOV R18, RZ ;  /* 0x000000ff00127202 */ /* 0x000fd60000000f00 */
[----:B------:R-:W-:Y:S01]  /*a1a0*/  @P2 VIADD R19, R19, 0x1 ;  /* 0x0000000113132836 */ /* 0x000fe20000000000 */
[----:B------:R-:W-:-:S04]  /*a1b0*/  @!P0 LOP3.LUT R19, RZ, R23, RZ, 0x33, !PT ;  /* 0x00000017ff138212 */ /* 0x000fc800078e33ff */
[----:B------:R-:W-:-:S05]  /*a1c0*/  IADD3 R7, PT, PT, -R19, RZ, RZ ;  /* 0x000000ff13077210 */ /* 0x000fca0007ffe1ff */
[----:B------:R-:W-:Y:S01]  /*a1d0*/  IMAD R7, R23, R7, R24 ;  /* 0x0000000717077224 */ /* 0x000fe200078e0218 */
[----:B------:R-:W-:Y:S05]  /*a1e0*/  BRA `(.L_x_116) ;  /* 0x0000000000487947 */ /* 0x000fea0003800000 */
.L_x_115:
        /* <DEDUP_REMOVED lines=18> */
.L_x_116:
[----:B------:R-:W-:Y:S05]  /*a310*/  BSYNC.RECONVERGENT B0 ;  /* 0x0000000000007941 */ /* 0x000fea0003800200 */
.L_x_114:
        /* <DEDUP_REMOVED lines=11> */
[----:B------:R-:W-:-:S04]  /*a3d0*/  IADD3.X R5, PT, PT, R5, UR5, RZ, P0, !PT ;  /* 0x0000000505057c10 */ /* 0x000fc800087fe4ff */
        /* <DEDUP_REMOVED lines=24> */
.L_x_118:
[----:B------:R-:W2:Y:S01]  /*a560*/  LDCU.64 UR4, c[0x0][0x420] ;  /* 0x00008400ff0477ac */ /* 0x000ea20008000a00 */
[----:B------:R-:W-:Y:S01]  /*a570*/  IMAD.MOV.U32 R98, RZ, RZ, R6 ;  /* 0x000000ffff627224 */ /* 0x000fe200078e0006 */
[----:B------:R-:W-:Y:S02]  /*a580*/  MOV R97, R5 ;  /* 0x0000000500617202 */ /* 0x000fe40000000f00 */
[----:B------:R-:W-:Y:S01]  /*a590*/  MOV R94, 0xa5d0 ;  /* 0x0000a5d0005e7802 */ /* 0x000fe20000000f00 */
[----:B--2---:R-:W-:Y:S01]  /*a5a0*/  IMAD.U32 R96, RZ, RZ, UR4 ;  /* 0x00000004ff607e24 */ /* 0x004fe2000f8e00ff */
[----:B------:R-:W-:Y:S02]  /*a5b0*/  MOV R95, UR5 ;  /* 0x00000005005f7c02 */ /* 0x000fe40008000f00 */
[----:B-1---5:R-:W-:Y:S05]  /*a5c0*/  CALL.REL.NOINC `($__internal_1_$__cuda_sm20_rem_u64) ;  /* 0x000000f800247944 */ /* 0x022fea0003c00000 */
.L_x_119:
[----:B------:R-:W-:Y:S05]  /*a5d0*/  BSYNC.RECONVERGENT B0 ;  /* 0x0000000000007941 */ /* 0x000fea0003800200 */
.L_x_117:
[----:B------:R-:W1:Y:S01]  /*a5e0*/  LDCU.64 UR6, c[0x0][0x380] ;  /* 0x00007000ff0677ac */ /* 0x000e620008000a00 */
[----:B------:R-:W-:Y:S01]  /*a5f0*/  VIADD R16, R102, 0x20 ;  /* 0x0000002066107836 */ /* 0x000fe20000000000 */
[--C-:B------:R-:W-:Y:S01]  /*a600*/  SHF.R.U64 R22, R98, 0x3, R99.reuse ;  /* 0x0000000362167819 */ /* 0x100fe20000001263 */
[----:B------:R-:W-:Y:S01]  /*a610*/  BSSY.RECONVERGENT B0, `(.L_x_120) ;  /* 0x000003a000007945 */ /* 0x000fe20003800200 */
[----:B------:R-:W2:Y:S01]  /*a620*/  LDCU.64 UR4, c[0x0][0x428] ;  /* 0x00008500ff0477ac */ /* 0x000ea20008000a00 */
[----:B------:R-:W-:Y:S02]  /*a630*/  SHF.R.U32.HI R17, RZ, 0x3, R99 ;  /* 0x00000003ff117819 */ /* 0x000fe40000011663 */
[----:B------:R-:W-:Y:S02]  /*a640*/  ISETP.LE.U32.AND P2, PT, R19, R22, PT ;  /* 0x000000161300720c */ /* 0x000fe40003f43070 */
[----:B-1----:R-:W-:-:S04]  /*a650*/  ISETP.GE.AND P0, PT, R16, UR7, PT ;  /* 0x0000000710007c0c */ /* 0x002fc8000bf06270 */
[----:B------:R-:W-:Y:S01]  /*a660*/  ISETP.LT.AND P3, PT, R7, UR6, !P0 ;  /* 0x0000000607007c0c */ /* 0x000fe2000c761270 */
[----:B------:R-:W1:Y:S03]  /*a670*/  LDCU UR6, c[0x0][0x424] ;  /* 0x00008480ff0677ac */ /* 0x000e660008000800 */
[----:B------:R-:W-:Y:S02]  /*a680*/  ISETP.LE.U32.AND.EX P3, PT, R18, R17, P3, P2 ;  /* 0x000000111200720c */ /* 0x000fe40001f63120 */
        /* <DEDUP_REMOVED lines=33> */
.L_x_121:
        /* <DEDUP_REMOVED lines=8> */
[-C--:B------:R-:W-:Y:S02]  /*a920*/  IADD3 R14, P2, PT, RZ, -R93.reuse, RZ ;  /* 0x8000005dff0e7210 */ /* 0x080fe40007f5e0ff */
[----:B------:R-:W-:Y:S02]  /*a930*/  MOV R15, R93 ;  /* 0x0000005d000f7202 */ /* 0x000fe40000000f00 */
[----:B------:R-:W-:Y:S02]  /*a940*/  IADD3.X R92, PT, PT, RZ, ~R92, RZ, P2, !PT ;  /* 0x8000005cff5c7210 */ /* 0x000fe400017fe4ff */
[----:B-1----:R-:W-:Y:S02]  /*a950*/  MOV R21, UR4 ;  /* 0x0000000400157c02 */ /* 0x002fe40008000f00 */
[----:B------:R-:W-:-:S03]  /*a960*/  MOV R23, UR5 ;  /* 0x0000000500177c02 */ /* 0x000fc60008000f00 */
[-C--:B------:R-:W-:Y:S02]  /*a970*/  IMAD R7, R92, R21.reuse, RZ ;  /* 0x000000155c077224 */ /* 0x080fe400078e02ff */
[----:B------:R-:W-:-:S04]  /*a980*/  IMAD.WIDE.U32 R18, R14, R21, R18 ;  /* 0x000000150e127225 */ /* 0x000fc800078e0012 */
[----:B------:R-:W-:-:S05]  /*a990*/  IMAD R7, R14, R23, R7 ;  /* 0x000000170e077224 */ /* 0x000fca00078e0207 */
[----:B------:R-:W-:Y:S02]  /*a9a0*/  IADD3 R14, PT, PT, R7, R19, RZ ;  /* 0x00000013070e7210 */ /* 0x000fe40007ffe0ff */
.L_x_122:
[----:B------:R-:W-:Y:S05]  /*a9b0*/  BSYNC.RECONVERGENT B0 ;  /* 0x0000000000007941 */ /* 0x000fea0003800200 */
.L_x_120:
[----:B------:R-:W1:Y:S01]  /*a9c0*/  LDCU UR6, c[0x0][0x380] ;  /* 0x00007000ff0677ac */ /* 0x000e620008000800 */
[----:B------:R-:W-:Y:S01]  /*a9d0*/  VIADD R7, R104, 0xb ;  /* 0x0000000b68077836 */ /* 0x000fe20000000000 */
[--C-:B------:R-:W-:Y:S01]  /*a9e0*/  SHF.R.U64 R18, R18, 0x3, R14.reuse ;  /* 0x0000000312127819 */ /* 0x100fe2000000120e */
[----:B------:R-:W-:Y:S01]  /*a9f0*/  BSSY.RECONVERGENT B0, `(.L_x_123) ;  /* 0x0000025000007945 */ /* 0x000fe20003800200 */
[----:B------:R-:W2:Y:S01]  /*aa00*/  LDCU.64 UR4, c[0x0][0x428] ;  /* 0x00008500ff0477ac */ /* 0x000ea20008000a00 */
[----:B------:R-:W-:Y:S02]  /*aa10*/  SHF.R.U32.HI R19, RZ, 0x3, R14 ;  /* 0x00000003ff137819 */ /* 0x000fe4000001160e */
[----:B------:R-:W-:Y:S02]  /*aa20*/  ISETP.LE.U32.AND P2, PT, R15, R18, PT ;  /* 0x000000120f00720c */ /* 0x000fe40003f43070 */
        /* <DEDUP_REMOVED lines=9> */
[----:B-1----:R-:W1:Y:S01]  /*aac0*/  I2F.U32.RP R12, R21 ;  /* 0x00000015000c7306 */ /* 0x002e620000209000 */
        /* <DEDUP_REMOVED lines=18> */
.L_x_124:
[----:B------:R-:W2:Y:S01]  /*abf0*/  LDCU.64 UR4, c[0x0][0x420] ;  /* 0x00008400ff0477ac */ /* 0x000ea20008000a00 */
[----:B------:R-:W-:Y:S01]  /*ac00*/  MOV R94, 0xac40 ;  /* 0x0000ac40005e7802 */ /* 0x000fe20000000f00 */
[----:B--2---:R-:W-:Y:S01]  /*ac10*/  IMAD.U32 R96, RZ, RZ, UR4 ;  /* 0x00000004ff607e24 */ /* 0x004fe2000f8e00ff */
[----:B------:R-:W-:Y:S02]  /*ac20*/  MOV R95, UR5 ;  /* 0x00000005005f7c02 */ /* 0x000fe40008000f00 */
[----:B-1---5:R-:W-:Y:S05]  /*ac30*/  CALL.REL.NOINC `($__internal_1_$__cuda_sm20_rem_u64) ;  /* 0x000000f000887944 */ /* 0x022fea0003c00000 */
.L_x_125:
[----:B------:R-:W-:Y:S05]  /*ac40*/  BSYNC.RECONVERGENT B0 ;  /* 0x0000000000007941 */ /* 0x000fea0003800200 */
.L_x_123:
[----:B------:R-:W1:Y:S01]  /*ac50*/  LDCU UR8, c[0x0][0x380] ;  /* 0x00007000ff0877ac */ /* 0x000e620008000800 */
[--C-:B------:R-:W-:Y:S02]  /*ac60*/  SHF.R.U64 R6, R98, 0x3, R99.reuse ;  /* 0x0000000362067819 */ /* 0x100fe40000001263 */
[----:B------:R-:W-:Y:S02]  /*ac70*/  SHF.R.U32.HI R5, RZ, 0x3, R99 ;  /* 0x00000003ff057819 */ /* 0x000fe40000011663 */
[----:B------:R-:W-:Y:S02]  /*ac80*/  ISETP.LE.U32.AND P1, PT, R15, R6, PT ;  /* 0x000000060f00720c */ /* 0x000fe40003f23070 */
[----:B-1----:R-:W-:-:S04]  /*ac90*/  ISETP.LT.AND P0, PT, R7, UR8, !P0 ;  /* 0x0000000807007c0c */ /* 0x002fc8000c701270 */
[----:B------:R-:W-:-:S13]  /*aca0*/  ISETP.LE.U32.AND.EX P0, PT, R14, R5, P0, P1 ;  /* 0x000000050e00720c */ /* 0x000fda0000703110 */
[----:B------:R-:W-:Y:S05]  /*acb0*/  @!P0 BRA `(.L_x_126) ;  /* 0x0000000000808947 */ /* 0x000fea0003800000 */
[----:B------:R1:W-:Y:S01]  /*acc0*/  STG.E.64 desc[UR14][R16.64+0x100], R10 ;  /* 0x0001000a10007986 */ /* 0x0003e2000c101b0e */
[----:B------:R-:W-:Y:S05]  /*acd0*/  BRA `(.L_x_126) ;  /* 0x0000000000787947 */ /* 0x000fea0003800000 */
.L_x_101:
[----:B------:R-:W1:Y:S01]  /*ace0*/  LDCU UR6, c[0x0][0x384] ;  /* 0x00007080ff0677ac */ /* 0x000e620008000800 */
[----:B------:R-:W-:Y:S02]  /*acf0*/  VIADD R5, R104, 0x8 ;  /* 0x0000000868057836 */ /* 0x000fe40000000000 */
[C---:B------:R-:W-:Y:S01]  /*ad00*/  VIADD R6, R102.reuse, 0x20 ;  /* 0x0000002066067836 */ /* 0x040fe20000000000 */
[----:B------:R-:W2:Y:S01]  /*ad10*/  LDCU.64 UR4, c[0x0][0x428] ;  /* 0x00008500ff0477ac */ /* 0x000ea20008000a00 */
[----:B-1----:R-:W-:-:S03]  /*ad20*/  ISETP.GE.AND P0, PT, R102, UR6, PT ;  /* 0x0000000666007c0c */ /* 0x002fc6000bf06270 */
[----:B------:R-:W-:Y:S01]  /*ad30*/  ISETP.GE.AND P1, PT, R6, UR6, PT ;  /* 0x0000000606007c0c */ /* 0x000fe2000bf26270 */
[C---:B------:R-:W-:Y:S01]  /*ad40*/  VIADD R6, R104.reuse, 0xb ;  /* 0x0000000b68067836 */ /* 0x040fe20000000000 */
[C---:B------:R-:W-:Y:S02]  /*ad50*/  ISETP.LT.AND P3, PT, R5.reuse, UR8, !P0 ;  /* 0x0000000805007c0c */ /* 0x040fe4000c761270 */
[----:B------:R-:W-:Y:S01]  /*ad60*/  ISETP.LT.AND P4, PT, R5, UR8, !P1 ;  /* 0x0000000805007c0c */ /* 0x000fe2000cf81270 */
[----:B------:R-:W-:-:S05]  /*ad70*/  VIADD R5, R104, 0x9 ;  /* 0x0000000968057836 */ /* 0x000fca0000000000 */
[----:B------:R-:W-:-:S05]  /*ad80*/  ISETP.LT.AND P2, PT, R5, UR8, !P0 ;  /* 0x0000000805007c0c */ /* 0x000fca000c741270 */
[----:B------:R3:W-:Y:S01]  /*ad90*/  @P3 STG.E.64 desc[UR14][R8.64], R26 ;  /* 0x0000001a08003986 */ /* 0x0007e2000c101b0e */
[----:B--2---:R-:W-:-:S03]  /*ada0*/  IADD3 R22, P3, PT, R8, UR4, RZ ;  /* 0x0000000408167c10 */ /* 0x004fc6000ff7e0ff */
[----:B------:R3:W-:Y:S01]  /*adb0*/  @P4 STG.E.64 desc[UR14][R8.64+0x100], R24 ;  /* 0x0001001808004986 */ /* 0x0007e2000c101b0e */
[----:B------:R-:W-:Y:S02]  /*adc0*/  IADD3.X R23, PT, PT, R9, UR5, RZ, P3, !PT ;  /* 0x0000000509177c10 */ /* 0x000fe40009ffe4ff */
[----:B------:R-:W-:Y:S01]  /*add0*/  ISETP.LT.AND P3, PT, R5, UR8, !P1 ;  /* 0x0000000805007c0c */ /* 0x000fe2000cf61270 */
[----:B------:R-:W-:Y:S01]  /*ade0*/  VIADD R5, R104, 0xa ;  /* 0x0000000a68057836 */ /* 0x000fe20000000000 */
[----:B------:R-:W-:Y:S01]  /*adf0*/  IADD3 R28, P4, PT, R22, UR4, RZ ;  /* 0x00000004161c7c10 */ /* 0x000fe2000ff9e0ff */
[----:B------:R3:W-:Y:S03]  /*ae00*/  @P2 STG.E.64 desc[UR14][R22.64], R20 ;  /* 0x0000001416002986 */ /* 0x0007e6000c101b0e */
[C---:B------:R-:W-:Y:S02]  /*ae10*/  ISETP.LT.AND P2, PT, R5.reuse, UR8, !P0 ;  /* 0x0000000805007c0c */ /* 0x040fe4000c741270 */
[----:B------:R-:W-:-:S02]  /*ae20*/  ISETP.LT.AND P1, PT, R5, UR8, !P1 ;  /* 0x0000000805007c0c */ /* 0x000fc4000cf21270 */
[----:B------:R-:W-:Y:S02]  /*ae30*/  ISETP.LT.AND P0, PT, R6, UR8, !P0 ;  /* 0x0000000806007c0c */ /* 0x000fe4000c701270 */
[----:B------:R-:W-:Y:S01]  /*ae40*/  IADD3.X R29, PT, PT, R23, UR5, RZ, P4, !PT ;  /* 0x00000005171d7c10 */ /* 0x000fe2000a7fe4ff */
[----:B------:R3:W-:Y:S01]  /*ae50*/  @P3 STG.E.64 desc[UR14][R22.64+0x100], R18 ;  /* 0x0001001216003986 */ /* 0x0007e2000c101b0e */
[----:B------:R-:W-:-:S04]  /*ae60*/  IADD3 R6, P4, PT, R28, UR4, RZ ;  /* 0x000000041c067c10 */ /* 0x000fc8000ff9e0ff */
[----:B------:R-:W-:Y:S01]  /*ae70*/  IADD3.X R7, PT, PT, R29, UR5, RZ, P4, !PT ;  /* 0x000000051d077c10 */ /* 0x000fe2000a7fe4ff */
[----:B------:R3:W-:Y:S04]  /*ae80*/  @P2 STG.E.64 desc[UR14][R28.64], R16 ;  /* 0x000000101c002986 */ /* 0x0007e8000c101b0e */
[----:B------:R3:W-:Y:S04]  /*ae90*/  @P1 STG.E.64 desc[UR14][R28.64+0x100], R14 ;  /* 0x0001000e1c001986 */ /* 0x0007e8000c101b0e */
[----:B------:R3:W-:Y:S04]  /*aea0*/  @P0 STG.E.64 desc[UR14][R6.64], R12 ;  /* 0x0000000c06000986 */ /* 0x0007e8000c101b0e */
[----:B------:R3:W-:Y:S02]  /*aeb0*/  @P6 STG.E.64 desc[UR14][R6.64+0x100], R10 ;  /* 0x0001000a06006986 */ /* 0x0007e4000c101b0e */
.L_x_126:
[----:B------:R-:W-:Y:S05]  /*aec0*/  BSYNC.RECONVERGENT B1 ;  /* 0x0000000000017941 */ /* 0x000fea0003800200 */
.L_x_100:
[----:B------:R-:W2:Y:S01]  /*aed0*/  S2UR UR4, SR_CTAID.Y ;  /* 0x00000000000479c3 */ /* 0x000ea20000002600 */
[----:B------:R-:W4:Y:S01]  /*aee0*/  LDCU UR6, c[0x0][0x398] ;  /* 0x00007300ff0677ac */ /* 0x000f220008000800 */
[----:B-1-3--:R-:W-:Y:S01]  /*aef0*/  IADD3 R10, P0, PT, R72, R112, RZ ;  /* 0x00000070480a7210 */ /* 0x00afe20007f1e0ff */
[----:B------:R-:W-:Y:S01]  /*af00*/  BSSY.RECONVERGENT B1, `(.L_x_127) ;  /* 0x00001a8000017945 */ /* 0x000fe20003800200 */
[----:B------:R-:W-:Y:S01]  /*af10*/  VIADD R5, R102, 0x20 ;  /* 0x0000002066057836 */ /* 0x000fe20000000000 */
[----:B------:R-:W-:Y:S01]  /*af20*/  UMOV UR5, 0xffffffff ;  /* 0xffffffff00057882 */ /* 0x000fe20000000000 */
[----:B------:R-:W-:Y:S02]  /*af30*/  IADD3.X R11, PT, PT, R73, R113, RZ, P0, !PT ;  /* 0x00000071490b7210 */ /* 0x000fe400007fe4ff */
[----:B------:R-:W1:Y:S01]  /*af40*/  S2UR UR7, SR_CTAID.X ;  /* 0x00000000000779c3 */ /* 0x000e620000002500 */
[----:B----4-:R-:W-:Y:S02]  /*af50*/  USHF.L.U32 UR5, UR5, UR6, URZ ;  /* 0x0000000605057299 */ /* 0x010fe400080006ff */
[----:B--2---:R-:W-:-:S02]  /*af60*/  USHF.L.U32 UR4, UR4, UR6, URZ ;  /* 0x0000000604047299 */ /* 0x004fc400080006ff */
        /* <DEDUP_REMOVED lines=35> */
.L_x_130:
        /* <DEDUP_REMOVED lines=10> */
[----:B------:R-:W-:Y:S01]  /*b240*/  IMAD R6, R6, R91, RZ ;  /* 0x0000005b06067224 */ /* 0x000fe200078e02ff */
[----:B------:R-:W-:-:S03]  /*b250*/  MOV R12, R16 ;  /* 0x00000010000c7202 */ /* 0x000fc60000000f00 */
[----:B------:R-:W-:-:S05]  /*b260*/  IMAD R6, R90, R7, R6 ;  /* 0x000000075a067224 */ /* 0x000fca00078e0206 */
[----:B------:R-:W-:Y:S02]  /*b270*/  IADD3 R7, PT, PT, R6, R17, RZ ;  /* 0x0000001106077210 */ /* 0x000fe40007ffe0ff */
.L_x_131:
[----:B------:R-:W-:Y:S05]  /*b280*/  BSYNC.RECONVERGENT B0 ;  /* 0x0000000000007941 */ /* 0x000fea0003800200 */
.L_x_129:
        /* <DEDUP_REMOVED lines=11> */
[----:B------:R-:W-:Y:S01]  /*b340*/  IMAD.X R6, RZ, RZ, R15, P1 ;  /* 0x000000ffff067224 */ /* 0x000fe200008e060f */
[----:B------:R-:W-:-:S04]  /*b350*/  ISETP.GE.AND P1, PT, R4, UR4, PT ;  /* 0x0000000404007c0c */ /* 0x000fc8000bf26270 */
        /* <DEDUP_REMOVED lines=23> */
.L_x_133:
[----:B------:R-:W-:Y:S01]  /*b4d0*/  IMAD.MOV.U32 R98, RZ, RZ, R7 ;  /* 0x000000ffff627224 */ /* 0x000fe200078e0007 */
[----:B------:R-:W-:Y:S01]  /*b4e0*/  MOV R96, R91 ;  /* 0x0000005b00607202 */ /* 0x000fe20000000f00 */
[----:B------:R-:W-:Y:S01]  /*b4f0*/  IMAD.MOV.U32 R97, RZ, RZ, R6 ;  /* 0x000000ffff617224 */ /* 0x000fe200078e0006 */
[----:B------:R-:W-:Y:S02]  /*b500*/  MOV R95, R90 ;  /* 0x0000005a005f7202 */ /* 0x000fe40000000f00 */
[----:B------:R-:W-:Y:S02]  /*b510*/  MOV R94, 0xb530 ;  /* 0x0000b530005e7802 */ /* 0x000fe40000000f00 */
[----:B----45:R-:W-:Y:S05]  /*b520*/  CALL.REL.NOINC `($__internal_1_$__cuda_sm20_rem_u64) ;  /* 0x000000e8004c7944 */ /* 0x030fea0003c00000 */
.L_x_134:
[----:B------:R-:W-:Y:S05]  /*b530*/  BSYNC.RECONVERGENT B0 ;  /* 0x0000000000007941 */ /* 0x000fea0003800200 */
.L_x_132:
[----:B------:R-:W1:Y:S01]  /*b540*/  LDCU UR4, c[0x0][0x384] ;  /* 0x00007080ff0477ac */ /* 0x000e620008000800 */
[--C-:B------:R-:W-:Y:S02]  /*b550*/  SHF.R.U64 R14, R98, 0x3, R99.reuse ;  /* 0x00000003620e7819 */ /* 0x100fe40000001263 */
[----:B------:R-:W-:Y:S02]  /*b560*/  SHF.R.U32.HI R15, RZ, 0x3, R99 ;  /* 0x00000003ff0f7819 */ /* 0x000fe40000011663 */
[----:B------:R-:W-:Y:S02]  /*b570*/  ISETP.LE.U32.AND P2, PT, R13, R14, PT ;  /* 0x0000000e0d00720c */ /* 0x000fe40003f43070 */
[----:B-1----:R-:W-:-:S04]  /*b580*/  ISETP.LT.AND P1, PT, R5, UR4, !P1 ;  /* 0x0000000405007c0c */ /* 0x002fc8000cf21270 */
[----:B------:R-:W-:-:S13]  /*b590*/  ISETP.LE.U32.AND.EX P1, PT, R12, R15, P1, P2 ;  /* 0x0000000f0c00720c */ /* 0x000fda0000f23120 */
        /* <DEDUP_REMOVED lines=31> */
.L_x_136:
        /* <DEDUP_REMOVED lines=8> */
[----:B------:R-:W-:-:S04]  /*b810*/  IMAD.WIDE.U32 R14, R91, R17, R14 ;  /* 0x000000115b0e7225 */ /* 0x000fc800078e000e */
[----:B------:R-:W-:-:S04]  /*b820*/  IMAD R16, R16, R91, RZ ;  /* 0x0000005b10107224 */ /* 0x000fc800078e02ff */
[----:B------:R-:W-:Y:S01]  /*b830*/  IMAD R17, R90, R17, R16 ;  /* 0x000000115a117224 */ /* 0x000fe200078e0210 */
[----:B------:R-:W-:-:S04]  /*b840*/  MOV R16, R93 ;  /* 0x0000005d00107202 */ /* 0x000fc80000000f00 */
[----:B------:R-:W-:Y:S02]  /*b850*/  IADD3 R17, PT, PT, R17, R15, RZ ;  /* 0x0000000f11117210 */ /* 0x000fe40007ffe0ff */
.L_x_137:
[----:B------:R-:W-:Y:S05]  /*b860*/  BSYNC.RECONVERGENT B0 ;  /* 0x0000000000007941 */ /* 0x000fea0003800200 */
.L_x_135:
[----:B------:R-:W1:Y:S01]  /*b870*/  LDCU UR4, c[0x0][0x380] ;  /* 0x00007000ff0477ac */ /* 0x000e620008000800 */
[----:B------:R-:W-:Y:S01]  /*b880*/  VIADD R15, R104, 0x11 ;  /* 0x00000011680f7836 */ /* 0x000fe20000000000 */
[--C-:B------:R-:W-:Y:S02]  /*b890*/  SHF.R.U64 R19, R14, 0x3, R17.reuse ;  /* 0x000000030e137819 */ /* 0x100fe40000001211 */
[----:B------:R-:W-:Y:S02]  /*b8a0*/  SHF.R.U32.HI R17, RZ, 0x3, R17 ;  /* 0x00000003ff117819 */ /* 0x000fe40000011611 */
[----:B------:R-:W-:Y:S02]  /*b8b0*/  ISETP.LE.U32.AND P1, PT, R16, R19, PT ;  /* 0x000000131000720c */ /* 0x000fe40003f23070 */
        /* <DEDUP_REMOVED lines=30> */
.L_x_139:
[----:B------:R-:W-:Y:S01]  /*baa0*/  IMAD.MOV.U32 R98, RZ, RZ, R7 ;  /* 0x000000ffff627224 */ /* 0x000fe200078e0007 */
[----:B------:R-:W-:Y:S01]  /*bab0*/  MOV R96, R91 ;  /* 0x0000005b00607202 */ /* 0x000fe20000000f00 */
[----:B------:R-:W-:Y:S01]  /*bac0*/  IMAD.MOV.U32 R97, RZ, RZ, R6 ;  /* 0x000000ffff617224 */ /* 0x000fe200078e0006 */
[----:B------:R-:W-:Y:S02]  /*bad0*/  MOV R95, R90 ;  /* 0x0000005a005f7202 */ /* 0x000fe40000000f00 */
[----:B------:R-:W-:Y:S02]  /*bae0*/  MOV R94, 0xbb00 ;  /* 0x0000bb00005e7802 */ /* 0x000fe40000000f00 */
[----:B----45:R-:W-:Y:S05]  /*baf0*/  CALL.REL.NOINC `($__internal_1_$__cuda_sm20_rem_u64) ;  /* 0x000000e000d87944 */ /* 0x030fea0003c00000 */
.L_x_140:
[----:B------:R-:W-:Y:S05]  /*bb00*/  BSYNC.RECONVERGENT B0 ;  /* 0x0000000000007941 */ /* 0x000fea0003800200 */
.L_x_138:
        /* <DEDUP_REMOVED lines=40> */
.L_x_142:
        /* <DEDUP_REMOVED lines=13> */
.L_x_143:
[----:B------:R-:W-:Y:S05]  /*be60*/  BSYNC.RECONVERGENT B0 ;  /* 0x0000000000007941 */ /* 0x000fea0003800200 */
.L_x_141:
[----:B------:R-:W1:Y:S01]  /*be70*/  LDCU.64 UR4, c[0x0][0x380] ;  /* 0x00007000ff0477ac */ /* 0x000e620008000a00 */
[----:B------:R-:W-:Y:S01]  /*be80*/  VIADD R15, R104, 0x12 ;  /* 0x00000012680f7836 */ /* 0x000fe20000000000 */
        /* <DEDUP_REMOVED lines=34> */
.L_x_145:
[----:B------:R-:W-:Y:S01]  /*c0b0*/  IMAD.MOV.U32 R98, RZ, RZ, R7 ;  /* 0x000000ffff627224 */ /* 0x000fe200078e0007 */
[----:B------:R-:W-:Y:S01]  /*c0c0*/  MOV R96, R91 ;  /* 0x0000005b00607202 */ /* 0x000fe20000000f00 */
[----:B------:R-:W-:Y:S01]  /*c0d0*/  IMAD.MOV.U32 R97, RZ, RZ, R6 ;  /* 0x000000ffff617224 */ /* 0x000fe200078e0006 */
[----:B------:R-:W-:Y:S02]  /*c0e0*/  MOV R95, R90 ;  /* 0x0000005a005f7202 */ /* 0x000fe40000000f00 */
[----:B------:R-:W-:Y:S02]  /*c0f0*/  MOV R94, 0xc110 ;  /* 0x0000c110005e7802 */ /* 0x000fe40000000f00 */
[----:B----45:R-:W-:Y:S05]  /*c100*/  CALL.REL.NOINC `($__internal_1_$__cuda_sm20_rem_u64) ;  /* 0x000000dc00547944 */ /* 0x030fea0003c00000 */
.L_x_146:
[----:B------:R-:W-:Y:S05]  /*c110*/  BSYNC.RECONVERGENT B0 ;  /* 0x0000000000007941 */ /* 0x000fea0003800200 */
.L_x_144:
        /* <DEDUP_REMOVED lines=39> */
.L_x_148:
        /* <DEDUP_REMOVED lines=14> */
.L_x_149:
[----:B------:R-:W-:Y:S05]  /*c470*/  BSYNC.RECONVERGENT B0 ;  /* 0x0000000000007941 */ /* 0x000fea0003800200 */
.L_x_147:
        /* <DEDUP_REMOVED lines=36> */
.L_x_151:
[----:B------:R-:W-:Y:S01]  /*c6c0*/  IMAD.MOV.U32 R96, RZ, RZ, R91 ;  /* 0x000000ffff607224 */ /* 0x000fe200078e005b */
[----:B------:R-:W-:Y:S02]  /*c6d0*/  MOV R95, R90 ;  /* 0x0000005a005f7202 */ /* 0x000fe40000000f00 */
[----:B------:R-:W-:Y:S02]  /*c6e0*/  MOV R94, 0xc700 ;  /* 0x0000c700005e7802 */ /* 0x000fe40000000f00 */
[----:B----45:R-:W-:Y:S05]  /*c6f0*/  CALL.REL.NOINC `($__internal_1_$__cuda_sm20_rem_u64) ;  /* 0x000000d400d87944 */ /* 0x030fea0003c00000 */
.L_x_152:
[----:B------:R-:W-:Y:S05]  /*c700*/  BSYNC.RECONVERGENT B0 ;  /* 0x0000000000007941 */ /* 0x000fea0003800200 */
.L_x_150:
        /* <DEDUP_REMOVED lines=9> */
.L_x_128:
[----:B------:R-:W1:Y:S01]  /*c7a0*/  LDCU UR6, c[0x0][0x384] ;  /* 0x00007080ff0677ac */ /* 0x000e620008000800 */
[----:B------:R-:W-:Y:S01]  /*c7b0*/  VIADD R6, R104, 0x11 ;  /* 0x0000001168067836 */ /* 0x000fe20000000000 */
[----:B------:R-:W-:-:S05]  /*c7c0*/  IADD3 R12, P0, PT, R70, R10, RZ ;  /* 0x0000000a460c7210 */ /* 0x000fca0007f1e0ff */
[----:B------:R-:W-:Y:S01]  /*c7d0*/  IMAD.X R13, R71, 0x1, R11, P0 ;  /* 0x00000001470d7824 */ /* 0x000fe200000e060b */
[----:B-1----:R-:W-:Y:S01]  /*c7e0*/  ISETP.GE.AND P4, PT, R5, UR6, PT ;  /* 0x0000000605007c0c */ /* 0x002fe2000bf86270 */
[----:B------:R-:W-:Y:S01]  /*c7f0*/  VIADD R5, R104, 0x12 ;  /* 0x0000001268057836 */ /* 0x000fe20000000000 */
[----:B------:R-:W-:Y:S02]  /*c800*/  ISETP.GE.AND P3, PT, R102, UR6, PT ;  /* 0x0000000666007c0c */ /* 0x000fe4000bf66270 */
[C---:B------:R-:W-:Y:S02]  /*c810*/  ISETP.LT.AND P1, PT, R6.reuse, UR8, !P4 ;  /* 0x0000000806007c0c */ /* 0x040fe4000e721270 */
[----:B------:R-:W-:Y:S02]  /*c820*/  ISETP.LT.AND P2, PT, R6, UR8, !P3 ;  /* 0x0000000806007c0c */ /* 0x000fe4000df41270 */
[C---:B------:R-:W-:Y:S02]  /*c830*/  ISETP.LT.AND P0, PT, R5.reuse, UR8, !P4 ;  /* 0x0000000805007c0c */ /* 0x040fe4000e701270 */
[----:B------:R-:W-:-:S07]  /*c840*/  ISETP.LT.AND P6, PT, R5, UR8, !P3 ;  /* 0x0000000805007c0c */ /* 0x000fce000dfc1270 */
[----:B------:R-:W4:Y:S01]  /*c850*/  @P1 LDG.E.LTC128B.64 R82, desc[UR14][R12.64+0x100] ;  /* 0x0001000e0c521981 */ /* 0x000f22000c1e1b20 */
[----:B------:R-:W-:Y:S01]  /*c860*/  IADD3 R6, P1, PT, R70, R12, RZ ;  /* 0x0000000c46067210 */ /* 0x000fe20007f3e0ff */
[----:B------:R-:W-:Y:S02]  /*c870*/  VIADD R5, R104, 0x13 ;  /* 0x0000001368057836 */ /* 0x000fe40000000000 */
[----:B------:R1:W4:Y:S02]  /*c880*/  @P2 LDG.E.LTC128B.64 R84, desc[UR14][R12.64] ;  /* 0x0000000e0c542981 */ /* 0x000324000c1e1b20 */
[----:B------:R-:W-:Y:S01]  /*c890*/  IMAD.X R7, R71, 0x1, R13, P1 ;  /* 0x0000000147077824 */ /* 0x000fe200008e060d */
[C---:B------:R-:W-:Y:S02]  /*c8a0*/  ISETP.LT.AND P1, PT, R4.reuse, UR8, !P3 ;  /* 0x0000000804007c0c */ /* 0x040fe4000df21270 */
[C---:B------:R-:W-:Y:S02]  /*c8b0*/  ISETP.LT.AND P2, PT, R5.reuse, UR8, !P4 ;  /* 0x0000000805007c0c */ /* 0x040fe4000e741270 */
[----:B------:R-:W-:Y:S01]  /*c8c0*/  ISETP.LT.AND P3, PT, R5, UR8, !P3 ;  /* 0x0000000805007c0c */ /* 0x000fe2000df61270 */
[----:B------:R2:W4:Y:S01]  /*c8d0*/  @P6 LDG.E.LTC128B.64 R80, desc[UR14][R6.64] ;  /* 0x0000000e06506981 */ /* 0x000522000c1e1b20 */
[----:B------:R-:W-:-:S07]  /*c8e0*/  ISETP.LT.AND P4, PT, R4, UR8, !P4 ;  /* 0x0000000804007c0c */ /* 0x000fce000e781270 */
[----:B------:R3:W4:Y:S06]  /*c8f0*/  @P1 LDG.E.LTC128B.64 R88, desc[UR14][R10.64] ;  /* 0x0000000e0a581981 */ /* 0x00072c000c1e1b20 */
[----:B------:R3:W4:Y:S01]  /*c900*/  @P4 LDG.E.LTC128B.64 R86, desc[UR14][R10.64+0x100] ;  /* 0x0001000e0a564981 */ /* 0x000722000c1e1b20 */
[----:B-1----:R-:W-:Y:S02]  /*c910*/  @P0 IMAD.MOV.U32 R12, RZ, RZ, R6 ;  /* 0x000000ffff0c0224 */ /* 0x002fe400078e0006 */
[----:B------:R-:W-:-:S05]  /*c920*/  @P0 IMAD.MOV.U32 R13, RZ, RZ, R7 ;  /* 0x000000ffff0d0224 */ /* 0x000fca00078e0007 */
[----:B------:R3:W4:Y:S01]  /*c930*/  @P0 LDG.E.LTC128B.64 R78, desc[UR14][R12.64+0x100] ;  /* 0x0001000e0c4e0981 */ /* 0x000722000c1e1b20 */
[----:B--2---:R-:W-:-:S05]  /*c940*/  IADD3 R6, P0, PT, R70, R6, RZ ;  /* 0x0000000646067210 */ /* 0x004fca0007f1e0ff */
[----:B------:R-:W-:-:S05]  /*c950*/  IMAD.X R7, R71, 0x1, R7, P0 ;  /* 0x0000000147077824 */ /* 0x000fca00000e0607 */
[----:B------:R3:W4:Y:S04]  /*c960*/  @P3 LDG.E.LTC128B.64 R76, desc[UR14][R6.64] ;  /* 0x0000000e064c3981 */ /* 0x000728000c1e1b20 */
[----:B------:R3:W4:Y:S02]  /*c970*/  @P2 LDG.E.LTC128B.64 R74, desc[UR14][R6.64+0x100] ;  /* 0x0001000e064a2981 */ /* 0x000724000c1e1b20 */
.L_x_153:
[----:B------:R-:W-:Y:S05]  /*c980*/  BSYNC.RECONVERGENT B1 ;  /* 0x0000000000017941 */ /* 0x000fea0003800200 */
.L_x_127:
[----:B------:R-:W-:Y:S01]  /*c990*/  BAR.SYNC.DEFER_BLOCKING 0x0 ;  /* 0x0000000000007b1d */ /* 0x000fe20000010000 */
[----:B------:R-:W-:Y:S01]  /*c9a0*/  IADD3 R72, P0, PT, R72, R10, RZ ;  /* 0x0000000a48487210 */ /* 0x000fe20007f1e0ff */
[----:B---3--:R-:W-:-:S06]  /*c9b0*/  VIADD R7, R104, 0x18 ;  /* 0x0000001868077836 */ /* 0x008fcc0000000000 */
[----:B------:R-:W2:Y:S01]  /*c9c0*/  S2UR UR8, SR_CgaCtaId ;  /* 0x00000000000879c3 */ /* 0x000ea20000008800 */
[----:B------:R-:W-:Y:S01]  /*c9d0*/  UMOV UR4, 0x400 ;  /* 0x0000040000047882 */ /* 0x000fe20000000000 */
[----:B------:R-:W3:Y:S01]  /*c9e0*/  S2R R5, SR_TID.X ;  /* 0x0000000000057919 */ /* 0x000ee20000002100 */
[----:B------:R-:W-:Y:S01]  /*c9f0*/  BSSY.RECONVERGENT B1, `(.L_x_154) ;  /* 0x00001ef000017945 */ /* 0x000fe20003800200 */
[----:B------:R-:W-:Y:S01]  /*ca00*/  IMAD.X R73, R73, 0x1, R11, P0 ;  /* 0x0000000149497824 */ /* 0x000fe200000e060b */
[----:B------:R-:W-:-:S04]  /*ca10*/  DEPBAR.LE SB5, 0x6 ;  /* 0x0000d1800000791a */ /* 0x000fc80000000000 */
[----:B------:R-:W-:Y:S04]  /*ca20*/  STS.128 [R103], R36 ;  /* 0x0000002467007388 */ /* 0x000fe80000000c00 */
[----:B------:R-:W-:Y:S01]  /*ca30*/  STS.128 [R103+0x40], R40 ;  /* 0x0000402867007388 */ /* 0x000fe20000000c00 */
[----:B--2---:R-:W-:Y:S01]  /*ca40*/  ULEA UR8, UR8, UR4, 0x18 ;  /* 0x0000000408087291 */ /* 0x004fe2000f8ec0ff */
[----:B------:R-:W-:-:S04]  /*ca50*/  DEPBAR.LE SB5, 0x4 ;  /* 0x0000d1000000791a */ /* 0x000fc80000000000 */
[----:B------:R-:W-:Y:S01]  /*ca60*/  STS.128 [R103+0x80], R44 ;  /* 0x0000802c67007388 */ /* 0x000fe20000000c00 */
[----:B------:R-:W2:Y:S03]  /*ca70*/  LDCU.64 UR4, c[0x0][0x440] ;  /* 0x00008800ff0477ac */ /* 0x000ea60008000a00 */
[----:B------:R-:W-:Y:S01]  /*ca80*/  STS.128 [R103+0xc0], R48 ;  /* 0x0000c03067007388 */ /* 0x000fe20000000c00 */
[----:B---3--:R-:W-:Y:S01]  /*ca90*/  IMAD.SHL.U32 R6, R5, 0x8, RZ ;  /* 0x0000000805067824 */ /* 0x008fe200078e00ff */
[----:B------:R-:W-:-:S04]  /*caa0*/  SHF.R.U32.HI R5, RZ, 0x3, R5 ;  /* 0x00000003ff057819 */ /* 0x000fc80000011605 */
[----:B------:R-:W-:Y:S02]  /*cab0*/  LOP3.LUT R6, R6, 0xf8, RZ, 0xc0, !PT ;  /* 0x000000f806067812 */ /* 0x000fe400078ec0ff */
[----:B------:R-:W-:Y:S01]  /*cac0*/  LOP3.LUT R5, R5, 0x7c, RZ, 0xc0, !PT ;  /* 0x0000007c05057812 */ /* 0x000fe200078ec0ff */
[----:B------:R-:W-:Y:S01]  /*cad0*/  BAR.SYNC.DEFER_BLOCKING 0x0 ;  /* 0x0000000000007b1d */ /* 0x000fe20000010000 */
[----:B--2---:R-:W-:-:S03]  /*cae0*/  IADD3 R10, P1, PT, R8, UR4, RZ ;  /* 0x00000004080a7c10 */ /* 0x004fc6000ff3e0ff */
[----:B------:R-:W-:Y:S02]  /*caf0*/  IMAD R5, R5, 0x220, R6 ;  /* 0x0000022005057824 */ /* 0x000fe400078e0206 */
[----:B------:R-:W-:Y:S01]  /*cb00*/  VIADD R6, R102, 0x20 ;  /* 0x0000002066067836 */ /* 0x000fe20000000000 */
[----:B------:R-:W-:Y:S02]  /*cb10*/  IADD3.X R11, PT, PT, R9, UR5, RZ, P1, !PT ;  /* 0x00000005090b7c10 */ /* 0x000fe40008ffe4ff */
[----:B------:R-:W2:Y:S04]  /*cb20*/  LDS.64 R28, [R5+UR8] ;  /* 0x00000008051c7984 */ /* 0x000ea80008000a00 */
[----:B------:R-:W3:Y:S04]  /*cb30*/  LDS.64 R24, [R5+UR8+0x100] ;  /* 0x0001000805187984 */ /* 0x000ee80008000a00 */
[----:B------:R-:W3:Y:S04]  /*cb40*/  LDS.64 R22, [R5+UR8+0x220] ;  /* 0x0002200805167984 */ /* 0x000ee80008000a00 */
[----:B------:R-:W3:Y:S04]  /*cb50*/  LDS.64 R20, [R5+UR8+0x320] ;  /* 0x0003200805147984 */ /* 0x000ee80008000a00 */
[----:B------:R-:W3:Y:S04]  /*cb60*/  LDS.64 R18, [R5+UR8+0x440] ;  /* 0x0004400805127984 */ /* 0x000ee80008000a00 */
[----:B------:R-:W3:Y:S04]  /*cb70*/  LDS.64 R16, [R5+UR8+0x540] ;  /* 0x0005400805107984 */ /* 0x000ee80008000a00 */
[----:B------:R-:W3:Y:S04]  /*cb80*/  LDS.64 R14, [R5+UR8+0x660] ;  /* 0x00066008050e7984 */ /* 0x000ee80008000a00 */
[----:B-1----:R-:W1:Y:S01]  /*cb90*/  LDS.64 R12, [R5+UR8+0x760] ;  /* 0x00076008050c7984 */ /* 0x002e620008000a00 */
[----:B--2---:R-:W-:-:S02]  /*cba0*/  DMUL R28, R28, R110 ;  /* 0x0000006e1c1c7228 */ /* 0x004fc40000000000 */
[-C--:B---3--:R-:W-:Y:S02]  /*cbb0*/  DMUL R24, R24, R110.reuse ;  /* 0x0000006e18187228 */ /* 0x088fe40000000000 */
[----:B------:R-:W-:-:S04]  /*cbc0*/  DMUL R22, R22, R110 ;  /* 0x0000006e16167228 */ /* 0x000fc80000000000 */
[----:B----4-:R-:W-:Y:S02]  /*cbd0*/  DFMA R28, R88, R108, R28 ;  /* 0x0000006c581c722b */ /* 0x010fe4000000001c */
[----:B------:R-:W-:Y:S02]  /*cbe0*/  DMUL R20, R20, R110 ;  /* 0x0000006e14147228 */ /* 0x000fe40000000000 */
[----:B------:R-:W-:Y:S02]  /*cbf0*/  DFMA R24, R86, R108, R24 ;  /* 0x0000006c5618722b */ /* 0x000fe40000000018 */
[----:B------:R-:W-:Y:S02]  /*cc00*/  DMUL R18, R18, R110 ;  /* 0x0000006e12127228 */ /* 0x000fe40000000000 */
[----:B------:R-:W-:Y:S02]  /*cc10*/  DFMA R22, R84, R108, R22 ;  /* 0x0000006c5416722b */ /* 0x000fe40000000016 */
[----:B------:R-:W-:-:S02]  /*cc20*/  DMUL R16, R16, R110 ;  /* 0x0000006e10107228 */ /* 0x000fc40000000000 */
[----:B------:R-:W-:Y:S02]  /*cc30*/  DFMA R20, R82, R108, R20 ;  /* 0x0000006c5214722b */ /* 0x000fe40000000014 */
[----:B------:R-:W-:Y:S02]  /*cc40*/  DMUL R14, R14, R110 ;  /* 0x0000006e0e0e7228 */ /* 0x000fe40000000000 */
[----:B------:R-:W-:Y:S02]  /*cc50*/  DFMA R18, R80, R108, R18 ;  /* 0x0000006c5012722b */ /* 0x000fe40000000012 */
[----:B-1----:R-:W-:Y:S02]  /*cc60*/  DMUL R12, R12, R110 ;  /* 0x0000006e0c0c7228 */ /* 0x002fe40000000000 */
[-C--:B------:R-:W-:Y:S02]  /*cc70*/  DFMA R16, R78, R108.reuse, R16 ;  /* 0x0000006c4e10722b */ /* 0x080fe40000000010 */
[----:B------:R-:W-:-:S04]  /*cc80*/  DFMA R14, R76, R108, R14 ;  /* 0x0000006c4c0e722b */ /* 0x000fc8000000000e */
[----:B------:R-:W-:Y:S01]  /*cc90*/  DFMA R12, R74, R108, R12 ;  /* 0x0000006c4a0c722b */ /* 0x000fe2000000000c */
[----:B------:R-:W-:Y:S10]  /*cca0*/  BRA.U !UP0, `(.L_x_155) ;  /* 0x0000001908907547 */ /* 0x000ff4000b800000 */
[----:B------:R-:W1:Y:S01]  /*ccb0*/  LDCU UR4, c[0x0][0x424] ;  /* 0x00008480ff0477ac */ /* 0x000e620008000800 */
[----:B------:R-:W-:Y:S01]  /*ccc0*/  IADD3 R30, P0, PT, -R68, R10, RZ ;  /* 0x0000000a441e7210 */ /* 0x000fe20007f1e1ff */
[----:B------:R-:W-:Y:S04]  /*ccd0*/  BSSY.RECONVERGENT B0, `(.L_x_156) ;  /* 0x0000030000007945 */ /* 0x000fe80003800200 */
[----:B------:R-:W-:Y:S02]  /*cce0*/  IMAD.X R31, R11, 0x1, ~R69, P0 ;  /* 0x000000010b1f7824 */ /* 0x000fe400000e0e45 */
[----:B-1----:R-:W-:-:S05]  /*ccf0*/  IMAD.U32 R35, RZ, RZ, UR4 ;  /* 0x00000004ff237e24 */ /* 0x002fca000f8e00ff */
[----:B------:R-:W-:-:S04]  /*cd00*/  LOP3.LUT R8, R31, R35, RZ, 0xfc, !PT ;  /* 0x000000231f087212 */ /* 0x000fc800078efcff */
[----:B------:R-:W-:-:S13]  /*cd10*/  ISETP.NE.U32.AND P0, PT, R8, RZ, PT ;  /* 0x000000ff0800720c */ /* 0x000fda0003f05070 */
[----:B------:R-:W-:Y:S05]  /*cd20*/  @P0 BRA `(.L_x_157) ;  /* 0x0000000000600947 */ /* 0x000fea0003800000 */
[----:B------:R-:W1:Y:S01]  /*cd30*/  LDCU UR4, c[0x0][0x420] ;  /* 0x00008400ff0477ac */ /* 0x000e620008000800 */
[----:B------:R-:W-:Y:S01]  /*cd40*/  IMAD.MOV.U32 R8, RZ, RZ, RZ ;  /* 0x000000ffff087224 */ /* 0x000fe200078e00ff */
[----:B-1----:R-:W-:-:S04]  /*cd50*/  MOV R33, UR4 ;  /* 0x0000000400217c02 */ /* 0x002fc80008000f00 */
[----:B------:R-:W1:Y:S01]  /*cd60*/  I2F.U32.RP R26, R33 ;  /* 0x00000021001a7306 */ /* 0x000e620000209000 */
[----:B------:R-:W-:-:S07]  /*cd70*/  ISETP.NE.U32.AND P0, PT, R33, RZ, PT ;  /* 0x000000ff2100720c */ /* 0x000fce0003f05070 */
[----:B-1----:R-:W1:Y:S02]  /*cd80*/  MUFU.RCP R9, R26 ;  /* 0x0000001a00097308 */ /* 0x002e640000001000 */
[----:B-1----:R-:W-:-:S06]  /*cd90*/  VIADD R9, R9, 0xffffffe ;  /* 0x0ffffffe09097836 */ /* 0x002fcc0000000000 */
[----:B------:R-:W1:Y:S02]  /*cda0*/  F2I.FTZ.U32.TRUNC.NTZ R9, R9 ;  /* 0x0000000900097305 */ /* 0x000e64000021f000 */
[----:B-1----:R-:W-:-:S05]  /*cdb0*/  IMAD R27, R9, R33, RZ ;  /* 0x00000021091b7224 */ /* 0x002fca00078e02ff */
[----:B------:R-:W-:-:S05]  /*cdc0*/  IADD3 R27, PT, PT, -R27, RZ, RZ ;  /* 0x000000ff1b1b7210 */ /* 0x000fca0007ffe1ff */
[----:B------:R-:W-:Y:S01]  /*cdd0*/  IMAD.HI.U32 R27, R9, R27, R8 ;  /* 0x0000001b091b7227 */ /* 0x000fe200078e0008 */
[----:B------:R-:W-:-:S05]  /*cde0*/  MOV R9, RZ ;  /* 0x000000ff00097202 */ /* 0x000fca0000000f00 */
        /* <DEDUP_REMOVED lines=12> */
.L_x_157:
        /* <DEDUP_REMOVED lines=18> */
.L_x_158:
[----:B------:R-:W-:Y:S05]  /*cfd0*/  BSYNC.RECONVERGENT B0 ;  /* 0x0000000000007941 */ /* 0x000fea0003800200 */
.L_x_156:
[----:B------:R-:W1:Y:S01]  /*cfe0*/  LDCU.64 UR4, c[0x0][0x380] ;  /* 0x00007000ff0477ac */ /* 0x000e620008000a00 */
[--C-:B------:R-:W-:Y:S01]  /*cff0*/  SHF.R.U64 R26, R26, 0x3, R9.reuse ;  /* 0x000000031a1a7819 */ /* 0x100fe20000001209 */
[----:B------:R-:W-:Y:S01]  /*d000*/  BSSY.RECONVERGENT B0, `(.L_x_159) ;  /* 0x0000029000007945 */ /* 0x000fe20003800200 */
[----:B------:R-:W-:Y:S02]  /*d010*/  SHF.R.U32.HI R9, RZ, 0x3, R9 ;  /* 0x00000003ff097819 */ /* 0x000fe40000011609 */
        /* <DEDUP_REMOVED lines=32> */
.L_x_160:
[----:B------:R-:W2:Y:S01]  /*d220*/  LDCU.64 UR4, c[0x0][0x420] ;  /* 0x00008400ff0477ac */ /* 0x000ea20008000a00 */
[----:B------:R-:W-:Y:S01]  /*d230*/  IMAD.MOV.U32 R98, RZ, RZ, R9 ;  /* 0x000000ffff627224 */ /* 0x000fe200078e0009 */
[----:B------:R-:W-:Y:S02]  /*d240*/  MOV R97, R8 ;  /* 0x0000000800617202 */ /* 0x000fe40000000f00 */
[----:B------:R-:W-:Y:S01]  /*d250*/  MOV R94, 0xd290 ;  /* 0x0000d290005e7802 */ /* 0x000fe20000000f00 */
[----:B--2---:R-:W-:Y:S01]  /*d260*/  IMAD.U32 R96, RZ, RZ, UR4 ;  /* 0x00000004ff607e24 */ /* 0x004fe2000f8e00ff */
[----:B------:R-:W-:Y:S02]  /*d270*/  MOV R95, UR5 ;  /* 0x00000005005f7c02 */ /* 0x000fe40008000f00 */
[----:B-1---5:R-:W-:Y:S05]  /*d280*/  CALL.REL.NOINC `($__internal_1_$__cuda_sm20_rem_u64) ;  /* 0x000000c800f47944 */ /* 0x022fea0003c00000 */
.L_x_161:
[----:B------:R-:W-:Y:S05]  /*d290*/  BSYNC.RECONVERGENT B0 ;  /* 0x0000000000007941 */ /* 0x000fea0003800200 */
.L_x_159:
[----:B------:R-:W1:Y:S01]  /*d2a0*/  LDCU UR6, c[0x0][0x384] ;  /* 0x00007080ff0677ac */ /* 0x000e620008000800 */
[--C-:B------:R-:W-:Y:S01]  /*d2b0*/  SHF.R.U64 R4, R98, 0x3, R99.reuse ;  /* 0x0000000362047819 */ /* 0x100fe20000001263 */
[----:B------:R-:W-:Y:S01]  /*d2c0*/  BSSY.RECONVERGENT B0, `(.L_x_162) ;  /* 0x000003a000007945 */ /* 0x000fe20003800200 */
[----:B------:R-:W-:Y:S01]  /*d2d0*/  SHF.R.U32.HI R29, RZ, 0x3, R99 ;  /* 0x00000003ff1d7819 */ /* 0x000fe20000011663 */
[----:B------:R-:W2:Y:S01]  /*d2e0*/  LDCU.64 UR4, c[0x0][0x428] ;  /* 0x00008500ff0477ac */ /* 0x000ea20008000a00 */
        /* <DEDUP_REMOVED lines=13> */
[----:B------:R-:W1:Y:S01]  /*d3c0*/  LDCU UR4, c[0x0][0x420] ;  /* 0x00008400ff0477ac */ /* 0x000e620008000800 */
[----:B------:R-:W-:Y:S01]  /*d3d0*/  IMAD.MOV.U32 R34, RZ, RZ, RZ ;  /* 0x000000ffff227224 */ /* 0x000fe200078e00ff */
[----:B-1----:R-:W-:-:S04]  /*d3e0*/  MOV R31, UR4 ;  /* 0x00000004001f7c02 */ /* 0x002fc80008000f00 */
[----:B------:R-:W2:Y:S01]  /*d3f0*/  I2F.U32.RP R29, R31 ;  /* 0x0000001f001d7306 */ /* 0x000ea20000209000 */
[----:B------:R-:W-:-:S07]  /*d400*/  ISETP.NE.U32.AND P1, PT, R31, RZ, PT ;  /* 0x000000ff1f00720c */ /* 0x000fce0003f25070 */
[----:B--2---:R-:W1:Y:S02]  /*d410*/  MUFU.RCP R24, R29 ;  /* 0x0000001d00187308 */ /* 0x004e640000001000 */
[----:B-1----:R-:W-:-:S06]  /*d420*/  VIADD R24, R24, 0xffffffe ;  /* 0x0ffffffe18187836 */ /* 0x002fcc0000000000 */
[----:B------:R-:W1:Y:S02]  /*d430*/  F2I.FTZ.U32.TRUNC.NTZ R35, R24 ;  /* 0x0000001800237305 */ /* 0x000e64000021f000 */
[----:B-1----:R-:W-:Y:S01]  /*d440*/  IMAD R25, R35, R31, RZ ;  /* 0x0000001f23197224 */ /* 0x002fe200078e02ff */
[----:B------:R-:W-:-:S04]  /*d450*/  MOV R24, RZ ;  /* 0x000000ff00187202 */ /* 0x000fc80000000f00 */
        /* <DEDUP_REMOVED lines=14> */
.L_x_163:
        /* <DEDUP_REMOVED lines=18> */
.L_x_164:
[----:B------:R-:W-:Y:S05]  /*d660*/  BSYNC.RECONVERGENT B0 ;  /* 0x0000000000007941 */ /* 0x000fea0003800200 */
.L_x_162:
        /* <DEDUP_REMOVED lines=36> */
.L_x_166:
[----:B------:R-:W2:Y:S01]  /*d8b0*/  LDCU.64 UR4, c[0x0][0x420] ;  /* 0x00008400ff0477ac */ /* 0x000ea20008000a00 */
[----:B------:R-:W-:Y:S01]  /*d8c0*/  IMAD.MOV.U32 R98, RZ, RZ, R9 ;  /* 0x000000ffff627224 */ /* 0x000fe200078e0009 */
[----:B------:R-:W-:Y:S02]  /*d8d0*/  MOV R97, R8 ;  /* 0x0000000800617202 */ /* 0x000fe40000000f00 */
[----:B------:R-:W-:Y:S01]  /*d8e0*/  MOV R94, 0xd920 ;  /* 0x0000d920005e7802 */ /* 0x000fe20000000f00 */
[----:B--2---:R-:W-:Y:S01]  /*d8f0*/  IMAD.U32 R96, RZ, RZ, UR4 ;  /* 0x00000004ff607e24 */ /* 0x004fe2000f8e00ff */
[----:B------:R-:W-:Y:S02]  /*d900*/  MOV R95, UR5 ;  /* 0x00000005005f7c02 */ /* 0x000fe40008000f00 */
[----:B-1---5:R-:W-:Y:S05]  /*d910*/  CALL.REL.NOINC `($__internal_1_$__cuda_sm20_rem_u64) ;  /* 0x000000c400507944 */ /* 0x022fea0003c00000 */
.L_x_167:
[----:B------:R-:W-:Y:S05]  /*d920*/  BSYNC.RECONVERGENT B0 ;  /* 0x0000000000007941 */ /* 0x000fea0003800200 */
.L_x_165:
[----:B------:R-:W1:Y:S01]  /*d930*/  LDCU.64 UR6, c[0x0][0x380] ;  /* 0x00007000ff0677ac */ /* 0x000e620008000a00 */
[--C-:B------:R-:W-:Y:S01]  /*d940*/  SHF.R.U64 R22, R98, 0x3, R99.reuse ;  /* 0x0000000362167819 */ /* 0x100fe20000001263 */
[----:B------:R-:W-:Y:S01]  /*d950*/  BSSY.RECONVERGENT B0, `(.L_x_168) ;  /* 0x000003a000007945 */ /* 0x000fe20003800200 */
[----:B------:R-:W-:Y:S01]  /*d960*/  SHF.R.U32.HI R23, RZ, 0x3, R99 ;  /* 0x00000003ff177819 */ /* 0x000fe20000011663 */
[----:B------:R-:W2:Y:S01]  /*d970*/  LDCU.64 UR4, c[0x0][0x428] ;  /* 0x00008500ff0477ac */ /* 0x000ea20008000a00 */
        /* <DEDUP_REMOVED lines=38> */
.L_x_169:
        /* <DEDUP_REMOVED lines=17> */
.L_x_170:
[----:B------:R-:W-:Y:S05]  /*dcf0*/  BSYNC.RECONVERGENT B0 ;  /* 0x0000000000007941 */ /* 0x000fea0003800200 */
.L_x_168:
[----:B------:R-:W1:Y:S01]  /*dd00*/  LDCU.64 UR6, c[0x0][0x380] ;  /* 0x00007000ff0677ac */ /* 0x000e620008000a00 */
[----:B------:R-:W-:Y:S01]  /*dd10*/  VIADD R4, R104, 0x12 ;  /* 0x0000001268047836 */ /* 0x000fe20000000000 */
[--C-:B------:R-:W-:Y:S01]  /*dd20*/  SHF.R.U64 R24, R24, 0x3, R20.reuse ;  /* 0x0000000318187819 */ /* 0x100fe20000001214 */
[----:B------:R-:W-:Y:S01]  /*dd30*/  BSSY.RECONVERGENT B0, `(.L_x_171) ;  /* 0x0000029000007945 */ /* 0x000fe20003800200 */
[----:B------:R-:W2:Y:S01]  /*dd40*/  LDCU.64 UR4, c[0x0][0x428] ;  /* 0x00008500ff0477ac */ /* 0x000ea20008000a00 */
[----:B------:R-:W-:Y:S02]  /*dd50*/  SHF.R.U32.HI R25, RZ, 0x3, R20 ;  /* 0x00000003ff197819 */ /* 0x000fe40000011614 */
[----:B------:R-:W-:Y:S02]  /*dd60*/  ISETP.LE.U32.AND P2, PT, R21, R24, PT ;  /* 0x000000181500720c */ /* 0x000fe40003f43070 */
[----:B------:R-:W-:Y:S02]  /*dd70*/  SHF.R.S32.HI R20, RZ, 0x1f, R21 ;  /* 0x0000001fff147819 */ /* 0x000fe40000011415 */
[----:B-1----:R-:W-:-:S04]  /*dd80*/  ISETP.GE.AND P1, PT, R4, UR6, PT ;  /* 0x0000000604007c0c */ /* 0x002fc8000bf26270 */
[----:B------:R-:W-:-:S04]  /*dd90*/  ISETP.LT.AND P1, PT, R102, UR7, !P1 ;  /* 0x0000000766007c0c */ /* 0x000fc8000cf21270 */
        /* <DEDUP_REMOVED lines=27> */
.L_x_172:
[----:B------:R-:W2:Y:S01]  /*df50*/  LDCU.64 UR4, c[0x0][0x420] ;  /* 0x00008400ff0477ac */ /* 0x000ea20008000a00 */
[----:B------:R-:W-:Y:S01]  /*df60*/  IMAD.MOV.U32 R98, RZ, RZ, R9 ;  /* 0x000000ffff627224 */ /* 0x000fe200078e0009 */
[----:B------:R-:W-:Y:S02]  /*df70*/  MOV R97, R8 ;  /* 0x0000000800617202 */ /* 0x000fe40000000f00 */
[----:B------:R-:W-:Y:S01]  /*df80*/  MOV R94, 0xdfc0 ;  /* 0x0000dfc0005e7802 */ /* 0x000fe20000000f00 */
[----:B--2---:R-:W-:Y:S01]  /*df90*/  IMAD.U32 R96, RZ, RZ, UR4 ;  /* 0x00000004ff607e24 */ /* 0x004fe2000f8e00ff */
[----:B------:R-:W-:Y:S02]  /*dfa0*/  MOV R95, UR5 ;  /* 0x00000005005f7c02 */ /* 0x000fe40008000f00 */
[----:B-1---5:R-:W-:Y:S05]  /*dfb0*/  CALL.REL.NOINC `($__internal_1_$__cuda_sm20_rem_u64) ;  /* 0x000000bc00a87944 */ /* 0x022fea0003c00000 */
.L_x_173:
[----:B------:R-:W-:Y:S05]  /*dfc0*/  BSYNC.RECONVERGENT B0 ;  /* 0x0000000000007941 */ /* 0x000fea0003800200 */
.L_x_171:
        /* <DEDUP_REMOVED lines=31> */
[----:B------:R-:W-:Y:S01]  /*e1c0*/  IMAD.HI.U32 R16, R21, R20, RZ ;  /* 0x0000001415107227 */ /* 0x000fe200078e00ff */
[----:B------:R-:W-:-:S04]  /*e1d0*/  MOV R21, RZ ;  /* 0x000000ff00157202 */ /* 0x000fc80000000f00 */
        /* <DEDUP_REMOVED lines=11> */
.L_x_175:
        /* <DEDUP_REMOVED lines=17> */
.L_x_176:
[----:B------:R-:W-:Y:S05]  /*e3a0*/  BSYNC.RECONVERGENT B0 ;  /* 0x0000000000007941 */ /* 0x000fea0003800200 */
.L_x_174:
[----:B------:R-:W1:Y:S01]  /*e3b0*/  LDCU.64 UR6, c[0x0][0x380] ;  /* 0x00007000ff0677ac */ /* 0x000e620008000a00 */
[----:B------:R-:W-:Y:S01]  /*e3c0*/  VIADD R4, R104, 0x13 ;  /* 0x0000001368047836 */ /* 0x000fe20000000000 */
[--C-:B------:R-:W-:Y:S01]  /*e3d0*/  SHF.R.U64 R25, R20, 0x3, R21.reuse ;  /* 0x0000000314197819 */ /* 0x100fe20000001215 */
[----:B------:R-:W-:Y:S01]  /*e3e0*/  BSSY.RECONVERGENT B0, `(.L_x_177) ;  /* 0x0000027000007945 */ /* 0x000fe20003800200 */
[----:B------:R-:W2:Y:S01]  /*e3f0*/  LDCU.64 UR4, c[0x0][0x428] ;  /* 0x00008500ff0477ac */ /* 0x000ea20008000a00 */
[----:B------:R-:W-:Y:S02]  /*e400*/  SHF.R.U32.HI R21, RZ, 0x3, R21 ;  /* 0x00000003ff157819 */ /* 0x000fe40000011615 */
[----:B------:R-:W-:Y:S02]  /*e410*/  ISETP.LE.U32.AND P2, PT, R16, R25, PT ;  /* 0x000000191000720c */ /* 0x000fe40003f43070 */
[----:B-1----:R-:W-:Y:S02]  /*e420*/  ISETP.GE.AND P0, PT, R4, UR6, PT ;  /* 0x0000000604007c0c */ /* 0x002fe4000bf06270 */
[----:B------:R-:W-:-:S02]  /*e430*/  SHF.R.S32.HI R4, RZ, 0x1f, R16 ;  /* 0x0000001fff047819 */ /* 0x000fc40000011410 */
        /* <DEDUP_REMOVED lines=28> */
.L_x_178:
[----:B------:R-:W2:Y:S01]  /*e600*/  LDCU.64 UR4, c[0x0][0x420] ;  /* 0x00008400ff0477ac */ /* 0x000ea20008000a00 */
[----:B------:R-:W-:Y:S01]  /*e610*/  MOV R94, 0xe650 ;  /* 0x0000e650005e7802 */ /* 0x000fe20000000f00 */
[----:B--2---:R-:W-:Y:S01]  /*e620*/  IMAD.U32 R96, RZ, RZ, UR4 ;  /* 0x00000004ff607e24 */ /* 0x004fe2000f8e00ff */
[----:B------:R-:W-:Y:S02]  /*e630*/  MOV R95, UR5 ;  /* 0x00000005005f7c02 */ /* 0x000fe40008000f00 */
[----:B-1---5:R-:W-:Y:S05]  /*e640*/  CALL.REL.NOINC `($__internal_1_$__cuda_sm20_rem_u64) ;  /* 0x000000b800047944 */ /* 0x022fea0003c00000 */
.L_x_179:
[----:B------:R-:W-:Y:S05]  /*e650*/  BSYNC.RECONVERGENT B0 ;  /* 0x0000000000007941 */ /* 0x000fea0003800200 */
.L_x_177:
        /* <DEDUP_REMOVED lines=9> */
.L_x_155:
[----:B------:R-:W1:Y:S01]  /*e6f0*/  LDCU UR7, c[0x0][0x380] ;  /* 0x00007000ff0777ac */ /* 0x000e620008000800 */
[----:B------:R-:W-:Y:S01]  /*e700*/  ISETP.GE.AND P6, PT, R102, UR6, PT ;  /* 0x0000000666007c0c */ /* 0x000fe2000bfc6270 */
[----:B------:R-:W-:Y:S01]  /*e710*/  VIADD R8, R104, 0x13 ;  /* 0x0000001368087836 */ /* 0x000fe20000000000 */
[----:B------:R-:W-:Y:S01]  /*e720*/  ISETP.GE.AND P0, PT, R6, UR6, PT ;  /* 0x0000000606007c0c */ /* 0x000fe2000bf06270 */
[----:B------:R-:W2:Y:S01]  /*e730*/  LDCU.64 UR4, c[0x0][0x428] ;  /* 0x00008500ff0477ac */ /* 0x000ea20008000a00 */
[C---:B-1----:R-:W-:Y:S02]  /*e740*/  ISETP.LT.AND P4, PT, R4.reuse, UR7, !P6 ;  /* 0x0000000704007c0c */ /* 0x042fe4000f781270 */
[----:B------:R-:W-:Y:S01]  /*e750*/  ISETP.LT.AND P3, PT, R4, UR7, !P0 ;  /* 0x0000000704007c0c */ /* 0x000fe2000c761270 */
[----:B------:R-:W-:Y:S01]  /*e760*/  VIADD R4, R104, 0x11 ;  /* 0x0000001168047836 */ /* 0x000fe20000000000 */
[----:B--2---:R-:W-:-:S04]  /*e770*/  IADD3 R26, P2, PT, R10, UR4, RZ ;  /* 0x000000040a1a7c10 */ /* 0x004fc8000ff5e0ff */
[----:B------:R-:W-:Y:S02]  /*e780*/  ISETP.LT.AND P1, PT, R4, UR7, !P6 ;  /* 0x0000000704007c0c */ /* 0x000fe4000f721270 */
[----:B------:R-:W-:-:S03]  /*e790*/  IADD3.X R27, PT, PT, R11, UR5, RZ, P2, !PT ;  /* 0x000000050b1b7c10 */ /* 0x000fc600097fe4ff */
[----:B------:R1:W-:Y:S01]  /*e7a0*/  @P4 STG.E.64 desc[UR14][R10.64], R28 ;  /* 0x0000001c0a004986 */ /* 0x0003e2000c101b0e */
[----:B------:R-:W-:Y:S01]  /*e7b0*/  ISETP.LT.AND P4, PT, R4, UR7, !P0 ;  /* 0x0000000704007c0c */ /* 0x000fe2000c781270 */
[----:B------:R-:W-:Y:S02]  /*e7c0*/  VIADD R4, R104, 0x12 ;  /* 0x0000001268047836 */ /* 0x000fe40000000000 */
[----:B------:R2:W-:Y:S03]  /*e7d0*/  @P3 STG.E.64 desc[UR14][R10.64+0x100], R24 ;  /* 0x000100180a003986 */ /* 0x0005e6000c101b0e */
[----:B------:R-:W-:Y:S01]  /*e7e0*/  ISETP.LT.AND P2, PT, R4, UR7, !P0 ;  /* 0x0000000704007c0c */ /* 0x000fe2000c741270 */
[----:B------:R3:W-:Y:S01]  /*e7f0*/  @P1 STG.E.64 desc[UR14][R26.64], R22 ;  /* 0x000000161a001986 */ /* 0x0007e2000c101b0e */
[C---:B------:R-:W-:Y:S02]  /*e800*/  ISETP.LT.AND P1, PT, R8.reuse, UR7, !P6 ;  /* 0x0000000708007c0c */ /* 0x040fe4000f721270 */
[----:B------:R-:W-:-:S02]  /*e810*/  ISETP.LT.AND P0, PT, R8, UR7, !P0 ;  /* 0x0000000708007c0c */ /* 0x000fc4000c701270 */
[----:B------:R-:W-:Y:S01]  /*e820*/  ISETP.LT.AND P3, PT, R4, UR7, !P6 ;  /* 0x0000000704007c0c */ /* 0x000fe2000f761270 */
[----:B------:R-:W-:Y:S02]  /*e830*/  @P4 IMAD.MOV.U32 R8, RZ, RZ, R26 ;  /* 0x000000ffff084224 */ /* 0x000fe400078e001a */
[----:B------:R-:W-:-:S05]  /*e840*/  @P4 IMAD.MOV.U32 R9, RZ, RZ, R27 ;  /* 0x000000ffff094224 */ /* 0x000fca00078e001b */
[----:B------:R3:W-:Y:S01]  /*e850*/  @P4 STG.E.64 desc[UR14][R8.64+0x100], R20 ;  /* 0x0001001408004986 */ /* 0x0007e2000c101b0e */
[----:B-1----:R-:W-:-:S04]  /*e860*/  IADD3 R28, P6, PT, R26, UR4, RZ ;  /* 0x000000041a1c7c10 */ /* 0x002fc8000ffde0ff */
[----:B------:R-:W-:Y:S02]  /*e870*/  IADD3.X R29, PT, PT, R27, UR5, RZ, P6, !PT ;  /* 0x000000051b1d7c10 */ /* 0x000fe4000b7fe4ff */
[----:B--2---:R-:W-:-:S03]  /*e880*/  IADD3 R24, P4, PT, R28, UR4, RZ ;  /* 0x000000041c187c10 */ /* 0x004fc6000ff9e0ff */
[----:B------:R3:W-:Y:S01]  /*e890*/  @P3 STG.E.64 desc[UR14][R28.64], R18 ;  /* 0x000000121c003986 */ /* 0x0007e2000c101b0e */
[----:B------:R-:W-:-:S03]  /*e8a0*/  IADD3.X R25, PT, PT, R29, UR5, RZ, P4, !PT ;  /* 0x000000051d197c10 */ /* 0x000fc6000a7fe4ff */
[----:B------:R3:W-:Y:S04]  /*e8b0*/  @P2 STG.E.64 desc[UR14][R28.64+0x100], R16 ;  /* 0x000100101c002986 */ /* 0x0007e8000c101b0e */
[----:B------:R3:W-:Y:S04]  /*e8c0*/  @P1 STG.E.64 desc[UR14][R24.64], R14 ;  /* 0x0000000e18001986 */ /* 0x0007e8000c101b0e */
[----:B------:R3:W-:Y:S02]  /*e8d0*/  @P0 STG.E.64 desc[UR14][R24.64+0x100], R12 ;  /* 0x0001000c18000986 */ /* 0x0007e4000c101b0e */
.L_x_180:
[----:B------:R-:W-:Y:S05]  /*e8e0*/  BSYNC.RECONVERGENT B1 ;  /* 0x0000000000017941 */ /* 0x000fea0003800200 */
.L_x_154:
[----:B------:R-:W2:Y:S01]  /*e8f0*/  LDCU.64 UR4, c[0x0][0x440] ;  /* 0x00008800ff0477ac */ /* 0x000ea20008000a00 */
[----:B------:R-:W-:Y:S01]  /*e900*/  BSSY.RECONVERGENT B1, `(.L_x_181) ;  /* 0x00001a3000017945 */ /* 0x000fe20003800200 */
[----:B--2---:R-:W-:-:S04]  /*e910*/  IADD3 R10, P0, PT, R10, UR4, RZ ;  /* 0x000000040a0a7c10 */ /* 0x004fc8000ff1e0ff */
[----:B------:R-:W-:Y:S01]  /*e920*/  IADD3.X R11, PT, PT, R11, UR5, RZ, P0, !PT ;  /* 0x000000050b0b7c10 */ /* 0x000fe200087fe4ff */
[----:B------:R-:W-:Y:S08]  /*e930*/  BRA.U !UP0, `(.L_x_182) ;  /* 0x0000001508fc7547 */ /* 0x000ff0000b800000 */
[----:B---3--:R-:W-:Y:S01]  /*e940*/  IADD3 R14, P0, PT, -R2, R72, RZ ;  /* 0x00000048020e7210 */ /* 0x008fe20007f1e1ff */
[----:B------:R-:W-:Y:S04]  /*e950*/  BSSY.RECONVERGENT B0, `(.L_x_183) ;  /* 0x0000029000007945 */ /* 0x000fe80003800200 */
[----:B------:R-:W-:-:S05]  /*e960*/  IMAD.X R15, R73, 0x1, ~R3, P0 ;  /* 0x00000001490f7824 */ /* 0x000fca00000e0e03 */
[----:B------:R-:W-:-:S04]  /*e970*/  LOP3.LUT R4, R15, R90, RZ, 0xfc, !PT ;  /* 0x0000005a0f047212 */ /* 0x000fc800078efcff */
[----:B------:R-:W-:-:S13]  /*e980*/  ISETP.NE.U32.AND P0, PT, R4, RZ, PT ;  /* 0x000000ff0400720c */ /* 0x000fda0003f05070 */
[----:B------:R-:W-:Y:S05]  /*e990*/  @P0 BRA `(.L_x_184) ;  /* 0x0000000000580947 */ /* 0x000fea0003800000 */
[----:B-1----:R-:W1:Y:S01]  /*e9a0*/  I2F.U32.RP R13, R91 ;  /* 0x0000005b000d7306 */ /* 0x002e620000209000 */
        /* <DEDUP_REMOVED lines=21> */
.L_x_184:
[----:B------:R-:W-:Y:S01]  /*eb00*/  IMAD.MOV.U32 R92, RZ, RZ, R14 ;  /* 0x000000ffff5c7224 */ /* 0x000fe200078e000e */
[----:B------:R-:W-:Y:S01]  /*eb10*/  MOV R100, R91 ;  /* 0x0000005b00647202 */ /* 0x000fe20000000f00 */
[----:B------:R-:W-:Y:S01]  /*eb20*/  IMAD.MOV.U32 R93, RZ, RZ, R15 ;  /* 0x000000ffff5d7224 */ /* 0x000fe200078e000f */
[----:B------:R-:W-:Y:S02]  /*eb30*/  MOV R97, R90 ;  /* 0x0000005a00617202 */ /* 0x000fe40000000f00 */
[----:B------:R-:W-:Y:S02]  /*eb40*/  MOV R98, 0xeb60 ;  /* 0x0000eb6000627802 */ /* 0x000fe40000000f00 */
[----:B-1---5:R-:W-:Y:S05]  /*eb50*/  CALL.REL.NOINC `($__internal_0_$__cuda_sm20_div_u64) ;  /* 0x000000ac00b07944 */ /* 0x022fea0003c00000 */
        /* <DEDUP_REMOVED lines=8> */
.L_x_185:
[----:B------:R-:W-:Y:S05]  /*ebe0*/  BSYNC.RECONVERGENT B0 ;  /* 0x0000000000007941 */ /* 0x000fea0003800200 */
.L_x_183:
        /* <DEDUP_REMOVED lines=35> */
.L_x_187:
[----:B------:R-:W-:Y:S01]  /*ee20*/  IMAD.MOV.U32 R98, RZ, RZ, R8 ;  /* 0x000000ffff627224 */ /* 0x000fe200078e0008 */
[----:B------:R-:W-:Y:S01]  /*ee30*/  MOV R96, R91 ;  /* 0x0000005b00607202 */ /* 0x000fe20000000f00 */
[----:B------:R-:W-:Y:S01]  /*ee40*/  IMAD.MOV.U32 R97, RZ, RZ, R4 ;  /* 0x000000ffff617224 */ /* 0x000fe200078e0004 */
[----:B------:R-:W-:Y:S02]  /*ee50*/  MOV R95, R90 ;  /* 0x0000005a005f7202 */ /* 0x000fe40000000f00 */
[----:B------:R-:W-:Y:S02]  /*ee60*/  MOV R94, 0xee80 ;  /* 0x0000ee80005e7802 */ /* 0x000fe40000000f00 */
[----:B----45:R-:W-:Y:S05]  /*ee70*/  CALL.REL.NOINC `($__internal_1_$__cuda_sm20_rem_u64) ;  /* 0x000000ac00f87944 */ /* 0x030fea0003c00000 */
.L_x_188:
[----:B------:R-:W-:Y:S05]  /*ee80*/  BSYNC.RECONVERGENT B0 ;  /* 0x0000000000007941 */ /* 0x000fea0003800200 */
.L_x_186:
        /* <DEDUP_REMOVED lines=40> */
.L_x_190:
        /* <DEDUP_REMOVED lines=14> */
.L_x_191:
[----:B------:R-:W-:Y:S05]  /*f1f0*/  BSYNC.RECONVERGENT B0 ;  /* 0x0000000000007941 */ /* 0x000fea0003800200 */
.L_x_189:
        /* <DEDUP_REMOVED lines=35> */
.L_x_193:
[----:B------:R-:W-:Y:S01]  /*f430*/  IMAD.MOV.U32 R98, RZ, RZ, R8 ;  /* 0x000000ffff627224 */ /* 0x000fe200078e0008 */
[----:B------:R-:W-:Y:S01]  /*f440*/  MOV R96, R91 ;  /* 0x0000005b00607202 */ /* 0x000fe20000000f00 */
[----:B------:R-:W-:Y:S01]  /*f450*/  IMAD.MOV.U32 R97, RZ, RZ, R4 ;  /* 0x000000ffff617224 */ /* 0x000fe200078e0004 */
[----:B------:R-:W-:Y:S02]  /*f460*/  MOV R95, R90 ;  /* 0x0000005a005f7202 */ /* 0x000fe40000000f00 */
[----:B------:R-:W-:Y:S02]  /*f470*/  MOV R94, 0xf490 ;  /* 0x0000f490005e7802 */ /* 0x000fe40000000f00 */
[----:B----45:R-:W-:Y:S05]  /*f480*/  CALL.REL.NOINC `($__internal_1_$__cuda_sm20_rem_u64) ;  /* 0x000000a800747944 */ /* 0x030fea0003c00000 */
.L_x_194:
[----:B------:R-:W-:Y:S05]  /*f490*/  BSYNC.RECONVERGENT B0 ;  /* 0x0000000000007941 */ /* 0x000fea0003800200 */
.L_x_192:
        /* <DEDUP_REMOVED lines=39> */
.L_x_196:
        /* <DEDUP_REMOVED lines=14> */
.L_x_197:
[----:B------:R-:W-:Y:S05]  /*f7f0*/  BSYNC.RECONVERGENT B0 ;  /* 0x0000000000007941 */ /* 0x000fea0003800200 */
.L_x_195:
        /* <DEDUP_REMOVED lines=36> */
.L_x_199:
[----:B------:R-:W-:Y:S01]  /*fa40*/  IMAD.MOV.U32 R98, RZ, RZ, R8 ;  /* 0x000000ffff627224 */ /* 0x000fe200078e0008 */
[----:B------:R-:W-:Y:S01]  /*fa50*/  MOV R96, R91 ;  /* 0x0000005b00607202 */ /* 0x000fe20000000f00 */
[----:B------:R-:W-:Y:S01]  /*fa60*/  IMAD.MOV.U32 R97, RZ, RZ, R4 ;  /* 0x000000ffff617224 */ /* 0x000fe200078e0004 */
[----:B------:R-:W-:Y:S02]  /*fa70*/  MOV R95, R90 ;  /* 0x0000005a005f7202 */ /* 0x000fe40000000f00 */
[----:B------:R-:W-:Y:S02]  /*fa80*/  MOV R94, 0xfaa0 ;  /* 0x0000faa0005e7802 */ /* 0x000fe40000000f00 */
[----:B----45:R-:W-:Y:S05]  /*fa90*/  CALL.REL.NOINC `($__internal_1_$__cuda_sm20_rem_u64) ;  /* 0x000000a000f07944 */ /* 0x030fea0003c00000 */
.L_x_200:
[----:B------:R-:W-:Y:S05]  /*faa0*/  BSYNC.RECONVERGENT B0 ;  /* 0x0000000000007941 */ /* 0x000fea0003800200 */
.L_x_198:
        /* <DEDUP_REMOVED lines=40> */
.L_x_202:
        /* <DEDUP_REMOVED lines=9> */
[----:B------:R-:W-:Y:S01]  /*fdc0*/  IMAD R14, R14, R91, RZ ;  /* 0x0000005b0e0e7224 */ /* 0x000fe200078e02ff */
[----:B------:R-:W-:-:S03]  /*fdd0*/  MOV R3, R16 ;  /* 0x0000001000037202 */ /* 0x000fc60000000f00 */
[----:B------:R-:W-:Y:S01]  /*fde0*/  IMAD R14, R90, R9, R14 ;  /* 0x000000095a0e7224 */ /* 0x000fe200078e020e */
[----:B------:R-:W-:-:S04]  /*fdf0*/  MOV R9, R93 ;  /* 0x0000005d00097202 */ /* 0x000fc80000000f00 */
[----:B------:R-:W-:Y:S02]  /*fe00*/  IADD3 R14, PT, PT, R14, R17, RZ ;  /* 0x000000110e0e7210 */ /* 0x000fe40007ffe0ff */
.L_x_203:
[----:B------:R-:W-:Y:S05]  /*fe10*/  BSYNC.RECONVERGENT B0 ;  /* 0x0000000000007941 */ /* 0x000fea0003800200 */
.L_x_201:
[----:B------:R-:W1:Y:S01]  /*fe20*/  LDCU UR4, c[0x0][0x380] ;  /* 0x00007000ff0477ac */ /* 0x000e620008000800 */
[--C-:B------:R-:W-:Y:S01]  /*fe30*/  SHF.R.U64 R2, R3, 0x3, R14.reuse ;  /* 0x0000000303027819 */ /* 0x100fe2000000120e */
[----:B------:R-:W-:Y:S01]  /*fe40*/  VIADD R3, R104, 0x1b ;  /* 0x0000001b68037836 */ /* 0x000fe20000000000 */
        /* <DEDUP_REMOVED lines=32> */
.L_x_205:
[----:B------:R-:W-:Y:S01]  /*10050*/  IMAD.MOV.U32 R96, RZ, RZ, R91 ;  /* 0x000000ffff607224 */ /* 0x000fe200078e005b */
[----:B------:R-:W-:Y:S02]  /*10060*/  MOV R95, R90 ;  /* 0x0000005a005f7202 */ /* 0x000fe40000000f00 */
[----:B------:R-:W-:Y:S02]  /*10070*/  MOV R94, 0x10090 ;  /* 0x00010090005e7802 */ /* 0x000fe40000000f00 */
[----:B----45:R-:W-:Y:S05]  /*10080*/  CALL.REL.NOINC `($__internal_1_$__cuda_sm20_rem_u64) ;  /* 0x0000009c00747944 */ /* 0x030fea0003c00000 */
.L_x_206:
[----:B------:R-:W-:Y:S05]  /*10090*/  BSYNC.RECONVERGENT B0 ;  /* 0x0000000000007941 */ /* 0x000fea0003800200 */
.L_x_204:
        /* <DEDUP_REMOVED lines=9> */
.L_x_182:
[----:B------:R-:W2:Y:S01]  /*10130*/  LDCU UR7, c[0x0][0x380] ;  /* 0x00007000ff0777ac */ /* 0x000ea20008000800 */
[----:B------:R-:W-:Y:S01]  /*10140*/  ISETP.GE.AND P0, PT, R102, UR6, PT ;  /* 0x0000000666007c0c */ /* 0x000fe2000bf06270 */
[----:B------:R-:W-:Y:S01]  /*10150*/  VIADD R2, R104, 0x19 ;  /* 0x0000001968027836 */ /* 0x000fe20000000000 */
[----:B------:R-:W-:Y:S02]  /*10160*/  ISETP.GE.AND P6, PT, R6, UR6, PT ;  /* 0x0000000606007c0c */ /* 0x000fe4000bfc6270 */
[C---:B--2---:R-:W-:Y:S02]  /*10170*/  ISETP.LT.AND P1, PT, R7.reuse, UR7, !P0 ;  /* 0x0000000707007c0c */ /* 0x044fe4000c721270 */
[----:B------:R-:W-:Y:S02]  /*10180*/  ISETP.LT.AND P2, PT, R7, UR7, !P6 ;  /* 0x0000000707007c0c */ /* 0x000fe4000f741270 */
[C---:B------:R-:W-:Y:S02]  /*10190*/  ISETP.LT.AND P4, PT, R2.reuse, UR7, !P0 ;  /* 0x0000000702007c0c */ /* 0x040fe4000c781270 */
[----:B------:R-:W-:-:S07]  /*101a0*/  ISETP.LT.AND P3, PT, R2, UR7, !P6 ;  /* 0x0000000702007c0c */ /* 0x000fce000f761270 */
[--C-:B---3--:R-:W-:Y:S02]  /*101b0*/  @P1 IMAD.MOV.U32 R8, RZ, RZ, R72.reuse ;  /* 0x000000ffff081224 */ /* 0x108fe400078e0048 */
[----:B------:R-:W-:Y:S02]  /*101c0*/  @P1 IMAD.MOV.U32 R9, RZ, RZ, R73 ;  /* 0x000000ffff091224 */ /* 0x000fe400078e0049 */
[----:B------:R-:W-:-:S03]  /*101d0*/  @P2 IMAD.MOV.U32 R14, RZ, RZ, R72 ;  /* 0x000000ffff0e2224 */ /* 0x000fc600078e0048 */
[----:B------:R2:W4:Y:S01]  /*101e0*/  @P1 LDG.E.LTC128B.64 R88, desc[UR14][R8.64] ;  /* 0x0000000e08581981 */ /* 0x000522000c1e1b20 */
[----:B-1----:R-:W-:Y:S01]  /*101f0*/  IADD3 R12, P1, PT, R70, R72, RZ ;  /* 0x00000048460c7210 */ /* 0x002fe20007f3e0ff */
[--C-:B------:R-:W-:Y:S02]  /*10200*/  @P2 IMAD.MOV.U32 R15, RZ, RZ, R73.reuse ;  /* 0x000000ffff0f2224 */ /* 0x100fe400078e0049 */
[----:B------:R-:W-:Y:S02]  /*10210*/  VIADD R2, R104, 0x1a ;  /* 0x0000001a68027836 */ /* 0x000fe40000000000 */
[----:B------:R-:W-:Y:S01]  /*10220*/  IMAD.X R13, R71, 0x1, R73, P1 ;  /* 0x00000001470d7824 */ /* 0x000fe200008e0649 */
[----:B------:R1:W4:Y:S02]  /*10230*/  @P2 LDG.E.LTC128B.64 R86, desc[UR14][R14.64+0x100] ;  /* 0x0001000e0e562981 */ /* 0x000324000c1e1b20 */
[C---:B------:R-:W-:Y:S02]  /*10240*/  ISETP.LT.AND P2, PT, R2.reuse, UR7, !P0 ;  /* 0x0000000702007c0c */ /* 0x040fe4000c741270 */
[----:B------:R-:W-:Y:S01]  /*10250*/  ISETP.LT.AND P1, PT, R2, UR7, !P6 ;  /* 0x0000000702007c0c */ /* 0x000fe2000f721270 */
[----:B------:R-:W-:Y:S01]  /*10260*/  VIADD R2, R104, 0x1b ;  /* 0x0000001b68027836 */ /* 0x000fe20000000000 */
[----:B------:R1:W4:Y:S04]  /*10270*/  @P4 LDG.E.LTC128B.64 R84, desc[UR14][R12.64] ;  /* 0x0000000e0c544981 */ /* 0x000328000c1e1b20 */
[C---:B------:R-:W-:Y:S01]  /*10280*/  ISETP.LT.AND P0, PT, R2.reuse, UR7, !P0 ;  /* 0x0000000702007c0c */ /* 0x040fe2000c701270 */
[----:B------:R1:W4:Y:S01]  /*10290*/  @P3 LDG.E.LTC128B.64 R82, desc[UR14][R12.64+0x100] ;  /* 0x0001000e0c523981 */ /* 0x000322000c1e1b20 */
[----:B------:R-:W-:-:S02]  /*102a0*/  ISETP.LT.AND P6, PT, R2, UR7, !P6 ;  /* 0x0000000702007c0c */ /* 0x000fc4000f7c1270 */
[----:B--2---:R-:W-:-:S05]  /*102b0*/  IADD3 R8, P4, PT, R70, R12, RZ ;  /* 0x0000000c46087210 */ /* 0x004fca0007f9e0ff */
[----:B------:R-:W-:Y:S01]  /*102c0*/  IMAD.X R9, R71, 0x1, R13, P4 ;  /* 0x0000000147097824 */ /* 0x000fe200020e060d */
[----:B------:R-:W-:-:S04]  /*102d0*/  IADD3 R70, P4, PT, R70, R8, RZ ;  /* 0x0000000846467210 */ /* 0x000fc80007f9e0ff */
[----:B------:R1:W4:Y:S01]  /*102e0*/  @P2 LDG.E.LTC128B.64 R80, desc[UR14][R8.64] ;  /* 0x0000000e08502981 */ /* 0x000322000c1e1b20 */
[----:B------:R-:W-:-:S03]  /*102f0*/  IMAD.X R71, R71, 0x1, R9, P4 ;  /* 0x0000000147477824 */ /* 0x000fc600020e0609 */
[----:B------:R1:W4:Y:S04]  /*10300*/  @P1 LDG.E.LTC128B.64 R78, desc[UR14][R8.64+0x100] ;  /* 0x0001000e084e1981 */ /* 0x000328000c1e1b20 */
[----:B------:R1:W4:Y:S04]  /*10310*/  @P0 LDG.E.LTC128B.64 R76, desc[UR14][R70.64] ;  /* 0x0000000e464c0981 */ /* 0x000328000c1e1b20 */
[----:B------:R1:W4:Y:S02]  /*10320*/  @P6 LDG.E.LTC128B.64 R74, desc[UR14][R70.64+0x100] ;  /* 0x0001000e464a6981 */ /* 0x000324000c1e1b20 */
.L_x_207:
[----:B------:R-:W-:Y:S05]  /*10330*/  BSYNC.RECONVERGENT B1 ;  /* 0x0000000000017941 */ /* 0x000fea0003800200 */
.L_x_181:
[----:B------:R-:W-:Y:S01]  /*10340*/  BAR.SYNC.DEFER_BLOCKING 0x0 ;  /* 0x0000000000007b1d */ /* 0x000fe20000010000 */
[----:B------:R-:W-:-:S05]  /*10350*/  UISETP.GT.AND UP0, UPT, UR10, UR9, UPT ;  /* 0x000000090a00728c */ /* 0x000fca000bf04270 */
[----:B-----5:R-:W-:Y:S04]  /*10360*/  STS.128 [R103], R64 ;  /* 0x0000004067007388 */ /* 0x020fe80000000c00 */
[----:B------:R-:W-:Y:S04]  /*10370*/  STS.128 [R103+0x40], R60 ;  /* 0x0000403c67007388 */ /* 0x000fe80000000c00 */
[----:B------:R-:W-:Y:S04]  /*10380*/  STS.128 [R103+0x80], R56 ;  /* 0x0000803867007388 */ /* 0x000fe80000000c00 */
[----:B------:R-:W-:Y:S01]  /*10390*/  STS.128 [R103+0xc0], R52 ;  /* 0x0000c03467007388 */ /* 0x000fe20000000c00 */
[----:B------:R-:W-:Y:S06]  /*103a0*/  BAR.SYNC.DEFER_BLOCKING 0x0 ;  /* 0x0000000000007b1d */ /* 0x000fec0000010000 */
[----:B------:R-:W3:Y:S04]  /*103b0*/  LDS.64 R20, [R5+UR8+0x320] ;  /* 0x0003200805147984 */ /* 0x000ee80008000a00 */
[----:B------:R-:W-:Y:S04]  /*103c0*/  LDS.64 R16, [R5+UR8+0x440] ;  /* 0x0004400805107984 */ /* 0x000fe80008000a00 */
[----:B------:R-:W3:Y:S04]  /*103d0*/  LDS.64 R22, [R5+UR8] ;  /* 0x0000000805167984 */ /* 0x000ee80008000a00 */
[----:B-1----:R-:W1:Y:S04]  /*103e0*/  LDS.64 R8, [R5+UR8+0x100] ;  /* 0x0001000805087984 */ /* 0x002e680008000a00 */
[----:B--2---:R-:W2:Y:S04]  /*103f0*/  LDS.64 R12, [R5+UR8+0x220] ;  /* 0x00022008050c7984 */ /* 0x004ea80008000a00 */
[----:B------:R-:W2:Y:S04]  /*10400*/  LDS.64 R14, [R5+UR8+0x540] ;  /* 0x00054008050e7984 */ /* 0x000ea80008000a00 */
[----:B------:R-:W2:Y:S04]  /*10410*/  LDS.64 R2, [R5+UR8+0x660] ;  /* 0x0006600805027984 */ /* 0x000ea80008000a00 */
[----:B------:R1:W2:Y:S01]  /*10420*/  LDS.64 R18, [R5+UR8+0x760] ;  /* 0x0007600805127984 */ /* 0x0002a20008000a00 */
[----:B---3--:R-:W-:-:S02]  /*10430*/  DMUL R20, R20, R110 ;  /* 0x0000006e14147228 */ /* 0x008fc40000000000 */
[----:B------:R-:W-:-:S06]  /*10440*/  DMUL R22, R22, R110 ;  /* 0x0000006e16167228 */ /* 0x000fcc0000000000 */
[----:B-1--4-:R-:W-:Y:S02]  /*10450*/  DFMA R4, R82, R108, R20 ;  /* 0x0000006c5204722b */ /* 0x012fe40000000014 */
[-C--:B------:R-:W-:Y:S02]  /*10460*/  DMUL R20, R16, R110.reuse ;  /* 0x0000006e10147228 */ /* 0x080fe40000000000 */
[-C--:B------:R-:W-:Y:S02]  /*10470*/  DMUL R8, R8, R110.reuse ;  /* 0x0000006e08087228 */ /* 0x080fe40000000000 */
[----:B--2---:R-:W-:Y:S02]  /*10480*/  DMUL R12, R12, R110 ;  /* 0x0000006e0c0c7228 */ /* 0x004fe40000000000 */
[----:B------:R-:W-:Y:S02]  /*10490*/  DFMA R22, R88, R108, R22 ;  /* 0x0000006c5816722b */ /* 0x000fe40000000016 */
[----:B------:R-:W-:-:S02]  /*104a0*/  DMUL R16, R14, R110 ;  /* 0x0000006e0e107228 */ /* 0x000fc40000000000 */
[----:B------:R-:W-:Y:S02]  /*104b0*/  DFMA R8, R86, R108, R8 ;  /* 0x0000006c5608722b */ /* 0x000fe40000000008 */
[----:B------:R-:W-:Y:S02]  /*104c0*/  DMUL R2, R2, R110 ;  /* 0x0000006e02027228 */ /* 0x000fe40000000000 */
[----:B------:R-:W-:Y:S02]  /*104d0*/  DFMA R12, R84, R108, R12 ;  /* 0x0000006c540c722b */ /* 0x000fe4000000000c */
[----:B------:R-:W-:Y:S02]  /*104e0*/  DMUL R110, R18, R110 ;  /* 0x0000006e126e7228 */ /* 0x000fe40000000000 */
[-C--:B------:R-:W-:Y:S02]  /*104f0*/  DFMA R14, R80, R108.reuse, R20 ;  /* 0x0000006c500e722b */ /* 0x080fe40000000014 */
[----:B------:R-:W-:-:S02]  /*10500*/  DFMA R16, R78, R108, R16 ;  /* 0x0000006c4e10722b */ /* 0x000fc40000000010 */
[-C--:B------:R-:W-:Y:S02]  /*10510*/  DFMA R18, R76, R108.reuse, R2 ;  /* 0x0000006c4c12722b */ /* 0x080fe40000000002 */
        /* <DEDUP_REMOVED lines=34> */
.L_x_210:
[----:B------:R-:W1:Y:S01]  /*10740*/  LDCU.64 UR4, c[0x0][0x420] ;  /* 0x00008400ff0477ac */ /* 0x000e620008000a00 */
[----:B------:R-:W-:Y:S01]  /*10750*/  IMAD.MOV.U32 R92, RZ, RZ, R24 ;  /* 0x000000ffff5c7224 */ /* 0x000fe200078e0018 */
[----:B------:R-:W-:Y:S02]  /*10760*/  MOV R93, R25 ;  /* 0x00000019005d7202 */ /* 0x000fe40000000f00 */
[----:B------:R-:W-:Y:S01]  /*10770*/  MOV R98, 0x107b0 ;  /* 0x000107b000627802 */ /* 0x000fe20000000f00 */
[----:B-1----:R-:W-:Y:S01]  /*10780*/  IMAD.U32 R100, RZ, RZ, UR4 ;  /* 0x00000004ff647e24 */ /* 0x002fe2000f8e00ff */
[----:B------:R-:W-:Y:S02]  /*10790*/  MOV R97, UR5 ;  /* 0x0000000500617c02 */ /* 0x000fe40008000f00 */
[----:B------:R-:W-:Y:S05]  /*107a0*/  CALL.REL.NOINC `($__internal_0_$__cuda_sm20_div_u64) ;  /* 0x00000090009c7944 */ /* 0x000fea0003c00000 */
        /* <DEDUP_REMOVED lines=11> */
.L_x_211:
[----:B------:R-:W-:Y:S05]  /*10860*/  BSYNC.RECONVERGENT B0 ;  /* 0x0000000000007941 */ /* 0x000fea0003800200 */
.L_x_209:
[----:B------:R-:W1:Y:S01]  /*10870*/  LDCU.64 UR4, c[0x0][0x380] ;  /* 0x00007000ff0477ac */ /* 0x000e620008000a00 */
[--C-:B------:R-:W-:Y:S01]  /*10880*/  SHF.R.U64 R29, R26, 0x3, R3.reuse ;  /* 0x000000031a1d7819 */ /* 0x100fe20000001203 */
[----:B------:R-:W-:Y:S01]  /*10890*/  BSSY.RECONVERGENT B0, `(.L_x_212) ;  /* 0x0000028000007945 */ /* 0x000fe20003800200 */
[----:B------:R-:W-:Y:S02]  /*108a0*/  SHF.R.U32.HI R2, RZ, 0x3, R3 ;  /* 0x00000003ff027819 */ /* 0x000fe40000011603 */
[----:B------:R-:W-:Y:S02]  /*108b0*/  ISETP.LE.U32.AND P2, PT, R20, R29, PT ;  /* 0x0000001d1400720c */ /* 0x000fe40003f43070 */
[----:B-1----:R-:W-:Y:S02]  /*108c0*/  ISETP.GE.AND P0, PT, R7, UR4, PT ;  /* 0x0000000407007c0c */ /* 0x002fe4000bf06270 */
[----:B------:R-:W-:Y:S02]  /*108d0*/  SHF.R.S32.HI R7, RZ, 0x1f, R20 ;  /* 0x0000001fff077819 */ /* 0x000fe40000011414 */
[----:B------:R-:W-:-:S04]  /*108e0*/  ISETP.LT.AND P1, PT, R102, UR5, !P0 ;  /* 0x0000000566007c0c */ /* 0x000fc8000c721270 */
[----:B------:R-:W-:Y:S02]  /*108f0*/  ISETP.LE.U32.AND.EX P2, PT, R7, R2, P1, P2 ;  /* 0x000000020700720c */ /* 0x000fe40000f43120 */
[----:B------:R-:W-:-:S05]  /*10900*/  IADD3 R3, P1, PT, R24, 0x100, RZ ;  /* 0x0000010018037810 */ /* 0x000fca0007f3e0ff */
[----:B------:R-:W-:-:S05]  /*10910*/  IMAD.X R2, RZ, RZ, R25, P1 ;  /* 0x000000ffff027224 */ /* 0x000fca00008e0619 */
[----:B------:R-:W-:Y:S01]  /*10920*/  LOP3.LUT R27, R2, R27, RZ, 0xfc, !PT ;  /* 0x0000001b021b7212 */ /* 0x000fe200078efcff */
[----:B------:R1:W-:Y:S03]  /*10930*/  @P2 STG.E.64 desc[UR14][R10.64], R22 ;  /* 0x000000160a002986 */ /* 0x0003e6000c101b0e */
        /* <DEDUP_REMOVED lines=22> */
.L_x_213:
[----:B------:R-:W2:Y:S01]  /*10aa0*/  LDCU.64 UR4, c[0x0][0x420] ;  /* 0x00008400ff0477ac */ /* 0x000ea20008000a00 */
[----:B------:R-:W-:Y:S01]  /*10ab0*/  IMAD.MOV.U32 R98, RZ, RZ, R3 ;  /* 0x000000ffff627224 */ /* 0x000fe200078e0003 */
[----:B------:R-:W-:Y:S02]  /*10ac0*/  MOV R97, R2 ;  /* 0x0000000200617202 */ /* 0x000fe40000000f00 */
[----:B------:R-:W-:Y:S01]  /*10ad0*/  MOV R94, 0x10b10 ;  /* 0x00010b10005e7802 */ /* 0x000fe20000000f00 */
[----:B--2---:R-:W-:Y:S01]  /*10ae0*/  IMAD.U32 R96, RZ, RZ, UR4 ;  /* 0x00000004ff607e24 */ /* 0x004fe2000f8e00ff */
[----:B------:R-:W-:Y:S02]  /*10af0*/  MOV R95, UR5 ;  /* 0x00000005005f7c02 */ /* 0x000fe40008000f00 */
[----:B-1----:R-:W-:Y:S05]  /*10b00*/  CALL.REL.NOINC `($__internal_1_$__cuda_sm20_rem_u64) ;  /* 0x0000009000d47944 */ /* 0x002fea0003c00000 */
.L_x_214:
[----:B------:R-:W-:Y:S05]  /*10b10*/  BSYNC.RECONVERGENT B0 ;  /* 0x0000000000007941 */ /* 0x000fea0003800200 */
.L_x_212:
        /* <DEDUP_REMOVED lines=44> */
.L_x_216:
[----:B------:R-:W2:Y:S01]  /*10de0*/  LDCU.64 UR4, c[0x0][0x420] ;  /* 0x00008400ff0477ac */ /* 0x000ea20008000a00 */
[----:B------:R-:W-:Y:S01]  /*10df0*/  IMAD.MOV.U32 R92, RZ, RZ, R22 ;  /* 0x000000ffff5c7224 */ /* 0x000fe200078e0016 */
[----:B------:R-:W-:Y:S02]  /*10e00*/  MOV R93, R23 ;  /* 0x00000017005d7202 */ /* 0x000fe40000000f00 */
[----:B------:R-:W-:Y:S01]  /*10e10*/  MOV R98, 0x10e50 ;  /* 0x00010e5000627802 */ /* 0x000fe20000000f00 */
[----:B--2---:R-:W-:Y:S01]  /*10e20*/  IMAD.U32 R100, RZ, RZ, UR4 ;  /* 0x00000004ff647e24 */ /* 0x004fe2000f8e00ff */
[----:B------:R-:W-:Y:S02]  /*10e30*/  MOV R97, UR5 ;  /* 0x0000000500617c02 */ /* 0x000fe40008000f00 */
[----:B-1----:R-:W-:Y:S05]  /*10e40*/  CALL.REL.NOINC `($__internal_0_$__cuda_sm20_div_u64) ;  /* 0x0000008800f47944 */ /* 0x002fea0003c00000 */
        /* <DEDUP_REMOVED lines=10> */
.L_x_217:
[----:B------:R-:W-:Y:S05]  /*10ef0*/  BSYNC.RECONVERGENT B0 ;  /* 0x0000000000007941 */ /* 0x000fea0003800200 */
.L_x_215:
        /* <DEDUP_REMOVED lines=37> */
.L_x_219:
[----:B------:R-:W2:Y:S01]  /*11150*/  LDCU.64 UR4, c[0x0][0x420] ;  /* 0x00008400ff0477ac */ /* 0x000ea20008000a00 */
[----:B------:R-:W-:Y:S01]  /*11160*/  IMAD.MOV.U32 R98, RZ, RZ, R3 ;  /* 0x000000ffff627224 */ /* 0x000fe200078e0003 */
[----:B------:R-:W-:Y:S02]  /*11170*/  MOV R97, R2 ;  /* 0x0000000200617202 */ /* 0x000fe40000000f00 */
[----:B------:R-:W-:Y:S01]  /*11180*/  MOV R94, 0x111c0 ;  /* 0x000111c0005e7802 */ /* 0x000fe20000000f00 */
[----:B--2---:R-:W-:Y:S01]  /*11190*/  IMAD.U32 R96, RZ, RZ, UR4 ;  /* 0x00000004ff607e24 */ /* 0x004fe2000f8e00ff */
[----:B------:R-:W-:Y:S02]  /*111a0*/  MOV R95, UR5 ;  /* 0x00000005005f7c02 */ /* 0x000fe40008000f00 */
[----:B-1----:R-:W-:Y:S05]  /*111b0*/  CALL.REL.NOINC `($__internal_1_$__cuda_sm20_rem_u64) ;  /* 0x0000008c00287944 */ /* 0x002fea0003c00000 */
.L_x_220:
[----:B------:R-:W-:Y:S05]  /*111c0*/  BSYNC.RECONVERGENT B0 ;  /* 0x0000000000007941 */ /* 0x000fea0003800200 */
.L_x_218:
        /* <DEDUP_REMOVED lines=19> */
[----:B--2---:R-:W-:Y:S01]  /*11300*/  IMAD.MOV.U32 R20, RZ, RZ, RZ ;  /* 0x000000ffff147224 */ /* 0x004fe200078e00ff */
[----:B-1----:R-:W-:-:S04]  /*11310*/  MOV R7, UR4 ;  /* 0x0000000400077c02 */ /* 0x002fc80008000f00 */
        /* <DEDUP_REMOVED lines=21> */
.L_x_222:
[----:B------:R-:W1:Y:S01]  /*11470*/  LDCU.64 UR4, c[0x0][0x420] ;  /* 0x00008400ff0477ac */ /* 0x000e620008000a00 */
[----:B------:R-:W-:Y:S01]  /*11480*/  IMAD.MOV.U32 R92, RZ, RZ, R10 ;  /* 0x000000ffff5c7224 */ /* 0x000fe200078e000a */
[----:B------:R-:W-:Y:S02]  /*11490*/  MOV R93, R11 ;  /* 0x0000000b005d7202 */ /* 0x000fe40000000f00 */
[----:B------:R-:W-:Y:S01]  /*114a0*/  MOV R98, 0x114e0 ;  /* 0x000114e000627802 */ /* 0x000fe20000000f00 */
[----:B-1----:R-:W-:Y:S01]  /*114b0*/  IMAD.U32 R100, RZ, RZ, UR4 ;  /* 0x00000004ff647e24 */ /* 0x002fe2000f8e00ff */
[----:B------:R-:W-:Y:S02]  /*114c0*/  MOV R97, UR5 ;  /* 0x0000000500617c02 */ /* 0x000fe40008000f00 */
[----:B--2---:R-:W-:Y:S05]  /*114d0*/  CALL.REL.NOINC `($__internal_0_$__cuda_sm20_div_u64) ;  /* 0x0000008400507944 */ /* 0x004fea0003c00000 */
        /* <DEDUP_REMOVED lines=10> */
.L_x_223:
[----:B------:R-:W-:Y:S05]  /*11580*/  BSYNC.RECONVERGENT B0 ;  /* 0x0000000000007941 */ /* 0x000fea0003800200 */
.L_x_221:
        /* <DEDUP_REMOVED lines=18> */
[----:B-1----:R-:W-:Y:S02]  /*116b0*/  MOV R14, RZ ;  /* 0x000000ff000e7202 */ /* 0x002fe40000000f00 */
[----:B------:R-:W-:-:S05]  /*116c0*/  MOV R99, RZ ;  /* 0x000000ff00637202 */ /* 0x000fca0000000f00 */
[----:B--2---:R-:W1:Y:S02]  /*116d0*/  MUFU.RCP R11, R12 ;  /* 0x0000000c000b7308 */ /* 0x004e640000001000 */
        /* <DEDUP_REMOVED lines=16> */
.L_x_225:
[----:B------:R-:W2:Y:S01]  /*117e0*/  LDCU.64 UR4, c[0x0][0x420] ;  /* 0x00008400ff0477ac */ /* 0x000ea20008000a00 */
[----:B------:R-:W-:Y:S01]  /*117f0*/  IMAD.MOV.U32 R98, RZ, RZ, R3 ;  /* 0x000000ffff627224 */ /* 0x000fe200078e0003 */
[----:B------:R-:W-:Y:S02]  /*11800*/  MOV R97, R2 ;  /* 0x0000000200617202 */ /* 0x000fe40000000f00 */
[----:B------:R-:W-:Y:S01]  /*11810*/  MOV R94, 0x11850 ;  /* 0x00011850005e7802 */ /* 0x000fe20000000f00 */
[----:B--2---:R-:W-:Y:S01]  /*11820*/  IMAD.U32 R96, RZ, RZ, UR4 ;  /* 0x00000004ff607e24 */ /* 0x004fe2000f8e00ff */
[----:B------:R-:W-:Y:S02]  /*11830*/  MOV R95, UR5 ;  /* 0x00000005005f7c02 */ /* 0x000fe40008000f00 */
[----:B-1----:R-:W-:Y:S05]  /*11840*/  CALL.REL.NOINC `($__internal_1_$__cuda_sm20_rem_u64) ;  /* 0x0000008400847944 */ /* 0x002fea0003c00000 */
.L_x_226:
[----:B------:R-:W-:Y:S05]  /*11850*/  BSYNC.RECONVERGENT B0 ;  /* 0x0000000000007941 */ /* 0x000fea0003800200 */
.L_x_224:
        /* <DEDUP_REMOVED lines=44> */
.L_x_228:
        /* <DEDUP_REMOVED lines=17> */
.L_x_229:
[----:B------:R-:W-:Y:S05]  /*11c30*/  BSYNC.RECONVERGENT B0 ;  /* 0x0000000000007941 */ /* 0x000fea0003800200 */
.L_x_227:
        /* <DEDUP_REMOVED lines=12> */
[----:B------:R-:W-:Y:S02]  /*11d00*/  IADD3.X R97, PT, PT, R2, UR5, RZ, P0, !PT ;  /* 0x0000000502617c10 */ /* 0x000fe400087fe4ff */
[----:B------:R-:W-:Y:S02]  /*11d10*/  ISETP.LT.AND P0, PT, R6, UR7, !P1 ;  /* 0x0000000706007c0c */ /* 0x000fe4000cf01270 */
[----:B------:R-:W-:-:S03]  /*11d20*/  LOP3.LUT R9, R97, R9, RZ, 0xfc, !PT ;  /* 0x0000000961097212 */ /* 0x000fc600078efcff */
[----:B------:R1:W-:Y:S01]  /*11d30*/  @P2 STG.E.64 desc[UR14][R4.64], R18 ;  /* 0x0000001204002986 */ /* 0x0003e2000c101b0e */
[----:B------:R-:W-:-:S13]  /*11d40*/  ISETP.NE.U32.AND P1, PT, R9, RZ, PT ;  /* 0x000000ff0900720c */ /* 0x000fda0003f25070 */
[----:B------:R-:W-:Y:S05]  /*11d50*/  @P1 BRA `(.L_x_231) ;  /* 0x0000000000501947 */ /* 0x000fea0003800000 */
[----:B------:R-:W2:Y:S01]  /*11d60*/  I2F.U32.RP R3, R11 ;  /* 0x0000000b00037306 */ /* 0x000ea20000209000 */
[----:B------:R-:W-:-:S07]  /*11d70*/  MOV R99, RZ ;  /* 0x000000ff00637202 */ /* 0x000fce0000000f00 */
[----:B--2---:R-:W2:Y:S02]  /*11d80*/  MUFU.RCP R12, R3 ;  /* 0x00000003000c7308 */ /* 0x004ea40000001000 */
[----:B--2---:R-:W-:-:S06]  /*11d90*/  VIADD R12, R12, 0xffffffe ;  /* 0x0ffffffe0c0c7836 */ /* 0x004fcc0000000000 */
[----:B------:R-:W2:Y:S02]  /*11da0*/  F2I.FTZ.U32.TRUNC.NTZ R13, R12 ;  /* 0x0000000c000d7305 */ /* 0x000ea4000021f000 */
[----:B--2---:R-:W-:Y:S01]  /*11db0*/  IMAD.MOV R2, RZ, RZ, -R13 ;  /* 0x000000ffff027224 */ /* 0x004fe200078e0a0d */
[----:B------:R-:W-:-:S03]  /*11dc0*/  MOV R12, RZ ;  /* 0x000000ff000c7202 */ /* 0x000fc60000000f00 */
        /* <DEDUP_REMOVED lines=13> */
.L_x_231:
[----:B------:R-:W2:Y:S01]  /*11ea0*/  LDCU.64 UR4, c[0x0][0x420] ;  /* 0x00008400ff0477ac */ /* 0x000ea20008000a00 */
[----:B------:R-:W-:Y:S01]  /*11eb0*/  MOV R94, 0x11ef0 ;  /* 0x00011ef0005e7802 */ /* 0x000fe20000000f00 */
[----:B--2---:R-:W-:Y:S01]  /*11ec0*/  IMAD.U32 R96, RZ, RZ, UR4 ;  /* 0x00000004ff607e24 */ /* 0x004fe2000f8e00ff */
[----:B------:R-:W-:Y:S02]  /*11ed0*/  MOV R95, UR5 ;  /* 0x00000005005f7c02 */ /* 0x000fe40008000f00 */
[----:B-1----:R-:W-:Y:S05]  /*11ee0*/  CALL.REL.NOINC `($__internal_1_$__cuda_sm20_rem_u64) ;  /* 0x0000007c00dc7944 */ /* 0x002fea0003c00000 */
.L_x_232:
[----:B------:R-:W-:Y:S05]  /*11ef0*/  BSYNC.RECONVERGENT B0 ;  /* 0x0000000000007941 */ /* 0x000fea0003800200 */
.L_x_230:
[--C-:B------:R-:W-:Y:S02]  /*11f00*/  SHF.R.U64 R2, R98, 0x3, R99.reuse ;  /* 0x0000000362027819 */ /* 0x100fe40000001263 */
[----:B------:R-:W-:Y:S02]  /*11f10*/  SHF.R.U32.HI R3, RZ, 0x3, R99 ;  /* 0x00000003ff037819 */ /* 0x000fe40000011663 */
[----:B------:R-:W-:-:S04]  /*11f20*/  ISETP.LE.U32.AND P1, PT, R7, R2, PT ;  /* 0x000000020700720c */ /* 0x000fc80003f23070 */
[----:B------:R-:W-:-:S13]  /*11f30*/  ISETP.LE.U32.AND.EX P0, PT, R8, R3, P0, P1 ;  /* 0x000000030800720c */ /* 0x000fda0000703110 */
[----:B------:R-:W-:Y:S05]  /*11f40*/  @!P0 BRA `(.L_x_233) ;  /* 0x0000007800688947 */ /* 0x000fea0003800000 */
[----:B------:R3:W-:Y:S01]  /*11f50*/  STG.E.64 desc[UR14][R4.64+0x100], R108 ;  /* 0x0001006c04007986 */ /* 0x0007e2000c101b0e */
[----:B------:R-:W-:Y:S05]  /*11f60*/  BRA `(.L_x_233) ;  /* 0x0000007800607947 */ /* 0x000fea0003800000 */
.L_x_208:
[----:B------:R-:W1:Y:S01]  /*11f70*/  LDCU UR6, c[0x0][0x384] ;  /* 0x00007080ff0677ac */ /* 0x000e620008000800 */
[----:B------:R-:W-:Y:S01]  /*11f80*/  VIADD R2, R104, 0x19 ;  /* 0x0000001968027836 */ /* 0x000fe20000000000 */
[----:B------:R-:W2:Y:S01]  /*11f90*/  LDCU.64 UR4, c[0x0][0x428] ;  /* 0x00008500ff0477ac */ /* 0x000ea20008000a00 */
[----:B-1----:R-:W-:Y:S02]  /*11fa0*/  ISETP.GE.AND P0, PT, R102, UR6, PT ;  /* 0x0000000666007c0c */ /* 0x002fe4000bf06270 */
[----:B------:R-:W-:Y:S02]  /*11fb0*/  ISETP.GE.AND P1, PT, R6, UR6, PT ;  /* 0x0000000606007c0c */ /* 0x000fe4000bf26270 */
[C---:B------:R-:W-:Y:S02]  /*11fc0*/  ISETP.LT.AND P3, PT, R7.reuse, UR7, !P0 ;  /* 0x0000000707007c0c */ /* 0x040fe4000c761270 */
[----:B------:R-:W-:Y:S02]  /*11fd0*/  ISETP.LT.AND P4, PT, R7, UR7, !P1 ;  /* 0x0000000707007c0c */ /* 0x000fe4000cf81270 */
[----:B------:R-:W-:-:S09]  /*11fe0*/  ISETP.LT.AND P2, PT, R2, UR7, !P0 ;  /* 0x0000000702007c0c */ /* 0x000fd2000c741270 */
[----:B------:R1:W-:Y:S01]  /*11ff0*/  @P3 STG.E.64 desc[UR14][R10.64], R22 ;  /* 0x000000160a003986 */ /* 0x0003e2000c101b0e */
[----:B--2---:R-:W-:-:S03]  /*12000*/  IADD3 R6, P3, PT, R10, UR4, RZ ;  /* 0x000000040a067c10 */ /* 0x004fc6000ff7e0ff */
[----:B------:R1:W-:Y:S01]  /*12010*/  @P4 STG.E.64 desc[UR14][R10.64+0x100], R8 ;  /* 0x000100080a004986 */ /* 0x0003e2000c101b0e */
[----:B------:R-:W-:Y:S02]  /*12020*/  IADD3.X R7, PT, PT, R11, UR5, RZ, P3, !PT ;  /* 0x000000050b077c10 */ /* 0x000fe40009ffe4ff */
[----:B------:R-:W-:Y:S01]  /*12030*/  ISETP.LT.AND P3, PT, R2, UR7, !P1 ;  /* 0x0000000702007c0c */ /* 0x000fe2000cf61270 */
[----:B------:R-:W-:Y:S01]  /*12040*/  VIADD R2, R104, 0x1a ;  /* 0x0000001a68027836 */ /* 0x000fe20000000000 */
[----:B------:R-:W-:Y:S01]  /*12050*/  IADD3 R20, P4, PT, R6, UR4, RZ ;  /* 0x0000000406147c10 */ /* 0x000fe2000ff9e0ff */
[----:B------:R-:W-:Y:S01]  /*12060*/  VIADD R104, R104, 0x1b ;  /* 0x0000001b68687836 */ /* 0x000fe20000000000 */
[----:B------:R1:W-:Y:S02]  /*12070*/  @P2 STG.E.64 desc[UR14][R6.64], R12 ;  /* 0x0000000c06002986 */ /* 0x0003e4000c101b0e */
        /* <DEDUP_REMOVED lines=9> */
[----:B------:R1:W-:Y:S01]  /*12110*/  @P0 STG.E.64 desc[UR14][R2.64], R18 ;  /* 0x0000001202000986 */ /* 0x0003e2000c101b0e */
[----:B------:R-:W-:Y:S05]  /*12120*/  @!P6 BRA `(.L_x_233) ;  /* 0x0000007400f0e947 */ /* 0x000fea0003800000 */
[----:B------:R2:W-:Y:S01]  /*12130*/  STG.E.64 desc[UR14][R2.64+0x100], R108 ;  /* 0x0001006c02007986 */ /* 0x0005e2000c101b0e */
[----:B------:R-:W-:Y:S05]  /*12140*/  BRA `(.L_x_233) ;  /* 0x0000007400e87947 */ /* 0x000fea0003800000 */
.L_x_18:
[----:B------:R-:W-:Y:S01]  /*12150*/  BAR.SYNC.DEFER_BLOCKING 0x0 ;  /* 0x0000000000007b1d */ /* 0x000fe20000010000 */
[----:B------:R-:W-:-:S05]  /*12160*/  ISETP.LT.AND P0, PT, R75, UR9, PT ;  /* 0x000000094b007c0c */ /* 0x000fca000bf01270 */
[----:B------:R-:W-:Y:S01]  /*12170*/  BSSY.RECONVERGENT B1, `(.L_x_234) ;  /* 0x00001da000017945 */ /* 0x000fe20003800200 */
[----:B------:R-:W-:-:S04]  /*12180*/  DEPBAR.LE SB5, 0xd ;  /* 0x0000d3400000791a */ /* 0x000fc80000000000 */
[----:B------:R-:W-:Y:S04]  /*12190*/  STS.128 [R103], R4 ;  /* 0x0000000467007388 */ /* 0x000fe80000000c00 */
[----:B------:R-:W-:Y:S04]  /*121a0*/  STS.128 [R103+0x40], R8 ;  /* 0x0000400867007388 */ /* 0x000fe80000000c00 */
[----:B------:R-:W-:Y:S01]  /*121b0*/  STS.128 [R103+0x80], R12 ;  /* 0x0000800c67007388 */ /* 0x000fe20000000c00 */
[----:B------:R-:W-:-:S04]  /*121c0*/  DEPBAR.LE SB5, 0xc ;  /* 0x0000d3000000791a */ /* 0x000fc80000000000 */
[----:B------:R-:W-:Y:S01]  /*121d0*/  STS.128 [R103+0xc0], R16 ;  /* 0x0000c01067007388 */ /* 0x000fe20000000c00 */
[----:B------:R-:W-:Y:S06]  /*121e0*/  BAR.SYNC.DEFER_BLOCKING 0x0 ;  /* 0x0000000000007b1d */ /* 0x000fec0000010000 */
[----:B--2---:R-:W2:Y:S04]  /*121f0*/  LDS.64 R70, [R74+UR8] ;  /* 0x000000084a467984 */ /* 0x004ea80008000a00 */
[----:B------:R-:W3:Y:S04]  /*12200*/  LDS.64 R90, [R74+UR8+0x100] ;  /* 0x000100084a5a7984 */ /* 0x000ee80008000a00 */
[----:B------:R-:W4:Y:S04]  /*12210*/  LDS.64 R88, [R74+UR8+0x220] ;  /* 0x000220084a587984 */ /* 0x000f280008000a00 */
[----:B------:R-:W4:Y:S04]  /*12220*/  LDS.64 R80, [R74+UR8+0x320] ;  /* 0x000320084a507984 */ /* 0x000f280008000a00 */
[----:B-1----:R-:W1:Y:S04]  /*12230*/  LDS.64 R72, [R74+UR8+0x440] ;  /* 0x000440084a487984 */ /* 0x002e680008000a00 */
[----:B------:R-:W1:Y:S04]  /*12240*/  LDS.64 R2, [R74+UR8+0x540] ;  /* 0x000540084a027984 */ /* 0x000e680008000a00 */
[----:B------:R-:W1:Y:S04]  /*12250*/  LDS.64 R6, [R74+UR8+0x660] ;  /* 0x000660084a067984 */ /* 0x000e680008000a00 */
[----:B------:R-:W1:Y:S01]  /*12260*/  LDS.64 R4, [R74+UR8+0x760] ;  /* 0x000760084a047984 */ /* 0x000e620008000a00 */
[----:B--2---:R-:W-:-:S02]  /*12270*/  DMUL R70, R70, R110 ;  /* 0x0000006e46467228 */ /* 0x004fc40000000000 */
[-C--:B---3--:R-:W-:Y:S02]  /*12280*/  DMUL R18, R90, R110.reuse ;  /* 0x0000006e5a127228 */ /* 0x088fe40000000000 */
[-C--:B----4-:R-:W-:Y:S02]  /*12290*/  DMUL R14, R88, R110.reuse ;  /* 0x0000006e580e7228 */ /* 0x090fe40000000000 */
[-C--:B------:R-:W-:Y:S02]  /*122a0*/  DMUL R12, R80, R110.reuse ;  /* 0x0000006e500c7228 */ /* 0x080fe40000000000 */
[-C--:B-1----:R-:W-:Y:S02]  /*122b0*/  DMUL R10, R72, R110.reuse ;  /* 0x0000006e480a7228 */ /* 0x082fe40000000000 */
[-C--:B------:R-:W-:Y:S02]  /*122c0*/  DMUL R8, R2, R110.reuse ;  /* 0x0000006e02087228 */ /* 0x080fe40000000000 */
[----:B------:R-:W-:-:S02]  /*122d0*/  DMUL R6, R6, R110 ;  /* 0x0000006e06067228 */ /* 0x000fc40000000000 */
[----:B------:R-:W-:Y:S01]  /*122e0*/  DMUL R4, R4, R110 ;  /* 0x0000006e04047228 */ /* 0x000fe20000000000 */
[----:B------:R-:W-:Y:S10]  /*122f0*/  @P0 BRA `(.L_x_235) ;  /* 0x00000000007c0947 */ /* 0x000ff40003800000 */
[----:B------:R-:W1:Y:S01]  /*12300*/  LDCU.64 UR6, c[0x0][0x380] ;  /* 0x00007000ff0677ac */ /* 0x000e620008000a00 */
[C---:B------:R-:W-:Y:S02]  /*12310*/  VIADD R2, R104.reuse, 0x1 ;  /* 0x0000000168027836 */ /* 0x040fe40000000000 */
[----:B------:R-:W-:Y:S01]  /*12320*/  VIADD R3, R104, 0x3 ;  /* 0x0000000368037836 */ /* 0x000fe20000000000 */
[----:B------:R-:W2:Y:S01]  /*12330*/  LDCU.64 UR4, c[0x0][0x428] ;  /* 0x00008500ff0477ac */ /* 0x000ea20008000a00 */
[----:B-1----:R-:W-:Y:S02]  /*12340*/  ISETP.GE.AND P0, PT, R102, UR7, PT ;  /* 0x0000000766007c0c */ /* 0x002fe4000bf06270 */
[----:B------:R-:W-:Y:S02]  /*12350*/  ISETP.GE.AND P4, PT, R76, UR7, PT ;  /* 0x000000074c007c0c */ /* 0x000fe4000bf86270 */
[C---:B------:R-:W-:Y:S02]  /*12360*/  ISETP.LT.AND P3, PT, R104.reuse, UR6, !P0 ;  /* 0x0000000668007c0c */ /* 0x040fe4000c761270 */
[----:B------:R-:W-:-:S02]  /*12370*/  ISETP.LT.AND P2, PT, R104, UR6, !P4 ;  /* 0x0000000668007c0c */ /* 0x000fc4000e741270 */
[----:B------:R-:W-:Y:S02]  /*12380*/  ISETP.LT.AND P1, PT, R2, UR6, !P0 ;  /* 0x0000000602007c0c */ /* 0x000fe4000c721270 */
[----:B--2---:R-:W-:-:S04]  /*12390*/  IADD3 R16, P6, PT, R78, UR4, RZ ;  /* 0x000000044e107c10 */ /* 0x004fc8000ffde0ff */
[----:B------:R-:W-:Y:S02]  /*123a0*/  IADD3.X R17, PT, PT, R79, UR5, RZ, P6, !PT ;  /* 0x000000054f117c10 */ /* 0x000fe4000b7fe4ff */
[----:B------:R-:W-:Y:S01]  /*123b0*/  IADD3 R72, P6, PT, R16, UR4, RZ ;  /* 0x0000000410487c10 */ /* 0x000fe2000ffde0ff */
[----:B------:R1:W-:Y:S01]  /*123c0*/  @P3 STG.E.64 desc[UR14][R78.64], R70 ;  /* 0x000000464e003986 */ /* 0x0003e2000c101b0e */
[----:B------:R-:W-:Y:S01]  /*123d0*/  ISETP.LT.AND P3, PT, R2, UR6, !P4 ;  /* 0x0000000602007c0c */ /* 0x000fe2000e761270 */
[----:B------:R-:W-:Y:S01]  /*123e0*/  VIADD R2, R104, 0x2 ;  /* 0x0000000268027836 */ /* 0x000fe20000000000 */
[----:B------:R-:W-:Y:S01]  /*123f0*/  IADD3.X R73, PT, PT, R17, UR5, RZ, P6, !PT ;  /* 0x0000000511497c10 */ /* 0x000fe2000b7fe4ff */
[----:B------:R2:W-:Y:S03]  /*12400*/  @P2 STG.E.64 desc[UR14][R78.64+0x100], R18 ;  /* 0x000100124e002986 */ /* 0x0005e6000c101b0e */
[C---:B------:R-:W-:Y:S01]  /*12410*/  ISETP.LT.AND P2, PT, R2.reuse, UR6, !P0 ;  /* 0x0000000602007c0c */ /* 0x040fe2000c741270 */
[----:B------:R2:W-:Y:S01]  /*12420*/  @P1 STG.E.64 desc[UR14][R16.64], R14 ;  /* 0x0000000e10001986 */ /* 0x0005e2000c101b0e */
[----:B------:R-:W-:-:S02]  /*12430*/  ISETP.LT.AND P1, PT, R2, UR6, !P4 ;  /* 0x0000000602007c0c */ /* 0x000fc4000e721270 */
[C---:B------:R-:W-:Y:S02]  /*12440*/  ISETP.LT.AND P0, PT, R3.reuse, UR6, !P0 ;  /* 0x0000000603007c0c */ /* 0x040fe4000c701270 */
[----:B------:R-:W-:Y:S01]  /*12450*/  ISETP.LT.AND P4, PT, R3, UR6, !P4 ;  /* 0x0000000603007c0c */ /* 0x000fe2000e781270 */
[----:B------:R2:W-:Y:S06]  /*12460*/  @P3 STG.E.64 desc[UR14][R16.64+0x100], R12 ;  /* 0x0001000c10003986 */ /* 0x0005ec000c101b0e */
[----:B------:R2:W-:Y:S04]  /*12470*/  @P2 STG.E.64 desc[UR14][R72.64], R10 ;  /* 0x0000000a48002986 */ /* 0x0005e8000c101b0e */
[----:B------:R2:W-:Y:S01]  /*12480*/  @P1 STG.E.64 desc[UR14][R72.64+0x100], R8 ;  /* 0x0001000848001986 */ /* 0x0005e2000c101b0e */
[----:B-1----:R-:W-:-:S04]  /*12490*/  IADD3 R70, P6, PT, R72, UR4, RZ ;  /* 0x0000000448467c10 */ /* 0x002fc8000ffde0ff */
[----:B------:R-:W-:-:S05]  /*124a0*/  IADD3.X R71, PT, PT, R73, UR5, RZ, P6, !PT ;  /* 0x0000000549477c10 */ /* 0x000fca000b7fe4ff */
[----:B------:R2:W-:Y:S01]  /*124b0*/  @P0 STG.E.64 desc[UR14][R70.64], R6 ;  /* 0x0000000646000986 */ /* 0x0005e2000c101b0e */
[----:B------:R-:W-:Y:S05]  /*124c0*/  @!P4 BRA `(.L_x_236) ;  /* 0x000000180090c947 */ /* 0x000fea0003800000 */
[----:B------:R3:W-:Y:S01]  /*124d0*/  STG.E.64 desc[UR14][R70.64+0x100], R4 ;  /* 0x0001000446007986 */ /* 0x0007e2000c101b0e */
[----:B------:R-:W-:Y:S05]  /*124e0*/  BRA `(.L_x_236) ;  /* 0x0000001800887947 */ /* 0x000fea0003800000 */
.L_x_235:
[----:B------:R-:W-:Y:S01]  /*124f0*/  LOP3.LUT R2, R83, R77, RZ, 0xfc, !PT ;  /* 0x0000004d53027212 */ /* 0x000fe200078efcff */
[----:B------:R-:W-:Y:S03]  /*12500*/  BSSY.RECONVERGENT B0, `(.L_x_237) ;  /* 0x000002c000007945 */ /* 0x000fe60003800200 */
        /* <DEDUP_REMOVED lines=24> */
.L_x_238:
        /* <DEDUP_REMOVED lines=19> */
.L_x_239:
[----:B------:R-:W-:Y:S05]  /*127c0*/  BSYNC.RECONVERGENT B0 ;  /* 0x0000000000007941 */ /* 0x000fea0003800200 */
.L_x_237:
        /* <DEDUP_REMOVED lines=10> */
[----:B------:R-:W-:-:S05]  /*12870*/  IMAD.X R2, RZ, RZ, R83, P0 ;  /* 0x000000ffff027224 */ /* 0x000fca00000e0653 */
[----:B------:R-:W-:Y:S01]  /*12880*/  LOP3.LUT R77, R2, R77, RZ, 0xfc, !PT ;  /* 0x0000004d024d7212 */ /* 0x000fe200078efcff */
[----:B------:R-:W-:Y:S02]  /*12890*/  @P2 IMAD.MOV.U32 R72, RZ, RZ, R78 ;  /* 0x000000ffff482224 */ /* 0x000fe400078e004e */
[----:B------:R-:W-:Y:S01]  /*128a0*/  @P2 IMAD.MOV.U32 R73, RZ, RZ, R79 ;  /* 0x000000ffff492224 */ /* 0x000fe200078e004f */
[----:B------:R-:W-:-:S04]  /*128b0*/  ISETP.NE.U32.AND P0, PT, R77, RZ, PT ;  /* 0x000000ff4d00720c */ /* 0x000fc80003f05070 */
[----:B------:R1:W-:Y:S09]  /*128c0*/  @P2 STG.E.64 desc[UR14][R72.64], R70 ;  /* 0x0000004648002986 */ /* 0x0003f2000c101b0e */
        /* <DEDUP_REMOVED lines=21> */
.L_x_241:
[----:B------:R-:W2:Y:S01]  /*12a20*/  LDCU.64 UR4, c[0x0][0x420] ;  /* 0x00008400ff0477ac */ /* 0x000ea20008000a00 */
[----:B------:R-:W-:Y:S01]  /*12a30*/  IMAD.MOV.U32 R98, RZ, RZ, R3 ;  /* 0x000000ffff627224 */ /* 0x000fe200078e0003 */
[----:B------:R-:W-:Y:S02]  /*12a40*/  MOV R97, R2 ;  /* 0x0000000200617202 */ /* 0x000fe40000000f00 */
[----:B------:R-:W-:Y:S01]  /*12a50*/  MOV R94, 0x12a90 ;  /* 0x00012a90005e7802 */ /* 0x000fe20000000f00 */
[----:B--2---:R-:W-:Y:S01]  /*12a60*/  IMAD.U32 R96, RZ, RZ, UR4 ;  /* 0x00000004ff607e24 */ /* 0x004fe2000f8e00ff */
[----:B------:R-:W-:Y:S02]  /*12a70*/  MOV R95, UR5 ;  /* 0x00000005005f7c02 */ /* 0x000fe40008000f00 */
[----:B-1---5:R-:W-:Y:S05]  /*12a80*/  CALL.REL.NOINC `($__internal_1_$__cuda_sm20_rem_u64) ;  /* 0x0000007000f47944 */ /* 0x022fea0003c00000 */
.L_x_242:
[----:B------:R-:W-:Y:S05]  /*12a90*/  BSYNC.RECONVERGENT B0 ;  /* 0x0000000000007941 */ /* 0x000fea0003800200 */
.L_x_240:
        /* <DEDUP_REMOVED lines=26> */
[----:B------:R-:W2:Y:S02]  /*12c40*/  F2I.FTZ.U32.TRUNC.NTZ R83, R73 ;  /* 0x0000004900537305 */ /* 0x000ea4000021f000 */
[----:B--2---:R-:W-:-:S05]  /*12c50*/  IMAD R19, R83, R71, RZ ;  /* 0x0000004753137224 */ /* 0x004fca00078e02ff */
        /* <DEDUP_REMOVED lines=15> */
.L_x_244:
        /* <DEDUP_REMOVED lines=18> */
.L_x_245:
[----:B------:R-:W-:Y:S05]  /*12e70*/  BSYNC.RECONVERGENT B0 ;  /* 0x0000000000007941 */ /* 0x000fea0003800200 */
.L_x_243:
        /* <DEDUP_REMOVED lines=36> */
.L_x_247:
[----:B------:R-:W2:Y:S01]  /*130c0*/  LDCU.64 UR4, c[0x0][0x420] ;  /* 0x00008400ff0477ac */ /* 0x000ea20008000a00 */
[----:B------:R-:W-:Y:S01]  /*130d0*/  IMAD.MOV.U32 R98, RZ, RZ, R3 ;  /* 0x000000ffff627224 */ /* 0x000fe200078e0003 */
[----:B------:R-:W-:Y:S02]  /*130e0*/  MOV R97, R2 ;  /* 0x0000000200617202 */ /* 0x000fe40000000f00 */
[----:B------:R-:W-:Y:S01]  /*130f0*/  MOV R94, 0x13130 ;  /* 0x00013130005e7802 */ /* 0x000fe20000000f00 */
[----:B--2---:R-:W-:Y:S01]  /*13100*/  IMAD.U32 R96, RZ, RZ, UR4 ;  /* 0x00000004ff607e24 */ /* 0x004fe2000f8e00ff */
[----:B------:R-:W-:Y:S02]  /*13110*/  MOV R95, UR5 ;  /* 0x00000005005f7c02 */ /* 0x000fe40008000f00 */
[----:B-1---5:R-:W-:Y:S05]  /*13120*/  CALL.REL.NOINC `($__internal_1_$__cuda_sm20_rem_u64) ;  /* 0x0000006c004c7944 */ /* 0x022fea0003c00000 */
.L_x_248:
[----:B------:R-:W-:Y:S05]  /*13130*/  BSYNC.RECONVERGENT B0 ;  /* 0x0000000000007941 */ /* 0x000fea0003800200 */
.L_x_246:
        /* <DEDUP_REMOVED lines=21> */
[----:B-1----:R-:W-:Y:S01]  /*13290*/  IMAD.MOV.U32 R72, RZ, RZ, RZ ;  /* 0x000000ffff487224 */ /* 0x002fe200078e00ff */
        /* <DEDUP_REMOVED lines=22> */
.L_x_250:
        /* <DEDUP_REMOVED lines=18> */
.L_x_251:
[----:B------:R-:W-:Y:S05]  /*13520*/  BSYNC.RECONVERGENT B0 ;  /* 0x0000000000007941 */ /* 0x000fea0003800200 */
.L_x_249:
[----:B------:R-:W1:Y:S01]  /*13530*/  LDCU.64 UR6, c[0x0][0x380] ;  /* 0x00007000ff0677ac */ /* 0x000e620008000a00 */
[--C-:B------:R-:W-:Y:S01]  /*13540*/  SHF.R.U64 R19, R12, 0x3, R13.reuse ;  /* 0x000000030c137819 */ /* 0x100fe2000000120d */
[----:B------:R-:W-:Y:S01]  /*13550*/  VIADD R12, R104, 0x2 ;  /* 0x00000002680c7836 */ /* 0x000fe20000000000 */
[----:B------:R-:W-:Y:S01]  /*13560*/  SHF.R.U32.HI R18, RZ, 0x3, R13 ;  /* 0x00000003ff127819 */ /* 0x000fe2000001160d */
[----:B------:R-:W2:Y:S01]  /*13570*/  LDCU.64 UR4, c[0x0][0x428] ;  /* 0x00008500ff0477ac */ /* 0x000ea20008000a00 */
[----:B------:R-:W-:Y:S01]  /*13580*/  ISETP.LE.U32.AND P2, PT, R16, R19, PT ;  /* 0x000000131000720c */ /* 0x000fe20003f43070 */
[----:B------:R-:W-:Y:S01]  /*13590*/  BSSY.RECONVERGENT B0, `(.L_x_252) ;  /* 0x0000026000007945 */ /* 0x000fe20003800200 */
        /* <DEDUP_REMOVED lines=30> */
.L_x_253:
[----:B------:R-:W2:Y:S01]  /*13780*/  LDCU.64 UR4, c[0x0][0x420] ;  /* 0x00008400ff0477ac */ /* 0x000ea20008000a00 */
[----:B------:R-:W-:Y:S01]  /*13790*/  IMAD.MOV.U32 R98, RZ, RZ, R3 ;  /* 0x000000ffff627224 */ /* 0x000fe200078e0003 */
[----:B------:R-:W-:Y:S02]  /*137a0*/  MOV R97, R2 ;  /* 0x0000000200617202 */ /* 0x000fe40000000f00 */
[----:B------:R-:W-:Y:S01]  /*137b0*/  MOV R94, 0x137f0 ;  /* 0x000137f0005e7802 */ /* 0x000fe20000000f00 */
[----:B--2---:R-:W-:Y:S01]  /*137c0*/  IMAD.U32 R96, RZ, RZ, UR4 ;  /* 0x00000004ff607e24 */ /* 0x004fe2000f8e00ff */
[----:B------:R-:W-:Y:S02]  /*137d0*/  MOV R95, UR5 ;  /* 0x00000005005f7c02 */ /* 0x000fe40008000f00 */
[----:B-1---5:R-:W-:Y:S05]  /*137e0*/  CALL.REL.NOINC `($__internal_1_$__cuda_sm20_rem_u64) ;  /* 0x00000064009c7944 */ /* 0x022fea0003c00000 */
.L_x_254:
[----:B------:R-:W-:Y:S05]  /*137f0*/  BSYNC.RECONVERGENT B0 ;  /* 0x0000000000007941 */ /* 0x000fea0003800200 */
.L_x_252:
        /* <DEDUP_REMOVED lines=45> */
.L_x_256:
        /* <DEDUP_REMOVED lines=18> */
.L_x_257:
[----:B------:R-:W-:Y:S05]  /*13bf0*/  BSYNC.RECONVERGENT B0 ;  /* 0x0000000000007941 */ /* 0x000fea0003800200 */
.L_x_255:
        /* <DEDUP_REMOVED lines=36> */
.L_x_259:
[----:B------:R-:W2:Y:S01]  /*13e40*/  LDCU.64 UR4, c[0x0][0x420] ;  /* 0x00008400ff0477ac */ /* 0x000ea20008000a00 */
[----:B------:R-:W-:Y:S01]  /*13e50*/  MOV R94, 0x13e90 ;  /* 0x00013e90005e7802 */ /* 0x000fe20000000f00 */
[----:B--2---:R-:W-:Y:S01]  /*13e60*/  IMAD.U32 R96, RZ, RZ, UR4 ;  /* 0x00000004ff607e24 */ /* 0x004fe2000f8e00ff */
[----:B------:R-:W-:Y:S02]  /*13e70*/  MOV R95, UR5 ;  /* 0x00000005005f7c02 */ /* 0x000fe40008000f00 */
[----:B-1---5:R-:W-:Y:S05]  /*13e80*/  CALL.REL.NOINC `($__internal_1_$__cuda_sm20_rem_u64) ;  /* 0x0000005c00f47944 */ /* 0x022fea0003c00000 */
.L_x_260:
[----:B------:R-:W-:Y:S05]  /*13e90*/  BSYNC.RECONVERGENT B0 ;  /* 0x0000000000007941 */ /* 0x000fea0003800200 */
.L_x_258:
[----:B------:R-:W1:Y:S01]  /*13ea0*/  LDCU UR6, c[0x0][0x380] ;  /* 0x00007000ff0677ac */ /* 0x000e620008000800 */
[--C-:B------:R-:W-:Y:S02]  /*13eb0*/  SHF.R.U64 R3, R98, 0x3, R99.reuse ;  /* 0x0000000362037819 */ /* 0x100fe40000001263 */
[----:B------:R-:W-:Y:S02]  /*13ec0*/  SHF.R.U32.HI R2, RZ, 0x3, R99 ;  /* 0x00000003ff027819 */ /* 0x000fe40000011663 */
[----:B------:R-:W-:Y:S02]  /*13ed0*/  ISETP.LE.U32.AND P1, PT, R12, R3, PT ;  /* 0x000000030c00720c */ /* 0x000fe40003f23070 */
[----:B-1----:R-:W-:-:S04]  /*13ee0*/  ISETP.LT.AND P0, PT, R8, UR6, !P0 ;  /* 0x0000000608007c0c */ /* 0x002fc8000c701270 */
[----:B------:R-:W-:-:S13]  /*13ef0*/  ISETP.LE.U32.AND.EX P0, PT, R9, R2, P0, P1 ;  /* 0x000000020900720c */ /* 0x000fda0000703110 */
[----:B------:R1:W-:Y:S02]  /*13f00*/  @P0 STG.E.64 desc[UR14][R10.64+0x100], R4 ;  /* 0x000100040a000986 */ /* 0x0003e4000c101b0e */
.L_x_236:
[----:B------:R-:W-:Y:S05]  /*13f10*/  BSYNC.RECONVERGENT B1 ;  /* 0x0000000000017941 */ /* 0x000fea0003800200 */
.L_x_234:
[----:B------:R-:W-:Y:S01]  /*13f20*/  BAR.SYNC.DEFER_BLOCKING 0x0 ;  /* 0x0000000000007b1d */ /* 0x000fe20000010000 */
[----:B------:R-:W-:-:S05]  /*13f30*/  ISETP.LT.AND P0, PT, R75, UR9, PT ;  /* 0x000000094b007c0c */ /* 0x000fca000bf01270 */
[----:B------:R-:W2:Y:S01]  /*13f40*/  LDCU.64 UR4, c[0x0][0x440] ;  /* 0x00008800ff0477ac */ /* 0x000ea20008000a00 */
[----:B------:R-:W-:Y:S01]  /*13f50*/  BSSY.RECONVERGENT B1, `(.L_x_261) ;  /* 0x00001dc000017945 */ /* 0x000fe20003800200 */
[----:B------:R-:W-:-:S04]  /*13f60*/  DEPBAR.LE SB5, 0x8 ;  /* 0x0000d2000000791a */ /* 0x000fc80000000000 */
[----:B------:R-:W-:Y:S01]  /*13f70*/  STS.128 [R103], R32 ;  /* 0x0000002067007388 */ /* 0x000fe20000000c00 */
[----:B--2---:R-:W-:-:S03]  /*13f80*/  IADD3 R14, P1, PT, R78, UR4, RZ ;  /* 0x000000044e0e7c10 */ /* 0x004fc6000ff3e0ff */
[----:B------:R-:W-:Y:S01]  /*13f90*/  STS.128 [R103+0x40], R28 ;  /* 0x0000401c67007388 */ /* 0x000fe20000000c00 */
[----:B------:R-:W-:-:S03]  /*13fa0*/  IADD3.X R15, PT, PT, R79, UR5, RZ, P1, !PT ;  /* 0x000000054f0f7c10 */ /* 0x000fc60008ffe4ff */
[----:B------:R-:W-:Y:S04]  /*13fb0*/  STS.128 [R103+0x80], R24 ;  /* 0x0000801867007388 */ /* 0x000fe80000000c00 */
[----:B------:R-:W-:Y:S01]  /*13fc0*/  STS.128 [R103+0xc0], R20 ;  /* 0x0000c01467007388 */ /* 0x000fe20000000c00 */
[----:B------:R-:W-:Y:S06]  /*13fd0*/  BAR.SYNC.DEFER_BLOCKING 0x0 ;  /* 0x0000000000007b1d */ /* 0x000fec0000010000 */
[----:B-1-3--:R-:W1:Y:S04]  /*13fe0*/  LDS.64 R4, [R74+UR8] ;  /* 0x000000084a047984 */ /* 0x00ae680008000a00 */
[----:B------:R-:W2:Y:S04]  /*13ff0*/  LDS.64 R18, [R74+UR8+0x220] ;  /* 0x000220084a127984 */ /* 0x000ea80008000a00 */
[----:B------:R-:W3:Y:S04]  /*14000*/  LDS.64 R16, [R74+UR8+0x320] ;  /* 0x000320084a107984 */ /* 0x000ee80008000a00 */
[----:B------:R-:W4:Y:S04]  /*14010*/  LDS.64 R12, [R74+UR8+0x440] ;  /* 0x000440084a0c7984 */ /* 0x000f280008000a00 */
[----:B------:R-:W4:Y:S04]  /*14020*/  LDS.64 R10, [R74+UR8+0x540] ;  /* 0x000540084a0a7984 */ /* 0x000f280008000a00 */
[----:B------:R-:W4:Y:S04]  /*14030*/  LDS.64 R8, [R74+UR8+0x660] ;  /* 0x000660084a087984 */ /* 0x000f280008000a00 */
[----:B------:R-:W4:Y:S04]  /*14040*/  LDS.64 R6, [R74+UR8+0x760] ;  /* 0x000760084a067984 */ /* 0x000f280008000a00 */
[----:B------:R-:W4:Y:S01]  /*14050*/  LDS.64 R2, [R74+UR8+0x100] ;  /* 0x000100084a027984 */ /* 0x000f220008000a00 */
[----:B-1----:R-:W-:-:S02]  /*14060*/  DMUL R24, R4, R110 ;  /* 0x0000006e04187228 */ /* 0x002fc40000000000 */
[-C--:B--2---:R-:W-:Y:S02]  /*14070*/  DMUL R18, R18, R110.reuse ;  /* 0x0000006e12127228 */ /* 0x084fe40000000000 */
[-C--:B---3--:R-:W-:Y:S02]  /*14080*/  DMUL R16, R16, R110.reuse ;  /* 0x0000006e10107228 */ /* 0x088fe40000000000 */
[-C--:B----4-:R-:W-:Y:S02]  /*14090*/  DMUL R12, R12, R110.reuse ;  /* 0x0000006e0c0c7228 */ /* 0x090fe40000000000 */
[-C--:B------:R-:W-:Y:S02]  /*140a0*/  DMUL R10, R10, R110.reuse ;  /* 0x0000006e0a0a7228 */ /* 0x080fe40000000000 */
[-C--:B------:R-:W-:Y:S02]  /*140b0*/  DMUL R8, R8, R110.reuse ;  /* 0x0000006e08087228 */ /* 0x080fe40000000000 */
[----:B------:R-:W-:-:S02]  /*140c0*/  DMUL R6, R6, R110 ;  /* 0x0000006e06067228 */ /* 0x000fc40000000000 */
[----:B------:R-:W-:Y:S01]  /*140d0*/  DMUL R20, R2, R110 ;  /* 0x0000006e02147228 */ /* 0x000fe20000000000 */
[----:B------:R-:W-:Y:S01]  /*140e0*/  VIADD R2, R104, 0x8 ;  /* 0x0000000868027836 */ /* 0x000fe20000000000 */
[----:B------:R-:W-:Y:S09]  /*140f0*/  @!P0 BRA `(.L_x_262) ;  /* 0x0000001800908947 */ /* 0x000ff20003800000 */
        /* <DEDUP_REMOVED lines=32> */
.L_x_264:
        /* <DEDUP_REMOVED lines=18> */
.L_x_265:
[----:B------:R-:W-:Y:S05]  /*14420*/  BSYNC.RECONVERGENT B0 ;  /* 0x0000000000007941 */ /* 0x000fea0003800200 */
.L_x_263:
        /* <DEDUP_REMOVED lines=35> */
.L_x_267:
[----:B------:R-:W2:Y:S01]  /*14660*/  LDCU.64 UR4, c[0x0][0x420] ;  /* 0x00008400ff0477ac */ /* 0x000ea20008000a00 */
[----:B------:R-:W-:Y:S01]  /*14670*/  IMAD.MOV.U32 R98, RZ, RZ, R4 ;  /* 0x000000ffff627224 */ /* 0x000fe200078e0004 */
[----:B------:R-:W-:Y:S02]  /*14680*/  MOV R97, R3 ;  /* 0x0000000300617202 */ /* 0x000fe40000000f00 */
[----:B------:R-:W-:Y:S01]  /*14690*/  MOV R94, 0x146d0 ;  /* 0x000146d0005e7802 */ /* 0x000fe20000000f00 */
[----:B--2---:R-:W-:Y:S01]  /*146a0*/  IMAD.U32 R96, RZ, RZ, UR4 ;  /* 0x00000004ff607e24 */ /* 0x004fe2000f8e00ff */
[----:B------:R-:W-:Y:S02]  /*146b0*/  MOV R95, UR5 ;  /* 0x00000005005f7c02 */ /* 0x000fe40008000f00 */
[----:B-1---5:R-:W-:Y:S05]  /*146c0*/  CALL.REL.NOINC `($__internal_1_$__cuda_sm20_rem_u64) ;  /* 0x0000005400e47944 */ /* 0x022fea0003c00000 */
.L_x_268:
[----:B------:R-:W-:Y:S05]  /*146d0*/  BSYNC.RECONVERGENT B0 ;  /* 0x0000000000007941 */ /* 0x000fea0003800200 */
.L_x_266:
        /* <DEDUP_REMOVED lines=43> */
.L_x_270:
        /* <DEDUP_REMOVED lines=17> */
.L_x_271:
[----:B------:R-:W-:Y:S05]  /*14aa0*/  BSYNC.RECONVERGENT B0 ;  /* 0x0000000000007941 */ /* 0x000fea0003800200 */
.L_x_269:
        /* <DEDUP_REMOVED lines=36> */
.L_x_273:
[----:B------:R-:W2:Y:S01]  /*14cf0*/  LDCU.64 UR4, c[0x0][0x420] ;  /* 0x00008400ff0477ac */ /* 0x000ea20008000a00 */
[----:B------:R-:W-:Y:S01]  /*14d00*/  IMAD.MOV.U32 R98, RZ, RZ, R4 ;  /* 0x000000ffff627224 */ /* 0x000fe200078e0004 */
[----:B------:R-:W-:Y:S02]  /*14d10*/  MOV R97, R3 ;  /* 0x0000000300617202 */ /* 0x000fe40000000f00 */
[----:B------:R-:W-:Y:S01]  /*14d20*/  MOV R94, 0x14d60 ;  /* 0x00014d60005e7802 */ /* 0x000fe20000000f00 */
[----:B--2---:R-:W-:Y:S01]  /*14d30*/  IMAD.U32 R96, RZ, RZ, UR4 ;  /* 0x00000004ff607e24 */ /* 0x004fe2000f8e00ff */
[----:B------:R-:W-:Y:S02]  /*14d40*/  MOV R95, UR5 ;  /* 0x00000005005f7c02 */ /* 0x000fe40008000f00 */
[----:B-1---5:R-:W-:Y:S05]  /*14d50*/  CALL.REL.NOINC `($__internal_1_$__cuda_sm20_rem_u64) ;  /* 0x0000005000407944 */ /* 0x022fea0003c00000 */
.L_x_274:
[----:B------:R-:W-:Y:S05]  /*14d60*/  BSYNC.RECONVERGENT B0 ;  /* 0x0000000000007941 */ /* 0x000fea0003800200 */
.L_x_272:
        /* <DEDUP_REMOVED lines=44> */
.L_x_276:
        /* <DEDUP_REMOVED lines=17> */
.L_x_277:
[----:B------:R-:W-:Y:S05]  /*15140*/  BSYNC.RECONVERGENT B0 ;  /* 0x0000000000007941 */ /* 0x000fea0003800200 */
.L_x_275:
        /* <DEDUP_REMOVED lines=37> */
.L_x_279:
[----:B------:R-:W2:Y:S01]  /*153a0*/  LDCU.64 UR4, c[0x0][0x420] ;  /* 0x00008400ff0477ac */ /* 0x000ea20008000a00 */
[----:B------:R-:W-:Y:S01]  /*153b0*/  IMAD.MOV.U32 R98, RZ, RZ, R4 ;  /* 0x000000ffff627224 */ /* 0x000fe200078e0004 */
[----:B------:R-:W-:Y:S02]  /*153c0*/  MOV R97, R3 ;  /* 0x0000000300617202 */ /* 0x000fe40000000f00 */
[----:B------:R-:W-:Y:S01]  /*153d0*/  MOV R94, 0x15410 ;  /* 0x00015410005e7802 */ /* 0x000fe20000000f00 */
[----:B--2---:R-:W-:Y:S01]  /*153e0*/  IMAD.U32 R96, RZ, RZ, UR4 ;  /* 0x00000004ff607e24 */ /* 0x004fe2000f8e00ff */
[----:B------:R-:W-:Y:S02]  /*153f0*/  MOV R95, UR5 ;  /* 0x00000005005f7c02 */ /* 0x000fe40008000f00 */
[----:B-1---5:R-:W-:Y:S05]  /*15400*/  CALL.REL.NOINC `($__internal_1_$__cuda_sm20_rem_u64) ;  /* 0x0000004800947944 */ /* 0x022fea0003c00000 */
.L_x_280:
[----:B------:R-:W-:Y:S05]  /*15410*/  BSYNC.RECONVERGENT B0 ;  /* 0x0000000000007941 */ /* 0x000fea0003800200 */
.L_x_278:
        /* <DEDUP_REMOVED lines=45> */
.L_x_282:
        /* <DEDUP_REMOVED lines=18> */
.L_x_283:
[----:B------:R-:W-:Y:S05]  /*15810*/  BSYNC.RECONVERGENT B0 ;  /* 0x0000000000007941 */ /* 0x000fea0003800200 */
.L_x_281:
        /* <DEDUP_REMOVED lines=35> */
.L_x_285:
[----:B------:R-:W2:Y:S01]  /*15a50*/  LDCU.64 UR4, c[0x0][0x420] ;  /* 0x00008400ff0477ac */ /* 0x000ea20008000a00 */
[----:B------:R-:W-:Y:S01]  /*15a60*/  MOV R94, 0x15aa0 ;  /* 0x00015aa0005e7802 */ /* 0x000fe20000000f00 */
[----:B--2---:R-:W-:Y:S01]  /*15a70*/  IMAD.U32 R96, RZ, RZ, UR4 ;  /* 0x00000004ff607e24 */ /* 0x004fe2000f8e00ff */
[----:B------:R-:W-:Y:S02]  /*15a80*/  MOV R95, UR5 ;  /* 0x00000005005f7c02 */ /* 0x000fe40008000f00 */
[----:B-1---5:R-:W-:Y:S05]  /*15a90*/  CALL.REL.NOINC `($__internal_1_$__cuda_sm20_rem_u64) ;  /* 0x0000004000f07944 */ /* 0x022fea0003c00000 */
.L_x_286:
[----:B------:R-:W-:Y:S05]  /*15aa0*/  BSYNC.RECONVERGENT B0 ;  /* 0x0000000000007941 */ /* 0x000fea0003800200 */
.L_x_284:
        /* <DEDUP_REMOVED lines=9> */
.L_x_262:
[----:B------:R-:W1:Y:S01]  /*15b40*/  LDCU UR7, c[0x0][0x384] ;  /* 0x00007080ff0777ac */ /* 0x000e620008000800 */
[----:B------:R-:W-:Y:S01]  /*15b50*/  VIADD R3, R104, 0xb ;  /* 0x0000000b68037836 */ /* 0x000fe20000000000 */
[----:B------:R-:W2:Y:S01]  /*15b60*/  LDCU.64 UR4, c[0x0][0x428] ;  /* 0x00008500ff0477ac */ /* 0x000ea20008000a00 */
[----:B-1----:R-:W-:Y:S02]  /*15b70*/  ISETP.GE.AND P6, PT, R102, UR7, PT ;  /* 0x0000000766007c0c */ /* 0x002fe4000bfc6270 */
[----:B------:R-:W-:Y:S02]  /*15b80*/  ISETP.GE.AND P0, PT, R76, UR7, PT ;  /* 0x000000074c007c0c */ /* 0x000fe4000bf06270 */
[C---:B------:R-:W-:Y:S02]  /*15b90*/  ISETP.LT.AND P4, PT, R2.reuse, UR6, !P6 ;  /* 0x0000000602007c0c */ /* 0x040fe4000f781270 */
[----:B------:R-:W-:Y:S01]  /*15ba0*/  ISETP.LT.AND P3, PT, R2, UR6, !P0 ;  /* 0x0000000602007c0c */ /* 0x000fe2000c761270 */
[----:B------:R-:W-:Y:S01]  /*15bb0*/  VIADD R2, R104, 0x9 ;  /* 0x0000000968027836 */ /* 0x000fe20000000000 */
[----:B--2---:R-:W-:-:S04]  /*15bc0*/  IADD3 R4, P2, PT, R14, UR4, RZ ;  /* 0x000000040e047c10 */ /* 0x004fc8000ff5e0ff */
[----:B------:R-:W-:Y:S02]  /*15bd0*/  ISETP.LT.AND P1, PT, R2, UR6, !P6 ;  /* 0x0000000602007c0c */ /* 0x000fe4000f721270 */
[----:B------:R-:W-:-:S03]  /*15be0*/  IADD3.X R5, PT, PT, R15, UR5, RZ, P2, !PT ;  /* 0x000000050f057c10 */ /* 0x000fc600097fe4ff */
[----:B------:R-:W-:Y:S01]  /*15bf0*/  @P4 STG.E.64 desc[UR14][R14.64], R24 ;  /* 0x000000180e004986 */ /* 0x000fe2000c101b0e */
[----:B------:R-:W-:Y:S01]  /*15c00*/  ISETP.LT.AND P4, PT, R2, UR6, !P0 ;  /* 0x0000000602007c0c */ /* 0x000fe2000c781270 */
[----:B------:R-:W-:Y:S02]  /*15c10*/  VIADD R2, R104, 0xa ;  /* 0x0000000a68027836 */ /* 0x000fe40000000000 */
[----:B------:R1:W-:Y:S03]  /*15c20*/  @P3 STG.E.64 desc[UR14][R14.64+0x100], R20 ;  /* 0x000100140e003986 */ /* 0x0003e6000c101b0e */
[C---:B------:R-:W-:Y:S01]  /*15c30*/  ISETP.LT.AND P3, PT, R2.reuse, UR6, !P6 ;  /* 0x0000000602007c0c */ /* 0x040fe2000f761270 */
[----:B------:R2:W-:Y:S01]  /*15c40*/  @P1 STG.E.64 desc[UR14][R4.64], R18 ;  /* 0x0000001204001986 */ /* 0x0005e2000c101b0e */
[----:B------:R-:W-:Y:S02]  /*15c50*/  ISETP.LT.AND P2, PT, R2, UR6, !P0 ;  /* 0x0000000602007c0c */ /* 0x000fe4000c741270 */
[----:B------:R-:W-:-:S02]  /*15c60*/  ISETP.LT.AND P1, PT, R3, UR6, !P6 ;  /* 0x0000000603007c0c */ /* 0x000fc4000f721270 */
[----:B------:R-:W-:Y:S01]  /*15c70*/  IADD3 R2, P6, PT, R4, UR4, RZ ;  /* 0x0000000404027c10 */ /* 0x000fe2000ffde0ff */
[----:B------:R2:W-:Y:S01]  /*15c80*/  @P4 STG.E.64 desc[UR14][R4.64+0x100], R16 ;  /* 0x0001001004004986 */ /* 0x0005e2000c101b0e */
[----:B------:R-:W-:Y:S02]  /*15c90*/  ISETP.LT.AND P0, PT, R3, UR6, !P0 ;  /* 0x0000000603007c0c */ /* 0x000fe4000c701270 */
[----:B------:R-:W-:-:S05]  /*15ca0*/  IADD3.X R3, PT, PT, R5, UR5, RZ, P6, !PT ;  /* 0x0000000505037c10 */ /* 0x000fca000b7fe4ff */
[----:B------:R2:W-:Y:S04]  /*15cb0*/  @P3 STG.E.64 desc[UR14][R2.64], R12 ;  /* 0x0000000c02003986 */ /* 0x0005e8000c101b0e */
[----:B------:R2:W-:Y:S01]  /*15cc0*/  @P2 STG.E.64 desc[UR14][R2.64+0x100], R10 ;  /* 0x0001000a02002986 */ /* 0x0005e2000c101b0e */
[----:B-1----:R-:W-:-:S04]  /*15cd0*/  IADD3 R20, P4, PT, R2, UR4, RZ ;  /* 0x0000000402147c10 */ /* 0x002fc8000ff9e0ff */
[----:B------:R-:W-:-:S05]  /*15ce0*/  IADD3.X R21, PT, PT, R3, UR5, RZ, P4, !PT ;  /* 0x0000000503157c10 */ /* 0x000fca000a7fe4ff */
[----:B------:R2:W-:Y:S04]  /*15cf0*/  @P1 STG.E.64 desc[UR14][R20.64], R8 ;  /* 0x0000000814001986 */ /* 0x0005e8000c101b0e */
[----:B------:R2:W-:Y:S02]  /*15d00*/  @P0 STG.E.64 desc[UR14][R20.64+0x100], R6 ;  /* 0x0001000614000986 */ /* 0x0005e4000c101b0e */
.L_x_287:
[----:B------:R-:W-:Y:S05]  /*15d10*/  BSYNC.RECONVERGENT B1 ;  /* 0x0000000000017941 */ /* 0x000fea0003800200 */
.L_x_261:
[----:B------:R-:W-:Y:S01]  /*15d20*/  BAR.SYNC.DEFER_BLOCKING 0x0 ;  /* 0x0000000000007b1d */ /* 0x000fe20000010000 */
[----:B------:R-:W-:Y:S01]  /*15d30*/  ISETP.LT.AND P0, PT, R75, UR9, PT ;  /* 0x000000094b007c0c */ /* 0x000fe2000bf01270 */
[----:B--2---:R-:W-:-:S04]  /*15d40*/  VIADD R2, R104, 0x10 ;  /* 0x0000001068027836 */ /* 0x004fc80000000000 */
[----:B------:R-:W1:Y:S01]  /*15d50*/  LDCU.64 UR4, c[0x0][0x440] ;  /* 0x00008800ff0477ac */ /* 0x000e620008000a00 */
[----:B------:R-:W-:Y:S01]  /*15d60*/  BSSY.RECONVERGENT B1, `(.L_x_288) ;  /* 0x00001dc000017945 */ /* 0x000fe20003800200 */
[----:B------:R-:W-:-:S04]  /*15d70*/  DEPBAR.LE SB5, 0x6 ;  /* 0x0000d1800000791a */ /* 0x000fc80000000000 */
[----:B------:R-:W-:Y:S01]  /*15d80*/  STS.128 [R103], R36 ;  /* 0x0000002467007388 */ /* 0x000fe20000000c00 */
[----:B-1----:R-:W-:-:S03]  /*15d90*/  IADD3 R12, P1, PT, R14, UR4, RZ ;  /* 0x000000040e0c7c10 */ /* 0x002fc6000ff3e0ff */
[----:B------:R-:W-:Y:S01]  /*15da0*/  STS.128 [R103+0x40], R40 ;  /* 0x0000402867007388 */ /* 0x000fe20000000c00 */
[----:B------:R-:W-:Y:S01]  /*15db0*/  IADD3.X R13, PT, PT, R15, UR5, RZ, P1, !PT ;  /* 0x000000050f0d7c10 */ /* 0x000fe20008ffe4ff */
[----:B------:R-:W-:-:S04]  /*15dc0*/  DEPBAR.LE SB5, 0x4 ;  /* 0x0000d1000000791a */ /* 0x000fc80000000000 */
[----:B------:R-:W-:Y:S04]  /*15dd0*/  STS.128 [R103+0x80], R44 ;  /* 0x0000802c67007388 */ /* 0x000fe80000000c00 */
[----:B------:R-:W-:Y:S01]  /*15de0*/  STS.128 [R103+0xc0], R48 ;  /* 0x0000c03067007388 */ /* 0x000fe20000000c00 */
[----:B------:R-:W-:Y:S06]  /*15df0*/  BAR.SYNC.DEFER_BLOCKING 0x0 ;  /* 0x0000000000007b1d */ /* 0x000fec0000010000 */
[----:B------:R-:W1:Y:S04]  /*15e00*/  LDS.64 R22, [R74+UR8] ;  /* 0x000000084a167984 */ /* 0x000e680008000a00 */
        /* <DEDUP_REMOVED lines=15> */
[----:B------:R-:W-:Y:S10]  /*15f00*/  @!P0 BRA `(.L_x_289) ;  /* 0x0000001800908947 */ /* 0x000ff40003800000 */
        /* <DEDUP_REMOVED lines=32> */
.L_x_291:
        /* <DEDUP_REMOVED lines=18> */
.L_x_292:
[----:B------:R-:W-:Y:S05]  /*16230*/  BSYNC.RECONVERGENT B0 ;  /* 0x0000000000007941 */ /* 0x000fea0003800200 */
.L_x_290:
[----:B------:R-:W1:Y:S01]  /*16240*/  LDCU.64 UR4, c[0x0][0x380] ;  /* 0x00007000ff0477ac */ /* 0x000e620008000a00 */
[--C-:B------:R-:W-:Y:S01]  /*16250*/  SHF.R.U64 R15, R26, 0x3, R3.reuse ;  /* 0x000000031a0f7819 */ /* 0x100fe20000001203 */
[----:B------:R-:W-:Y:S03]  /*16260*/  BSSY.RECONVERGENT B0, `(.L_x_293) ;  /* 0x0000028000007945 */ /* 0x000fe60003800200 */
[----:B------:R-:W-:Y:S02]  /*16270*/  ISETP.LE.U32.AND P2, PT, R14, R15, PT ;  /* 0x0000000f0e00720c */ /* 0x000fe40003f43070 */
[----:B------:R-:W-:Y:S02]  /*16280*/  SHF.R.S32.HI R15, RZ, 0x1f, R14 ;  /* 0x0000001fff0f7819 */ /* 0x000fe4000001140e */
[----:B-1----:R-:W-:Y:S02]  /*16290*/  ISETP.GE.AND P0, PT, R2, UR4, PT ;  /* 0x0000000402007c0c */ /* 0x002fe4000bf06270 */
[----:B------:R-:W-:-:S02]  /*162a0*/  SHF.R.U32.HI R2, RZ, 0x3, R3 ;  /* 0x00000003ff027819 */ /* 0x000fc40000011603 */
        /* <DEDUP_REMOVED lines=28> */
.L_x_294:
[----:B------:R-:W2:Y:S01]  /*16470*/  LDCU.64 UR4, c[0x0][0x420] ;  /* 0x00008400ff0477ac */ /* 0x000ea20008000a00 */
[----:B------:R-:W-:Y:S01]  /*16480*/  IMAD.MOV.U32 R98, RZ, RZ, R3 ;  /* 0x000000ffff627224 */ /* 0x000fe200078e0003 */
[----:B------:R-:W-:Y:S02]  /*16490*/  MOV R97, R2 ;  /* 0x0000000200617202 */ /* 0x000fe40000000f00 */
[----:B------:R-:W-:Y:S01]  /*164a0*/  MOV R94, 0x164e0 ;  /* 0x000164e0005e7802 */ /* 0x000fe20000000f00 */
[----:B--2---:R-:W-:Y:S01]  /*164b0*/  IMAD.U32 R96, RZ, RZ, UR4 ;  /* 0x00000004ff607e24 */ /* 0x004fe2000f8e00ff */
[----:B------:R-:W-:Y:S02]  /*164c0*/  MOV R95, UR5 ;  /* 0x00000005005f7c02 */ /* 0x000fe40008000f00 */
[----:B-1---5:R-:W-:Y:S05]  /*164d0*/  CALL.REL.NOINC `($__internal_1_$__cuda_sm20_rem_u64) ;  /* 0x0000003800607944 */ /* 0x022fea0003c00000 */
.L_x_295:
[----:B------:R-:W-:Y:S05]  /*164e0*/  BSYNC.RECONVERGENT B0 ;  /* 0x0000000000007941 */ /* 0x000fea0003800200 */
.L_x_293:
        /* <DEDUP_REMOVED lines=26> */
[----:B--2---:R-:W-:Y:S01]  /*16690*/  IMAD R21, R29, R25, RZ ;  /* 0x000000191d157224 */ /* 0x004fe200078e02ff */
        /* <DEDUP_REMOVED lines=15> */
.L_x_297:
        /* <DEDUP_REMOVED lines=17> */
.L_x_298:
[----:B------:R-:W-:Y:S05]  /*168a0*/  BSYNC.RECONVERGENT B0 ;  /* 0x0000000000007941 */ /* 0x000fea0003800200 */
.L_x_296:
        /* <DEDUP_REMOVED lines=37> */
.L_x_300:
[----:B------:R-:W2:Y:S01]  /*16b00*/  LDCU.64 UR4, c[0x0][0x420] ;  /* 0x00008400ff0477ac */ /* 0x000ea20008000a00 */
[----:B------:R-:W-:Y:S01]  /*16b10*/  IMAD.MOV.U32 R98, RZ, RZ, R3 ;  /* 0x000000ffff627224 */ /* 0x000fe200078e0003 */
[----:B------:R-:W-:Y:S02]  /*16b20*/  MOV R97, R2 ;  /* 0x0000000200617202 */ /* 0x000fe40000000f00 */
[----:B------:R-:W-:Y:S01]  /*16b30*/  MOV R94, 0x16b70 ;  /* 0x00016b70005e7802 */ /* 0x000fe20000000f00 */
[----:B--2---:R-:W-:Y:S01]  /*16b40*/  IMAD.U32 R96, RZ, RZ, UR4 ;  /* 0x00000004ff607e24 */ /* 0x004fe2000f8e00ff */
[----:B------:R-:W-:Y:S02]  /*16b50*/  MOV R95, UR5 ;  /* 0x00000005005f7c02 */ /* 0x000fe40008000f00 */
[----:B-1---5:R-:W-:Y:S05]  /*16b60*/  CALL.REL.NOINC `($__internal_1_$__cuda_sm20_rem_u64) ;  /* 0x0000003000bc7944 */ /* 0x022fea0003c00000 */
.L_x_301:
[----:B------:R-:W-:Y:S05]  /*16b70*/  BSYNC.RECONVERGENT B0 ;  /* 0x0000000000007941 */ /* 0x000fea0003800200 */
.L_x_299:
        /* <DEDUP_REMOVED lines=44> */
.L_x_303:
        /* <DEDUP_REMOVED lines=17> */
.L_x_304:
[----:B------:R-:W-:Y:S05]  /*16f50*/  BSYNC.RECONVERGENT B0 ;  /* 0x0000000000007941 */ /* 0x000fea0003800200 */
.L_x_302:
        /* <DEDUP_REMOVED lines=37> */
.L_x_306:
[----:B------:R-:W2:Y:S01]  /*171b0*/  LDCU.64 UR4, c[0x0][0x420] ;  /* 0x00008400ff0477ac */ /* 0x000ea20008000a00 */
[----:B------:R-:W-:Y:S01]  /*171c0*/  IMAD.MOV.U32 R98, RZ, RZ, R3 ;  /* 0x000000ffff627224 */ /* 0x000fe200078e0003 */
[----:B------:R-:W-:Y:S02]  /*171d0*/  MOV R97, R2 ;  /* 0x0000000200617202 */ /* 0x000fe40000000f00 */
[----:B------:R-:W-:Y:S01]  /*171e0*/  MOV R94, 0x17220 ;  /* 0x00017220005e7802 */ /* 0x000fe20000000f00 */
[----:B--2---:R-:W-:Y:S01]  /*171f0*/  IMAD.U32 R96, RZ, RZ, UR4 ;  /* 0x00000004ff607e24 */ /* 0x004fe2000f8e00ff */
[----:B------:R-:W-:Y:S02]  /*17200*/  MOV R95, UR5 ;  /* 0x00000005005f7c02 */ /* 0x000fe40008000f00 */
[----:B-1---5:R-:W-:Y:S05]  /*17210*/  CALL.REL.NOINC `($__internal_1_$__cuda_sm20_rem_u64) ;  /* 0x0000002c00107944 */ /* 0x022fea0003c00000 */
.L_x_307:
[----:B------:R-:W-:Y:S05]  /*17220*/  BSYNC.RECONVERGENT B0 ;  /* 0x0000000000007941 */ /* 0x000fea0003800200 */
.L_x_305:
        /* <DEDUP_REMOVED lines=44> */
.L_x_309:
        /* <DEDUP_REMOVED lines=17> */
.L_x_310:
[----:B------:R-:W-:Y:S05]  /*17600*/  BSYNC.RECONVERGENT B0 ;  /* 0x0000000000007941 */ /* 0x000fea0003800200 */
.L_x_308:
        /* <DEDUP_REMOVED lines=37> */
.L_x_312:
[----:B------:R-:W2:Y:S01]  /*17860*/  LDCU.64 UR4, c[0x0][0x420] ;  /* 0x00008400ff0477ac */ /* 0x000ea20008000a00 */
[----:B------:R-:W-:Y:S01]  /*17870*/  MOV R94, 0x178b0 ;  /* 0x000178b0005e7802 */ /* 0x000fe20000000f00 */
[----:B--2---:R-:W-:Y:S01]  /*17880*/  IMAD.U32 R96, RZ, RZ, UR4 ;  /* 0x00000004ff607e24 */ /* 0x004fe2000f8e00ff */
[----:B------:R-:W-:Y:S02]  /*17890*/  MOV R95, UR5 ;  /* 0x00000005005f7c02 */ /* 0x000fe40008000f00 */
[----:B-1---5:R-:W-:Y:S05]  /*178a0*/  CALL.REL.NOINC `($__internal_1_$__cuda_sm20_rem_u64) ;  /* 0x00000024006c7944 */ /* 0x022fea0003c00000 */
.L_x_313:
[----:B------:R-:W-:Y:S05]  /*178b0*/  BSYNC.RECONVERGENT B0 ;  /* 0x0000000000007941 */ /* 0x000fea0003800200 */
.L_x_311:
        /* <DEDUP_REMOVED lines=9> */
.L_x_289:
        /* <DEDUP_REMOVED lines=18> */
[----:B------:R-:W-:-:S02]  /*17a70*/  IADD3 R2, P0, PT, R14, UR4, RZ ;  /* 0x000000040e027c10 */ /* 0x000fc4000ff1e0ff */
[C---:B------:R-:W-:Y:S01]  /*17a80*/  ISETP.LT.AND P3, PT, R3.reuse, UR6, !P3 ;  /* 0x0000000603007c0c */ /* 0x040fe2000df61270 */
        /* <DEDUP_REMOVED lines=9> */
.L_x_314:
[----:B------:R-:W-:Y:S05]  /*17b20*/  BSYNC.RECONVERGENT B1 ;  /* 0x0000000000017941 */ /* 0x000fea0003800200 */
.L_x_288:
[----:B------:R-:W-:Y:S01]  /*17b30*/  BAR.SYNC.DEFER_BLOCKING 0x0 ;  /* 0x0000000000007b1d */ /* 0x000fe20000010000 */
[----:B------:R-:W-:-:S05]  /*17b40*/  ISETP.LT.AND P0, PT, R75, UR9, PT ;  /* 0x000000094b007c0c */ /* 0x000fca000bf01270 */
[----:B------:R-:W2:Y:S01]  /*17b50*/  LDCU.64 UR4, c[0x0][0x440] ;  /* 0x00008800ff0477ac */ /* 0x000ea20008000a00 */
[----:B-----5:R-:W-:Y:S01]  /*17b60*/  STS.128 [R103], R64 ;  /* 0x0000004067007388 */ /* 0x020fe20000000c00 */
[----:B--2---:R-:W-:-:S03]  /*17b70*/  IADD3 R18, P1, PT, R12, UR4, RZ ;  /* 0x000000040c127c10 */ /* 0x004fc6000ff3e0ff */
[----:B------:R-:W-:Y:S01]  /*17b80*/  STS.128 [R103+0x40], R60 ;  /* 0x0000403c67007388 */ /* 0x000fe20000000c00 */
[----:B------:R-:W-:-:S03]  /*17b90*/  IADD3.X R19, PT, PT, R13, UR5, RZ, P1, !PT ;  /* 0x000000050d137c10 */ /* 0x000fc60008ffe4ff */
[----:B------:R-:W-:Y:S04]  /*17ba0*/  STS.128 [R103+0x80], R56 ;  /* 0x0000803867007388 */ /* 0x000fe80000000c00 */
[----:B------:R-:W-:Y:S01]  /*17bb0*/  STS.128 [R103+0xc0], R52 ;  /* 0x0000c03467007388 */ /* 0x000fe20000000c00 */
[----:B------:R-:W-:Y:S06]  /*17bc0*/  BAR.SYNC.DEFER_BLOCKING 0x0 ;  /* 0x0000000000007b1d */ /* 0x000fec0000010000 */
[----:B------:R-:W2:Y:S04]  /*17bd0*/  LDS.64 R20, [R74+UR8] ;  /* 0x000000084a147984 */ /* 0x000ea80008000a00 */
[----:B------:R-:W3:Y:S04]  /*17be0*/  LDS.64 R16, [R74+UR8+0x100] ;  /* 0x000100084a107984 */ /* 0x000ee80008000a00 */
[----:B------:R-:W4:Y:S04]  /*17bf0*/  LDS.64 R14, [R74+UR8+0x220] ;  /* 0x000220084a0e7984 */ /* 0x000f280008000a00 */
[----:B-1----:R-:W1:Y:S04]  /*17c00*/  LDS.64 R10, [R74+UR8+0x320] ;  /* 0x000320084a0a7984 */ /* 0x002e680008000a00 */
[----:B------:R-:W1:Y:S04]  /*17c10*/  LDS.64 R8, [R74+UR8+0x440] ;  /* 0x000440084a087984 */ /* 0x000e680008000a00 */
[----:B------:R-:W1:Y:S04]  /*17c20*/  LDS.64 R6, [R74+UR8+0x540] ;  /* 0x000540084a067984 */ /* 0x000e680008000a00 */
[----:B------:R-:W1:Y:S04]  /*17c30*/  LDS.64 R4, [R74+UR8+0x660] ;  /* 0x000660084a047984 */ /* 0x000e680008000a00 */
[----:B------:R-:W1:Y:S01]  /*17c40*/  LDS.64 R2, [R74+UR8+0x760] ;  /* 0x000760084a027984 */ /* 0x000e620008000a00 */
[----:B--2---:R-:W-:-:S02]  /*17c50*/  DMUL R20, R20, R110 ;  /* 0x0000006e14147228 */ /* 0x004fc40000000000 */
[-C--:B---3--:R-:W-:Y:S02]  /*17c60*/  DMUL R16, R16, R110.reuse ;  /* 0x0000006e10107228 */ /* 0x088fe40000000000 */
[-C--:B----4-:R-:W-:Y:S02]  /*17c70*/  DMUL R14, R14, R110.reuse ;  /* 0x0000006e0e0e7228 */ /* 0x090fe40000000000 */
[-C--:B-1----:R-:W-:Y:S02]  /*17c80*/  DMUL R10, R10, R110.reuse ;  /* 0x0000006e0a0a7228 */ /* 0x082fe40000000000 */
        /* <DEDUP_REMOVED lines=38> */
.L_x_317:
        /* <DEDUP_REMOVED lines=18> */
.L_x_318:
[----:B------:R-:W-:Y:S05]  /*18010*/  BSYNC.RECONVERGENT B0 ;  /* 0x0000000000007941 */ /* 0x000fea0003800200 */
.L_x_316:
        /* <DEDUP_REMOVED lines=35> */
.L_x_320:
[----:B------:R-:W2:Y:S01]  /*18250*/  LDCU.64 UR4, c[0x0][0x420] ;  /* 0x00008400ff0477ac */ /* 0x000ea20008000a00 */
[----:B------:R-:W-:Y:S01]  /*18260*/  IMAD.MOV.U32 R98, RZ, RZ, R3 ;  /* 0x000000ffff627224 */ /* 0x000fe200078e0003 */
[----:B------:R-:W-:Y:S02]  /*18270*/  MOV R97, R2 ;  /* 0x0000000200617202 */ /* 0x000fe40000000f00 */
[----:B------:R-:W-:Y:S01]  /*18280*/  MOV R94, 0x182c0 ;  /* 0x000182c0005e7802 */ /* 0x000fe20000000f00 */
[----:B--2---:R-:W-:Y:S01]  /*18290*/  IMAD.U32 R96, RZ, RZ, UR4 ;  /* 0x00000004ff607e24 */ /* 0x004fe2000f8e00ff */
[----:B------:R-:W-:Y:S02]  /*182a0*/  MOV R95, UR5 ;  /* 0x00000005005f7c02 */ /* 0x000fe40008000f00 */
[----:B-1----:R-:W-:Y:S05]  /*182b0*/  CALL.REL.NOINC `($__internal_1_$__cuda_sm20_rem_u64) ;  /* 0x0000001800e87944 */ /* 0x002fea0003c00000 */
.L_x_321:
[----:B------:R-:W-:Y:S05]  /*182c0*/  BSYNC.RECONVERGENT B0 ;  /* 0x0000000000007941 */ /* 0x000fea0003800200 */
.L_x_319:
        /* <DEDUP_REMOVED lines=44> */
.L_x_323:
        /* <DEDUP_REMOVED lines=17> */
.L_x_324:
[----:B------:R-:W-:Y:S05]  /*186a0*/  BSYNC.RECONVERGENT B0 ;  /* 0x0000000000007941 */ /* 0x000fea0003800200 */
.L_x_322:
        /* <DEDUP_REMOVED lines=37> */
.L_x_326:
[----:B------:R-:W2:Y:S01]  /*18900*/  LDCU.64 UR4, c[0x0][0x420] ;  /* 0x00008400ff0477ac */ /* 0x000ea20008000a00 */
[----:B------:R-:W-:Y:S01]  /*18910*/  IMAD.MOV.U32 R98, RZ, RZ, R3 ;  /* 0x000000ffff627224 */ /* 0x000fe200078e0003 */
[----:B------:R-:W-:Y:S02]  /*18920*/  MOV R97, R2 ;  /* 0x0000000200617202 */ /* 0x000fe40000000f00 */
[----:B------:R-:W-:Y:S01]  /*18930*/  MOV R94, 0x18970 ;  /* 0x00018970005e7802 */ /* 0x000fe20000000f00 */
[----:B--2---:R-:W-:Y:S01]  /*18940*/  IMAD.U32 R96, RZ, RZ, UR4 ;  /* 0x00000004ff607e24 */ /* 0x004fe2000f8e00ff */
[----:B------:R-:W-:Y:S02]  /*18950*/  MOV R95, UR5 ;  /* 0x00000005005f7c02 */ /* 0x000fe40008000f00 */
[----:B-1----:R-:W-:Y:S05]  /*18960*/  CALL.REL.NOINC `($__internal_1_$__cuda_sm20_rem_u64) ;  /* 0x00000014003c7944 */ /* 0x002fea0003c00000 */
.L_x_327:
[----:B------:R-:W-:Y:S05]  /*18970*/  BSYNC.RECONVERGENT B0 ;  /* 0x0000000000007941 */ /* 0x000fea0003800200 */
.L_x_325:
        /* <DEDUP_REMOVED lines=44> */
.L_x_329:
        /* <DEDUP_REMOVED lines=17> */
.L_x_330:
[----:B------:R-:W-:Y:S05]  /*18d50*/  BSYNC.RECONVERGENT B0 ;  /* 0x0000000000007941 */ /* 0x000fea0003800200 */
.L_x_328:
        /* <DEDUP_REMOVED lines=37> */
.L_x_332:
[----:B------:R-:W2:Y:S01]  /*18fb0*/  LDCU.64 UR4, c[0x0][0x420] ;  /* 0x00008400ff0477ac */ /* 0x000ea20008000a00 */
[----:B------:R-:W-:Y:S01]  /*18fc0*/  IMAD.MOV.U32 R98, RZ, RZ, R3 ;  /* 0x000000ffff627224 */ /* 0x000fe200078e0003 */
[----:B------:R-:W-:Y:S02]  /*18fd0*/  MOV R97, R2 ;  /* 0x0000000200617202 */ /* 0x000fe40000000f00 */
[----:B------:R-:W-:Y:S01]  /*18fe0*/  MOV R94, 0x19020 ;  /* 0x00019020005e7802 */ /* 0x000fe20000000f00 */
[----:B--2---:R-:W-:Y:S01]  /*18ff0*/  IMAD.U32 R96, RZ, RZ, UR4 ;  /* 0x00000004ff607e24 */ /* 0x004fe2000f8e00ff */
[----:B------:R-:W-:Y:S02]  /*19000*/  MOV R95, UR5 ;  /* 0x00000005005f7c02 */ /* 0x000fe40008000f00 */
[----:B-1----:R-:W-:Y:S05]  /*19010*/  CALL.REL.NOINC `($__internal_1_$__cuda_sm20_rem_u64) ;  /* 0x0000000c00907944 */ /* 0x002fea0003c00000 */
.L_x_333:
[----:B------:R-:W-:Y:S05]  /*19020*/  BSYNC.RECONVERGENT B0 ;  /* 0x0000000000007941 */ /* 0x000fea0003800200 */
.L_x_331:
        /* <DEDUP_REMOVED lines=21> */
[----:B--2---:R-:W1:Y:S01]  /*19180*/  I2F.U32.RP R14, R13 ;  /* 0x0000000d000e7306 */ /* 0x004e620000209000 */
        /* <DEDUP_REMOVED lines=20> */
.L_x_335:
        /* <DEDUP_REMOVED lines=17> */
.L_x_336:
[----:B------:R-:W-:Y:S05]  /*193e0*/  BSYNC.RECONVERGENT B0 ;  /* 0x0000000000007941 */ /* 0x000fea0003800200 */
.L_x_334:
        /* <DEDUP_REMOVED lines=18> */
[----:B------:R-:W1:Y:S01]  /*19510*/  I2F.U32.RP R3, R13 ;  /* 0x0000000d00037306 */ /* 0x000e620000209000 */
[----:B------:R-:W-:-:S07]  /*19520*/  MOV R99, RZ ;  /* 0x000000ff00637202 */ /* 0x000fce0000000f00 */
[----:B-1----:R-:W1:Y:S02]  /*19530*/  MUFU.RCP R4, R3 ;  /* 0x0000000300047308 */ /* 0x002e640000001000 */
[----:B-1----:R-:W-:-:S06]  /*19540*/  VIADD R4, R4, 0xffffffe ;  /* 0x0ffffffe04047836 */ /* 0x002fcc0000000000 */
[----:B------:R-:W1:Y:S02]  /*19550*/  F2I.FTZ.U32.TRUNC.NTZ R5, R4 ;  /* 0x0000000400057305 */ /* 0x000e64000021f000 */
[----:B-1----:R-:W-:Y:S01]  /*19560*/  IMAD.MOV R2, RZ, RZ, -R5 ;  /* 0x000000ffff027224 */ /* 0x002fe200078e0a05 */
        /* <DEDUP_REMOVED lines=14> */
.L_x_338:
[----:B------:R-:W2:Y:S01]  /*19650*/  LDCU.64 UR4, c[0x0][0x420] ;  /* 0x00008400ff0477ac */ /* 0x000ea20008000a00 */
[----:B------:R-:W-:Y:S01]  /*19660*/  MOV R94, 0x196a0 ;  /* 0x000196a0005e7802 */ /* 0x000fe20000000f00 */
[----:B--2---:R-:W-:Y:S01]  /*19670*/  IMAD.U32 R96, RZ, RZ, UR4 ;  /* 0x00000004ff607e24 */ /* 0x004fe2000f8e00ff */
[----:B------:R-:W-:Y:S02]  /*19680*/  MOV R95, UR5 ;  /* 0x00000005005f7c02 */ /* 0x000fe40008000f00 */
[----:B-1----:R-:W-:Y:S05]  /*19690*/  CALL.REL.NOINC `($__internal_1_$__cuda_sm20_rem_u64) ;  /* 0x0000000400f07944 */ /* 0x002fea0003c00000 */
.L_x_339:
[----:B------:R-:W-:Y:S05]  /*196a0*/  BSYNC.RECONVERGENT B0 ;  /* 0x0000000000007941 */ /* 0x000fea0003800200 */
.L_x_337:
[--C-:B------:R-:W-:Y:S02]  /*196b0*/  SHF.R.U64 R3, R98, 0x3, R99.reuse ;  /* 0x0000000362037819 */ /* 0x100fe40000001263 */
[----:B------:R-:W-:Y:S02]  /*196c0*/  SHF.R.U32.HI R2, RZ, 0x3, R99 ;  /* 0x00000003ff027819 */ /* 0x000fe40000011663 */
[----:B------:R-:W-:-:S04]  /*196d0*/  ISETP.LE.U32.AND P1, PT, R6, R3, PT ;  /* 0x000000030600720c */ /* 0x000fc80003f23070 */
[----:B------:R-:W-:-:S13]  /*196e0*/  ISETP.LE.U32.AND.EX P0, PT, R7, R2, P0, P1 ;  /* 0x000000020700720c */ /* 0x000fda0000703110 */
[----:B------:R-:W-:Y:S05]  /*196f0*/  @!P0 BRA `(.L_x_233) ;  /* 0x00000000007c8947 */ /* 0x000fea0003800000 */
[----:B------:R1:W-:Y:S01]  /*19700*/  STG.E.64 desc[UR14][R8.64+0x100], R110 ;  /* 0x0001006e08007986 */ /* 0x0003e2000c101b0e */
[----:B------:R-:W-:Y:S05]  /*19710*/  BRA `(.L_x_233) ;  /* 0x0000000000747947 */ /* 0x000fea0003800000 */
.L_x_315:
[----:B------:R-:W1:Y:S01]  /*19720*/  LDCU UR6, c[0x0][0x380] ;  /* 0x00007000ff0677ac */ /* 0x000e620008000800 */
[----:B------:R-:W-:Y:S02]  /*19730*/  ISETP.GE.AND P2, PT, R102, UR7, PT ;  /* 0x0000000766007c0c */ /* 0x000fe4000bf46270 */
[----:B------:R-:W-:Y:S01]  /*19740*/  ISETP.GE.AND P3, PT, R76, UR7, PT ;  /* 0x000000074c007c0c */ /* 0x000fe2000bf66270 */
[----:B------:R-:W2:Y:S01]  /*19750*/  LDCU.64 UR4, c[0x0][0x428] ;  /* 0x00008500ff0477ac */ /* 0x000ea20008000a00 */
[C---:B-1----:R-:W-:Y:S02]  /*19760*/  ISETP.LT.AND P0, PT, R2.reuse, UR6, !P2 ;  /* 0x0000000602007c0c */ /* 0x042fe4000d701270 */
[----:B------:R-:W-:Y:S01]  /*19770*/  ISETP.LT.AND P4, PT, R2, UR6, !P3 ;  /* 0x0000000602007c0c */ /* 0x000fe2000df81270 */
[----:B------:R-:W-:-:S05]  /*19780*/  VIADD R2, R104, 0x19 ;  /* 0x0000001968027836 */ /* 0x000fca0000000000 */
[C---:B------:R-:W-:Y:S02]  /*19790*/  ISETP.LT.AND P1, PT, R2.reuse, UR6, !P2 ;  /* 0x0000000602007c0c */ /* 0x040fe4000d721270 */
[----:B------:R-:W-:Y:S01]  /*197a0*/  ISETP.LT.AND P6, PT, R2, UR6, !P3 ;  /* 0x0000000602007c0c */ /* 0x000fe2000dfc1270 */
[----:B------:R-:W-:Y:S02]  /*197b0*/  VIADD R2, R104, 0x1a ;  /* 0x0000001a68027836 */ /* 0x000fe40000000000 */
[----:B------:R-:W-:Y:S01]  /*197c0*/  @P0 STG.E.64 desc[UR14][R18.64], R20 ;  /* 0x0000001412000986 */ /* 0x000fe2000c101b0e */
[----:B--2---:R-:W-:Y:S01]  /*197d0*/  IADD3 R12, P0, PT, R18, UR4, RZ ;  /* 0x00000004120c7c10 */ /* 0x004fe2000ff1e0ff */
[----:B------:R-:W-:Y:S02]  /*197e0*/  VIADD R104, R104, 0x1b ;  /* 0x0000001b68687836 */ /* 0x000fe40000000000 */
[----:B------:R1:W-:Y:S01]  /*197f0*/  @P4 STG.E.64 desc[UR14][R18.64+0x100], R16 ;  /* 0x0001001012004986 */ /* 0x0003e2000c101b0e */
[----:B------:R-:W-:-:S02]  /*19800*/  IADD3.X R13, PT, PT, R19, UR5, RZ, P0, !PT ;  /* 0x00000005130d7c10 */ /* 0x000fc400087fe4ff */
[C---:B------:R-:W-:Y:S02]  /*19810*/  ISETP.LT.AND P0, PT, R2.reuse, UR6, !P2 ;  /* 0x0000000602007c0c */ /* 0x040fe4000d701270 */
[----:B------:R-:W-:Y:S01]  /*19820*/  ISETP.LT.AND P4, PT, R2, UR6, !P3 ;  /* 0x0000000602007c0c */ /* 0x000fe2000df81270 */
[----:B------:R2:W-:Y:S01]  /*19830*/  @P1 STG.E.64 desc[UR14][R12.64], R14 ;  /* 0x0000000e0c001986 */ /* 0x0005e2000c101b0e */
[----:B------:R-:W-:Y:S02]  /*19840*/  IADD3 R2, P1, PT, R12, UR4, RZ ;  /* 0x000000040c027c10 */ /* 0x000fe4000ff3e0ff */
        /* <DEDUP_REMOVED lines=10> */
.L_x_233:
[----:B------:R-:W-:Y:S05]  /*198f0*/  BSYNC.RECONVERGENT B2 ;  /* 0x0000000000027941 */ /* 0x000fea0003800200 */
.L_x_17:
[----:B------:R-:W-:Y:S05]  /*19900*/  @!P5 EXIT ;  /* 0x000000000000d94d */ /* 0x000fea0003800000 */
[----:B-12---:R-:W1:Y:S01]  /*19910*/  S2R R3, SR_TID.X ;  /* 0x0000000000037919 */ /* 0x006e620000002100 */
[----:B------:R-:W2:Y:S01]  /*19920*/  LDC R2, c[0x0][0x394] ;  /* 0x0000e500ff027b82 */ /* 0x000ea20000000800 */
[----:B---3--:R-:W-:-:S07]  /*19930*/  VIADD R5, R0, 0x1 ;  /* 0x0000000100057836 */ /* 0x008fce0000000000 */
[----:B------:R-:W-:Y:S01]  /*19940*/  BAR.SYNC.DEFER_BLOCKING 0x0 ;  /* 0x0000000000007b1d */ /* 0x000fe20000010000 */
[----:B--2---:R-:W-:-:S04]  /*19950*/  ISETP.NE.AND P1, PT, R5, R2, PT ;  /* 0x000000020500720c */ /* 0x004fc80003f25270 */
[----:B------:R-:W-:Y:S02]  /*19960*/  SEL R5, R5, RZ, P1 ;  /* 0x000000ff05057207 */ /* 0x000fe40000800000 */
[----:B-1----:R-:W-:-:S13]  /*19970*/  ISETP.NE.AND P0, PT, R3, RZ, PT ;  /* 0x000000ff0300720c */ /* 0x002fda0003f05270 */
[----:B------:R-:W-:Y:S05]  /*19980*/  @P0 EXIT ;  /* 0x000000000000094d */ /* 0x000fea0003800000 */
[----:B------:R-:W-:Y:S01]  /*19990*/  @!PT LDS RZ, [RZ] ;  /* 0x00000000fffff984 */ /* 0x000fe20000000800 */
[----:B------:R-:W-:Y:S01]  /*199a0*/  @!PT LDS RZ, [RZ] ;  /* 0x00000000fffff984 */ /* 0x000fe20000000800 */
[----:B------:R-:W-:Y:S01]  /*199b0*/  @!PT LDS RZ, [RZ] ;  /* 0x00000000fffff984 */ /* 0x000fe20000000800 */
[----:B------:R-:W-:Y:S01]  /*199c0*/  @!PT LDS RZ, [RZ] ;  /* 0x00000000fffff984 */ /* 0x000fe20000000800 */
[----:B------:R-:W-:Y:S06]  /*199d0*/  MEMBAR.ALL.GPU ;  /* 0x0000000000007992 */ /* 0x000fec000000a000 */
[----:B------:R-:W-:-:S00]  /*199e0*/  ERRBAR ;  /* 0x00000000000079ab */ /* 0x000fc00000000000 */
[----:B------:R-:W-:Y:S06]  /*199f0*/  CGAERRBAR ;  /* 0x00000000000075ab */ /* 0x000fec0000000000 */
[----:B------:R-:W-:Y:S01]  /*19a00*/  STG.E.STRONG.GPU desc[UR14][R106.64], R5 ;  /* 0x000000056a007986 */ /* 0x000fe2000c10f90e */
[----:B------:R-:W-:Y:S05]  /*19a10*/  EXIT ;  /* 0x000000000000794d */ /* 0x000fea0003800000 */
        .weak           $__internal_0_$__cuda_sm20_div_u64
        .type           $__internal_0_$__cuda_sm20_div_u64,@function
        .size           $__internal_0_$__cuda_sm20_div_u64,($__internal_1_$__cuda_sm20_rem_u64 - $__internal_0_$__cuda_sm20_div_u64)
$__internal_0_$__cuda_sm20_div_u64:
[----:B------:R-:W-:-:S04]  /*19a20*/  IMAD.MOV.U32 R101, RZ, RZ, R97 ;  /* 0x000000ffff657224 */ /* 0x000fc800078e0061 */
[----:B------:R-:W1:Y:S08]  /*19a30*/  I2F.U64.RP R94, R100 ;  /* 0x00000064005e7312 */ /* 0x000e700000309000 */
[----:B-1----:R-:W1:Y:S02]  /*19a40*/  MUFU.RCP R96, R94 ;  /* 0x0000005e00607308 */ /* 0x002e640000001000 */
[----:B-1----:R-:W-:-:S06]  /*19a50*/  IADD3 R96, PT, PT, R96, 0x1ffffffe, RZ ;  /* 0x1ffffffe60607810 */ /* 0x002fcc0007ffe0ff */
[----:B------:R-:W1:Y:S02]  /*19a60*/  F2I.U64.TRUNC R118, R96 ;  /* 0x0000006000767311 */ /* 0x000e64000020d800 */
[----:B-1----:R-:W-:-:S04]  /*19a70*/  IMAD.WIDE.U32 R116, R118, R100, RZ ;  /* 0x0000006476747225 */ /* 0x002fc800078e00ff */
[C---:B------:R-:W-:Y:S01]  /*19a80*/  IMAD R95, R118.reuse, R97, R117 ;  /* 0x00000061765f7224 */ /* 0x040fe200078e0275 */
[----:B------:R-:W-:Y:S02]  /*19a90*/  IADD3 R99, P2, PT, RZ, -R116, RZ ;  /* 0x80000074ff637210 */ /* 0x000fe40007f5e0ff */
[----:B------:R-:W-:Y:S01]  /*19aa0*/  MOV R117, R118 ;  /* 0x0000007600757202 */ /* 0x000fe20000000f00 */
[----:B------:R-:W-:Y:S02]  /*19ab0*/  IMAD R95, R119, R100, R95 ;  /* 0x00000064775f7224 */ /* 0x000fe400078e025f */
[----:B------:R-:W-:-:S04]  /*19ac0*/  IMAD.HI.U32 R116, R118, R99, RZ ;  /* 0x0000006376747227 */ /* 0x000fc800078e00ff */
[----:B------:R-:W-:-:S04]  /*19ad0*/  IMAD.X R95, RZ, RZ, ~R95, P2 ;  /* 0x000000ffff5f7224 */ /* 0x000fc800010e0e5f */
[----:B------:R-:W-:-:S04]  /*19ae0*/  IMAD.WIDE.U32 R116, P4, R118, R95, R116 ;  /* 0x0000005f76747225 */ /* 0x000fc80007880074 */
[C---:B------:R-:W-:Y:S02]  /*19af0*/  IMAD R94, R119.reuse, R95, RZ ;  /* 0x0000005f775e7224 */ /* 0x040fe400078e02ff */
[----:B------:R-:W-:-:S04]  /*19b00*/  IMAD.HI.U32 R99, P3, R119, R99, R116 ;  /* 0x0000006377637227 */ /* 0x000fc80007860074 */
[----:B------:R-:W-:Y:S01]  /*19b10*/  IMAD.HI.U32 R95, R119, R95, RZ ;  /* 0x0000005f775f7227 */ /* 0x000fe200078e00ff */
[----:B------:R-:W-:-:S03]  /*19b20*/  IADD3 R117, P2, PT, R94, R99, RZ ;  /* 0x000000635e757210 */ /* 0x000fc60007f5e0ff */
[----:B------:R-:W-:Y:S02]  /*19b30*/  IMAD.X R95, R95, 0x1, R119, P4 ;  /* 0x000000015f5f7824 */ /* 0x000fe400020e0677 */
[----:B------:R-:W-:-:S03]  /*19b40*/  IMAD.WIDE.U32 R118, R117, R100, RZ ;  /* 0x0000006475767225 */ /* 0x000fc600078e00ff */
[----:B------:R-:W-:Y:S01]  /*19b50*/  IADD3.X R96, PT, PT, RZ, RZ, R95, P2, P3 ;  /* 0x000000ffff607210 */ /* 0x000fe200017e645f */
[----:B------:R-:W-:Y:S01]  /*19b60*/  IMAD R95, R117, R97, R119 ;  /* 0x00000061755f7224 */ /* 0x000fe200078e0277 */
[----:B------:R-:W-:-:S03]  /*19b70*/  IADD3 R99, P2, PT, RZ, -R118, RZ ;  /* 0x80000076ff637210 */ /* 0x000fc60007f5e0ff */
[----:B------:R-:W-:Y:S02]  /*19b80*/  IMAD R95, R96, R100, R95 ;  /* 0x00000064605f7224 */ /* 0x000fe400078e025f */
[----:B------:R-:W-:-:S03]  /*19b90*/  IMAD.HI.U32 R116, R117, R99, RZ ;  /* 0x0000006375747227 */ /* 0x000fc600078e00ff */
[----:B------:R-:W-:-:S05]  /*19ba0*/  IADD3.X R95, PT, PT, RZ, ~R95, RZ, P2, !PT ;  /* 0x8000005fff5f7210 */ /* 0x000fca00017fe4ff */
[----:B------:R-:W-:-:S04]  /*19bb0*/  IMAD.WIDE.U32 R116, P4, R117, R95, R116 ;  /* 0x0000005f75747225 */ /* 0x000fc80007880074 */
[C---:B------:R-:W-:Y:S02]  /*19bc0*/  IMAD R94, R96.reuse, R95, RZ ;  /* 0x0000005f605e7224 */ /* 0x040fe400078e02ff */
[----:B------:R-:W-:Y:S01]  /*19bd0*/  IMAD.HI.U32 R99, P3, R96, R99, R116 ;  /* 0x0000006360637227 */ /* 0x000fe20007860074 */
[----:B------:R-:W-:-:S03]  /*19be0*/  MOV R117, RZ ;  /* 0x000000ff00757202 */ /* 0x000fc60000000f00 */
[----:B------:R-:W-:Y:S01]  /*19bf0*/  IMAD.HI.U32 R95, R96, R95, RZ ;  /* 0x0000005f605f7227 */ /* 0x000fe200078e00ff */
[----:B------:R-:W-:-:S03]  /*19c00*/  IADD3 R99, P2, PT, R94, R99, RZ ;  /* 0x000000635e637210 */ /* 0x000fc60007f5e0ff */
[----:B------:R-:W-:Y:S02]  /*19c10*/  IMAD.X R94, R95, 0x1, R96, P4 ;  /* 0x000000015f5e7824 */ /* 0x000fe400020e0660 */
[----:B------:R-:W-:-:S03]  /*19c20*/  IMAD.HI.U32 R116, R99, R92, RZ ;  /* 0x0000005c63747227 */ /* 0x000fc600078e00ff */
[----:B------:R-:W-:Y:S01]  /*19c30*/  IADD3.X R94, PT, PT, RZ, RZ, R94, P2, P3 ;  /* 0x000000ffff5e7210 */ /* 0x000fe200017e645e */
[----:B------:R-:W-:-:S04]  /*19c40*/  IMAD.WIDE.U32 R116, R99, R93, R116 ;  /* 0x0000005d63747225 */ /* 0x000fc800078e0074 */
[C---:B------:R-:W-:Y:S02]  /*19c50*/  IMAD R101, R94.reuse, R93, RZ ;  /* 0x0000005d5e657224 */ /* 0x040fe400078e02ff */
[----:B------:R-:W-:-:S04]  /*19c60*/  IMAD.HI.U32 R96, P3, R94, R92, R116 ;  /* 0x0000005c5e607227 */ /* 0x000fc80007860074 */
[----:B------:R-:W-:Y:S01]  /*19c70*/  IMAD.HI.U32 R94, R94, R93, RZ ;  /* 0x0000005d5e5e7227 */ /* 0x000fe200078e00ff */
[----:B------:R-:W-:-:S03]  /*19c80*/  IADD3 R101, P2, PT, R101, R96, RZ ;  /* 0x0000006065657210 */ /* 0x000fc60007f5e0ff */
[----:B------:R-:W-:Y:S02]  /*19c90*/  IMAD.X R94, RZ, RZ, R94, P3 ;  /* 0x000000ffff5e7224 */ /* 0x000fe400018e065e */
[----:B------:R-:W-:-:S03]  /*19ca0*/  IMAD.WIDE.U32 R116, R101, R100, RZ ;  /* 0x0000006465747225 */ /* 0x000fc600078e00ff */
[----:B------:R-:W-:Y:S01]  /*19cb0*/  IADD3.X R99, PT, PT, RZ, R94, RZ, P2, !PT ;  /* 0x0000005eff637210 */ /* 0x000fe200017fe4ff */
[----:B------:R-:W-:Y:S01]  /*19cc0*/  IMAD R94, R101, R97, R117 ;  /* 0x00000061655e7224 */ /* 0x000fe200078e0275 */
[----:B------:R-:W-:-:S03]  /*19cd0*/  IADD3 R95, P2, PT, -R116, R92, RZ ;  /* 0x0000005c745f7210 */ /* 0x000fc60007f5e1ff */
[-C--:B------:R-:W-:Y:S01]  /*19ce0*/  IMAD R92, R99, R100.reuse, R94 ;  /* 0x00000064635c7224 */ /* 0x080fe200078e025e */
[----:B------:R-:W-:Y:S02]  /*19cf0*/  ISETP.GE.U32.AND P4, PT, R95, R100, PT ;  /* 0x000000645f00720c */ /* 0x000fe40003f86070 */
[----:B------:R-:W-:Y:S01]  /*19d00*/  IADD3 R94, P3, PT, -R100, R95, RZ ;  /* 0x0000005f645e7210 */ /* 0x000fe20007f7e1ff */
[----:B------:R-:W-:Y:S01]  /*19d10*/  IMAD.X R92, R93, 0x1, ~R92, P2 ;  /* 0x000000015d5c7824 */ /* 0x000fe200010e0e5c */
[----:B------:R-:W-:-:S04]  /*19d20*/  IADD3 R96, P2, PT, R101, 0x1, RZ ;  /* 0x0000000165607810 */ /* 0x000fc80007f5e0ff */
[----:B------:R-:W-:Y:S02]  /*19d30*/  ISETP.GE.U32.AND.EX P4, PT, R92, R97, PT, P4 ;  /* 0x000000615c00720c */ /* 0x000fe40003f86140 */
[-C--:B------:R-:W-:Y:S02]  /*19d40*/  IADD3.X R93, PT, PT, ~R97, R92.reuse, RZ, P3, !PT ;  /* 0x0000005c615d7210 */ /* 0x080fe40001ffe5ff */
[----:B------:R-:W-:Y:S01]  /*19d50*/  SEL R94, R94, R95, P4 ;  /* 0x0000005f5e5e7207 */ /* 0x000fe20002000000 */
[----:B------:R-:W-:Y:S01]  /*19d60*/  IMAD.X R95, RZ, RZ, R99, P2 ;  /* 0x000000ffff5f7224 */ /* 0x000fe200010e0663 */
[----:B------:R-:W-:Y:S02]  /*19d70*/  SEL R96, R96, R101, P4 ;  /* 0x0000006560607207 */ /* 0x000fe40002000000 */
[----:B------:R-:W-:Y:S02]  /*19d80*/  SEL R92, R93, R92, P4 ;  /* 0x0000005c5d5c7207 */ /* 0x000fe40002000000 */
[----:B------:R-:W-:Y:S01]  /*19d90*/  SEL R95, R95, R99, P4 ;  /* 0x000000635f5f7207 */ /* 0x000fe20002000000 */
[----:B------:R-:W-:Y:S01]  /*19da0*/  IMAD.MOV.U32 R99, RZ, RZ, 0x0 ;  /* 0x00000000ff637424 */ /* 0x000fe200078e00ff */
[----:B------:R-:W-:-:S02]  /*19db0*/  ISETP.GE.U32.AND P4, PT, R94, R100, PT ;  /* 0x000000645e00720c */ /* 0x000fc40003f86070 */
[----:B------:R-:W-:Y:S02]  /*19dc0*/  IADD3 R93, P3, PT, R96, 0x1, RZ ;  /* 0x00000001605d7810 */ /* 0x000fe40007f7e0ff */
[----:B------:R-:W-:Y:S02]  /*19dd0*/  ISETP.GE.U32.AND.EX P4, PT, R92, R97, PT, P4 ;  /* 0x000000615c00720c */ /* 0x000fe40003f86140 */
[----:B------:R-:W-:Y:S02]  /*19de0*/  ISETP.NE.U32.AND P2, PT, R100, RZ, PT ;  /* 0x000000ff6400720c */ /* 0x000fe40003f45070 */
[----:B------:R-:W-:Y:S02]  /*19df0*/  IADD3.X R92, PT, PT, RZ, R95, RZ, P3, !PT ;  /* 0x0000005fff5c7210 */ /* 0x000fe40001ffe4ff */
[----:B------:R-:W-:Y:S02]  /*19e00*/  ISETP.NE.AND.EX P2, PT, R97, RZ, PT, P2 ;  /* 0x000000ff6100720c */ /* 0x000fe40003f45320 */
[----:B------:R-:W-:-:S02]  /*19e10*/  SEL R93, R93, R96, P4 ;  /* 0x000000605d5d7207 */ /* 0x000fc40002000000 */
[----:B------:R-:W-:Y:S02]  /*19e20*/  SEL R92, R92, R95, P4 ;  /* 0x0000005f5c5c7207 */ /* 0x000fe40002000000 */
[----:B------:R-:W-:Y:S02]  /*19e30*/  SEL R93, R93, 0xffffffff, P2 ;  /* 0xffffffff5d5d7807 */ /* 0x000fe40001000000 */
[----:B------:R-:W-:Y:S01]  /*19e40*/  SEL R92, R92, 0xffffffff, P2 ;  /* 0xffffffff5c5c7807 */ /* 0x000fe20001000000 */
[----:B------:R-:W-:Y:S06]  /*19e50*/  RET.REL.NODEC R98 `(_ZN7cutlass6KernelINS_4gemm6kernel14RankKUniversalINS1_11threadblock13MmaMultistageINS1_9GemmShapeILi128ELi64ELi16EEENS_9transform11threadblock28PredicatedTileAccessIteratorINS_11MatrixShapeILi128ELi16EEEdNS_6layout11ColumnMajorELi1ENS8_31PitchLinearWarpStripedThreadMapINS_16PitchLinearShapeILi128ELi16EEELi256ENSG_ILi16ELi2EEELi1EEENS_5ArrayIdLi1ELb1EEELb0ENSD_9NoPermuteEEENS9_25RegularTileAccessIteratorISC_dNSD_43ColumnMajorTensorOpMultiplicandCongruous64bELi1ESJ_Li8EEELNS_4arch14CacheOperation4KindE0ENSA_INSB_ILi16ELi64EEEdNSD_8RowMajorELi0ENSF_INSG_ILi64ELi16EEELi256ESI_Li1EEESL_Lb0ESM_EENSO_ISU_dNSD_40RowMajorTensorOpMultiplicandCongruous64bELi0ESX_Li8EEELST_0EdSV_NS4_9MmaPolicyINS1_4warp11MmaTensorOpINS6_ILi32ELi32ELi16EEEdSP_dSZ_dSV_NS12_17MmaTensorOpPolicyINSR_3MmaINS6_ILi8ELi8ELi4EEELi32EdSV_dSE_dSV_NSR_13OpMultiplyAddEEENSB_ILi1ELi1EEEEELi1ELb0EbEENSB_ILi0ELi0EEES1D_Li1EEELi3ELNS1_23SharedMemoryClearOptionE0EbEENS_8epilogue11threadblock8EpilogueIS7_S1C_Li1ENS1I_27PredicatedTileIteratorBlas3INS1I_26OutputTileOptimalThreadMapINS1I_15OutputTileShapeILi64ELi8ELi4ELi1ELi1EEENS1M_ILi1ELi4ELi1ELi1ELi4EEELi256ELi1ELi64EEEdLNS_8BlasModeE1EEENS1H_4warp24FragmentIteratorTensorOpIS14_S17_dNSK_IdLi2ELb1EEESV_EENS1S_20TileIteratorTensorOpIS14_S17_dSV_EENS1I_18SharedLoadIteratorINS1P_18CompactedThreadMapEdLi8EEENS1H_6thread17LinearCombinationIdLi1EddLNS21_9ScaleType4KindE0ELNS_15FloatRoundStyleE2EdEENSB_ILi0ELi4EEELi1ELi1EEENS4_30GemmIdentityThreadblockSwizzleILi1EEELNS_8FillModeE2EEEEEvNT_6ParamsE) ;  /* 0xfffffe6062687950 */ /* 0x000fec0003c3ffff */
        .weak           $__internal_1_$__cuda_sm20_rem_u64
        .type           $__internal_1_$__cuda_sm20_rem_u64,@function
        .size           $__internal_1_$__cuda_sm20_rem_u64,(.L_x_341 - $__internal_1_$__cuda_sm20_rem_u64)
$__internal_1_$__cuda_sm20_rem_u64:
[----:B------:R-:W-:Y:S01]  /*19e60*/  MOV R118, R96 ;  /* 0x0000006000767202 */ /* 0x000fe20000000f00 */
        /* <DEDUP_REMOVED lines=45> */
[----:B------:R-:W-:-:S04]  /*1a140*/  ISETP.GE.U32.AND P3, PT, R99, R96, PT ;  /* 0x000000606300720c */ /* 0x000fc80003f66070 */
[----:B------:R-:W-:Y:S02]  /*1a150*/  IADD3.X R92, PT, PT, ~R92, R97, RZ, P2, !PT ;  /* 0x000000615c5c7210 */ /* 0x000fe400017fe5ff */
[----:B------:R-:W-:Y:S02]  /*1a160*/  IADD3 R98, P2, PT, -R96, R99, RZ ;  /* 0x0000006360627210 */ /* 0x000fe40007f5e1ff */
[----:B------:R-:W-:-:S03]  /*1a170*/  ISETP.GE.U32.AND.EX P3, PT, R92, R95, PT, P3 ;  /* 0x0000005f5c00720c */ /* 0x000fc60003f66130 */
[----:B------:R-:W-:Y:S01]  /*1a180*/  IMAD.X R93, R92, 0x1, ~R95, P2 ;  /* 0x000000015c5d7824 */ /* 0x000fe200010e0e5f */
[----:B------:R-:W-:Y:S02]  /*1a190*/  SEL R99, R98, R99, P3 ;  /* 0x0000006362637207 */ /* 0x000fe40001800000 */
[C---:B------:R-:W-:Y:S02]  /*1a1a0*/  ISETP.NE.U32.AND P2, PT, R96.reuse, RZ, PT ;  /* 0x000000ff6000720c */ /* 0x040fe40003f45070 */
[----:B------:R-:W-:Y:S02]  /*1a1b0*/  SEL R92, R93, R92, P3 ;  /* 0x0000005c5d5c7207 */ /* 0x000fe40001800000 */
[----:B------:R-:W-:Y:S02]  /*1a1c0*/  ISETP.GE.U32.AND P4, PT, R99, R96, PT ;  /* 0x000000606300720c */ /* 0x000fe40003f86070 */
[----:B------:R-:W-:Y:S02]  /*1a1d0*/  IADD3 R98, P3, PT, -R96, R99, RZ ;  /* 0x0000006360627210 */ /* 0x000fe40007f7e1ff */
[----:B------:R-:W-:-:S02]  /*1a1e0*/  ISETP.GE.U32.AND.EX P4, PT, R92, R95, PT, P4 ;  /* 0x0000005f5c00720c */ /* 0x000fc40003f86140 */
[CC--:B------:R-:W-:Y:S02]  /*1a1f0*/  IADD3.X R93, PT, PT, ~R95.reuse, R92.reuse, RZ, P3, !PT ;  /* 0x0000005c5f5d7210 */ /* 0x0c0fe40001ffe5ff */
[----:B------:R-:W-:Y:S02]  /*1a200*/  ISETP.NE.AND.EX P2, PT, R95, RZ, PT, P2 ;  /* 0x000000ff5f00720c */ /* 0x000fe40003f45320 */
[----:B------:R-:W-:Y:S02]  /*1a210*/  MOV R95, 0x0 ;  /* 0x00000000005f7802 */ /* 0x000fe40000000f00 */
[----:B------:R-:W-:Y:S02]  /*1a220*/  SEL R98, R98, R99, P4 ;  /* 0x0000006362627207 */ /* 0x000fe40002000000 */
[----:B------:R-:W-:Y:S02]  /*1a230*/  SEL R93, R93, R92, P4 ;  /* 0x0000005c5d5d7207 */ /* 0x000fe40002000000 */
[----:B------:R-:W-:-:S02]  /*1a240*/  SEL R98, R98, 0xffffffff, P2 ;  /* 0xffffffff62627807 */ /* 0x000fc40001000000 */
[----:B------:R-:W-:Y:S01]  /*1a250*/  SEL R99, R93, 0xffffffff, P2 ;  /* 0xffffffff5d637807 */ /* 0x000fe20001000000 */
[----:B------:R-:W-:Y:S06]  /*1a260*/  RET.REL.NODEC R94 `(_ZN7cutlass6KernelINS_4gemm6kernel14RankKUniversalINS1_11threadblock13MmaMultistageINS1_9GemmShapeILi128ELi64ELi16EEENS_9transform11threadblock28PredicatedTileAccessIteratorINS_11MatrixShapeILi128ELi16EEEdNS_6layout11ColumnMajorELi1ENS8_31PitchLinearWarpStripedThreadMapINS_16PitchLinearShapeILi128ELi16EEELi256ENSG_ILi16ELi2EEELi1EEENS_5ArrayIdLi1ELb1EEELb0ENSD_9NoPermuteEEENS9_25RegularTileAccessIteratorISC_dNSD_43ColumnMajorTensorOpMultiplicandCongruous64bELi1ESJ_Li8EEELNS_4arch14CacheOperation4KindE0ENSA_INSB_ILi16ELi64EEEdNSD_8RowMajorELi0ENSF_INSG_ILi64ELi16EEELi256ESI_Li1EEESL_Lb0ESM_EENSO_ISU_dNSD_40RowMajorTensorOpMultiplicandCongruous64bELi0ESX_Li8EEELST_0EdSV_NS4_9MmaPolicyINS1_4warp11MmaTensorOpINS6_ILi32ELi32ELi16EEEdSP_dSZ_dSV_NS12_17MmaTensorOpPolicyINSR_3MmaINS6_ILi8ELi8ELi4EEELi32EdSV_dSE_dSV_NSR_13OpMultiplyAddEEENSB_ILi1ELi1EEEEELi1ELb0EbEENSB_ILi0ELi0EEES1D_Li1EEELi3ELNS1_23SharedMemoryClearOptionE0EbEENS_8epilogue11threadblock8EpilogueIS7_S1C_Li1ENS1I_27PredicatedTileIteratorBlas3INS1I_26OutputTileOptimalThreadMapINS1I_15OutputTileShapeILi64ELi8ELi4ELi1ELi1EEENS1M_ILi1ELi4ELi1ELi1ELi4EEELi256ELi1ELi64EEEdLNS_8BlasModeE1EEENS1H_4warp24FragmentIteratorTensorOpIS14_S17_dNSK_IdLi2ELb1EEESV_EENS1S_20TileIteratorTensorOpIS14_S17_dSV_EENS1I_18SharedLoadIteratorINS1P_18CompactedThreadMapEdLi8EEENS1H_6thread17LinearCombinationIdLi1EddLNS21_9ScaleType4KindE0ELNS_15FloatRoundStyleE2EdEENSB_ILi0ELi4EEELi1ELi1EEENS4_30GemmIdentityThreadblockSwizzleILi1EEELNS_8FillModeE2EEEEEvNT_6ParamsE) ;  /* 0xfffffe5c5e647950 */ /* 0x000fec0003c3ffff */
.L_x_340:
[----:B------:R-:W-:-:S00]  /*1a270*/  BRA `(.L_x_340) ;  /* 0xfffffffc00fc7947 */ /* 0x000fc0000383ffff */
[----:B------:R-:W-:-:S00]  /*1a280*/  NOP ;  /* 0x0000000000007918 */ /* 0x000fc00000000000 */
[----:B------:R-:W-:-:S00]  /*1a290*/  NOP ;  /* 0x0000000000007918 */ /* 0x000fc00000000000 */
[----:B------:R-:W-:-:S00]  /*1a2a0*/  NOP ;  /* 0x0000000000007918 */ /* 0x000fc00000000000 */
[----:B------:R-:W-:-:S00]  /*1a2b0*/  NOP ;  /* 0x0000000000007918 */ /* 0x000fc00000000000 */
[----:B------:R-:W-:-:S00]  /*1a2c0*/  NOP ;  /* 0x0000000000007918 */ /* 0x000fc00000000000 */
[----:B------:R-:W-:-:S00]  /*1a2d0*/  NOP ;  /* 0x0000000000007918 */ /* 0x000fc00000000000 */
[----:B------:R-:W-:-:S00]  /*1a2e0*/  NOP ;  /* 0x0000000000007918 */ /* 0x000fc00000000000 */
[----:B------:R-:W-:-:S00]  /*1a2f0*/  NOP ;  /* 0x0000000000007918 */ /* 0x000fc00000000000 */
.L_x_341:


//--------------------- .nv.shared._ZN7cutlass6KernelINS_4gemm6kernel14RankKUniversalINS1_11threadblock13MmaMultistageINS1_9GemmShapeILi128ELi64ELi16EEENS_9transform11threadblock28PredicatedTileAccessIteratorINS_11MatrixShapeILi128ELi16EEEdNS_6layout11ColumnMajorELi1ENS8_31PitchLinearWarpStripedThreadMapINS_16PitchLinearShapeILi128ELi16EEELi256ENSG_ILi16ELi2EEELi1EEENS_5ArrayIdLi1ELb1EEELb0ENSD_9NoPermuteEEENS9_25RegularTileAccessIteratorISC_dNSD_43ColumnMajorTensorOpMultiplicandCongruous64bELi1ESJ_Li8EEELNS_4arch14CacheOperation4KindE0ENSA_INSB_ILi16ELi64EEEdNSD_8RowMajorELi0ENSF_INSG_ILi64ELi16EEELi256ESI_Li1EEESL_Lb0ESM_EENSO_ISU_dNSD_40RowMajorTensorOpMultiplicandCongruous64bELi0ESX_Li8EEELST_0EdSV_NS4_9MmaPolicyINS1_4warp11MmaTensorOpINS6_ILi32ELi32ELi16EEEdSP_dSZ_dSV_NS12_17MmaTensorOpPolicyINSR_3MmaINS6_ILi8ELi8ELi4EEELi32EdSV_dSE_dSV_NSR_13OpMultiplyAddEEENSB_ILi1ELi1EEEEELi1ELb0EbEENSB_ILi0ELi0EEES1D_Li1EEELi3ELNS1_23SharedMemoryClearOptionE0EbEENS_8epilogue11threadblock8EpilogueIS7_S1C_Li1ENS1I_27PredicatedTileIteratorBlas3INS1I_26OutputTileOptimalThreadMapINS1I_15OutputTileShapeILi64ELi8ELi4ELi1ELi1EEENS1M_ILi1ELi4ELi1ELi1ELi4EEELi256ELi1ELi64EEEdLNS_8BlasModeE1EEENS1H_4warp24FragmentIteratorTensorOpIS14_S17_dNSK_IdLi2ELb1EEESV_EENS1S_20TileIteratorTensorOpIS14_S17_dSV_EENS1I_18SharedLoadIteratorINS1P_18CompactedThreadMapEdLi8EEENS1H_6thread17LinearCombinationIdLi1EddLNS21_9ScaleType4KindE0ELNS_15FloatRoundStyleE2EdEENSB_ILi0ELi4EEELi1ELi1EEENS4_30GemmIdentityThreadblockSwizzleILi1EEELNS_8FillModeE2EEEEEvNT_6ParamsE --------------------------
	.section	.nv.shared._ZN7cutlass6KernelINS_4gemm6kernel14RankKUniversalINS1_11threadblock13MmaMultistageINS1_9GemmShapeILi128ELi64ELi16EEENS_9transform11threadblock28PredicatedTileAccessIteratorINS_11MatrixShapeILi128ELi16EEEdNS_6layout11ColumnMajorELi1ENS8_31PitchLinearWarpStripedThreadMapINS_16PitchLinearShapeILi128ELi16EEELi256ENSG_ILi16ELi2EEELi1EEENS_5ArrayIdLi1ELb1EEELb0ENSD_9NoPermuteEEENS9_25RegularTileAccessIteratorISC_dNSD_43ColumnMajorTensorOpMultiplicandCongruous64bELi1ESJ_Li8EEELNS_4arch14CacheOperation4KindE0ENSA_INSB_ILi16ELi64EEEdNSD_8RowMajorELi0ENSF_INSG_ILi64ELi16EEELi256ESI_Li1EEESL_Lb0ESM_EENSO_ISU_dNSD_40RowMajorTensorOpMultiplicandCongruous64bELi0ESX_Li8EEELST_0EdSV_NS4_9MmaPolicyINS1_4warp11MmaTensorOpINS6_ILi32ELi32ELi16EEEdSP_dSZ_dSV_NS12_17MmaTensorOpPolicyINSR_3MmaINS6_ILi8ELi8ELi4EEELi32EdSV_dSE_dSV_NSR_13OpMultiplyAddEEENSB_ILi1ELi1EEEEELi1ELb0EbEENSB_ILi0ELi0EEES1D_Li1EEELi3ELNS1_23SharedMemoryClearOptionE0EbEENS_8epilogue11threadblock8EpilogueIS7_S1C_Li1ENS1I_27PredicatedTileIteratorBlas3INS1I_26OutputTileOptimalThreadMapINS1I_15OutputTileShapeILi64ELi8ELi4ELi1ELi1EEENS1M_ILi1ELi4ELi1ELi1ELi4EEELi256ELi1ELi64EEEdLNS_8BlasModeE1EEENS1H_4warp24FragmentIteratorTensorOpIS14_S17_dNSK_IdLi2ELb1EEESV_EENS1S_20TileIteratorTensorOpIS14_S17_dSV_EENS1I_18SharedLoadIteratorINS1P_18CompactedThreadMapEdLi8EEENS1H_6thread17LinearCombinationIdLi1EddLNS21_9ScaleType4KindE0ELNS_15FloatRoundStyleE2EdEENSB_ILi0ELi4EEELi1ELi1EEENS4_30GemmIdentityThreadblockSwizzleILi1EEELNS_8FillModeE2EEEEEvNT_6ParamsE,"aw",@nobits
	.sectionflags	@""
	.align	16
	.zero		1024


//--------------------- .nv.shared.reserved.0     --------------------------
	.section	.nv.shared.reserved.0,"aw",@nobits
	.weak		__nv_reservedSMEM_offset_0_alias
	.size		__nv_reservedSMEM_offset_0_alias, 0, 64
	.other		__nv_reservedSMEM_offset_0_alias,@"STO_CUDA_RESERVED_SHARED STV_DEFAULT"
__nv_reservedSMEM_offset_0_alias:
	.zero		0
	.zero		64


//--------------------- .nv.global                --------------------------
	.section	.nv.global,"aw",@nobits
.nv.global:
	.type		_ZN39_INTERNAL_b3ff3d2d_4_k_cu_76437634_33444cute1_E,@object
	.size		_ZN39_INTERNAL_b3ff3d2d_4_k_cu_76437634_33444cute1_E,(_ZN39_INTERNAL_b3ff3d2d_4_k_cu_76437634_33444cuda3std3__45__cpo6cbeginE - _ZN39_INTERNAL_b3ff3d2d_4_k_cu_76437634_33444cute1_E)
_ZN39_INTERNAL_b3ff3d2d_4_k_cu_76437634_33444cute1_E:
	.zero		1
	.type		_ZN39_INTERNAL_b3ff3d2d_4_k_cu_76437634_33444cuda3std3__45__cpo6cbeginE,@object
	.size		_ZN39_INTERNAL_b3ff3d2d_4_k_cu_76437634_33444cuda3std3__45__cpo6cbeginE,(_ZN39_INTERNAL_b3ff3d2d_4_k_cu_76437634_33444cuda3std3__48in_placeE - _ZN39_INTERNAL_b3ff3d2d_4_k_cu_76437634_33444cuda3std3__45__cpo6cbeginE)
_ZN39_INTERNAL_b3ff3d2d_4_k_cu_76437634_33444cuda3std3__45__cpo6cbeginE:
	.zero		1
	.type		_ZN39_INTERNAL_b3ff3d2d_4_k_cu_76437634_33444cuda3std3__48in_placeE,@object
	.size		_ZN39_INTERNAL_b3ff3d2d_4_k_cu_76437634_33444cuda3std3__48in_placeE,(_ZN39_INTERNAL_b3ff3d2d_4_k_cu_76437634_33444cuda3std6ranges3__45__cpo9iter_moveE - _ZN39_INTERNAL_b3ff3d2d_4_k_cu_76437634_33444cuda3std3__48in_placeE)
_ZN39_INTERNAL_b3ff3d2d_4_k_cu_76437634_33444cuda3std3__48in_placeE:
	.zero		1
	.type		_ZN39_INTERNAL_b3ff3d2d_4_k_cu_76437634_33444cuda3std6ranges3__45__cpo9iter_moveE,@object
	.size		_ZN39_INTERNAL_b3ff3d2d_4_k_cu_76437634_33444cuda3std6ranges3__45__cpo9iter_moveE,(_ZN39_INTERNAL_b3ff3d2d_4_k_cu_76437634_33444cuda3std3__45__cpo5beginE - _ZN39_INTERNAL_b3ff3d2d_4_k_cu_76437634_33444cuda3std6ranges3__45__cpo9iter_moveE)
_ZN39_INTERNAL_b3ff3d2d_4_k_cu_76437634_33444cuda3std6ranges3__45__cpo9iter_moveE:
	.zero		1
	.type		_ZN39_INTERNAL_b3ff3d2d_4_k_cu_76437634_33444cuda3std3__45__cpo5beginE,@object
	.size		_ZN39_INTERNAL_b3ff3d2d_4_k_cu_76437634_33444cuda3std3__45__cpo5beginE,(_ZN39_INTERNAL_b3ff3d2d_4_k_cu_76437634_33444cuda3std3__441_GLOBAL__N__b3ff3d2d_4_k_cu_76437634_33446ignoreE - _ZN39_INTERNAL_b3ff3d2d_4_k_cu_76437634_33444cuda3std3__45__cpo5beginE)
_ZN39_INTERNAL_b3ff3d2d_4_k_cu_76437634_33444cuda3std3__45__cpo5beginE:
	.zero		1
	.type		_ZN39_INTERNAL_b3ff3d2d_4_k_cu_76437634_33444cuda3std3__441_GLOBAL__N__b3ff3d2d_4_k_cu_76437634_33446ignoreE,@object
	.size		_ZN39_INTERNAL_b3ff3d2d_4_k_cu_76437634_33444cuda3std3__441_GLOBAL__N__b3ff3d2d_4_k_cu_76437634_33446ignoreE,(_ZN39_INTERNAL_b3ff3d2d_4_k_cu_76437634_33444cute7productE - _ZN39_INTERNAL_b3ff3d2d_4_k_cu_76437634_33444cuda3std3__441_GLOBAL__N__b3ff3d2d_4_k_cu_76437634_33446ignoreE)
_ZN39_INTERNAL_b3ff3d2d_4_k_cu_76437634_33444cuda3std3__441_GLOBAL__N__b3ff3d2d_4_k_cu_76437634_33446ignoreE:
	.zero		1
	.type		_ZN39_INTERNAL_b3ff3d2d_4_k_cu_76437634_33444cute7productE,@object
	.size		_ZN39_INTERNAL_b3ff3d2d_4_k_cu_76437634_33444cute7productE,(_ZN39_INTERNAL_b3ff3d2d_4_k_cu_76437634_33444cuda3std3__45__cpo3endE - _ZN39_INTERNAL_b3ff3d2d_4_k_cu_76437634_33444cute7productE)
_ZN39_INTERNAL_b3ff3d2d_4_k_cu_76437634_33444cute7productE:
	.zero		1
	.type		_ZN39_INTERNAL_b3ff3d2d_4_k_cu_76437634_33444cuda3std3__45__cpo3endE,@object
	.size		_ZN39_INTERNAL_b3ff3d2d_4_k_cu_76437634_33444cuda3std3__45__cpo3endE,(_ZN39_INTERNAL_b3ff3d2d_4_k_cu_76437634_33444cuda3std3__419piecewise_constructE - _ZN39_INTERNAL_b3ff3d2d_4_k_cu_76437634_33444cuda3std3__45__cpo3endE)
_ZN39_INTERNAL_b3ff3d2d_4_k_cu_76437634_33444cuda3std3__45__cpo3endE:
	.zero		1
	.type		_ZN39_INTERNAL_b3ff3d2d_4_k_cu_76437634_33444cuda3std3__419piecewise_constructE,@object
	.size		_ZN39_INTERNAL_b3ff3d2d_4_k_cu_76437634_33444cuda3std3__419piecewise_constructE,(_ZN39_INTERNAL_b3ff3d2d_4_k_cu_76437634_33444cuda3std3__45__cpo4cendE - _ZN39_INTERNAL_b3ff3d2d_4_k_cu_76437634_33444cuda3std3__419piecewise_constructE)
_ZN39_INTERNAL_b3ff3d2d_4_k_cu_76437634_33444cuda3std3__419piecewise_constructE:
	.zero		1
	.type		_ZN39_INTERNAL_b3ff3d2d_4_k_cu_76437634_33444cuda3std3__45__cpo4cendE,@object
	.size		_ZN39_INTERNAL_b3ff3d2d_4_k_cu_76437634_33444cuda3std3__45__cpo4cendE,(_ZN39_INTERNAL_b3ff3d2d_4_k_cu_76437634_33444cuda3std6ranges3__45__cpo4swapE - _ZN39_INTERNAL_b3ff3d2d_4_k_cu_76437634_33444cuda3std3__45__cpo4cendE)
_ZN39_INTERNAL_b3ff3d2d_4_k_cu_76437634_33444cuda3std3__45__cpo4cendE:
	.zero		1
	.type		_ZN39_INTERNAL_b3ff3d2d_4_k_cu_76437634_33444cuda3std6ranges3__45__cpo4swapE,@object
	.size		_ZN39_INTERNAL_b3ff3d2d_4_k_cu_76437634_33444cuda3std6ranges3__45__cpo4swapE,(.L_7 - _ZN39_INTERNAL_b3ff3d2d_4_k_cu_76437634_33444cuda3std6ranges3__45__cpo4swapE)
_ZN39_INTERNAL_b3ff3d2d_4_k_cu_76437634_33444cuda3std6ranges3__45__cpo4swapE:
	.zero		1
.L_7:


//--------------------- .nv.constant0._ZN7cutlass6KernelINS_4gemm6kernel14RankKUniversalINS1_11threadblock13MmaMultistageINS1_9GemmShapeILi128ELi64ELi16EEENS_9transform11threadblock28PredicatedTileAccessIteratorINS_11MatrixShapeILi128ELi16EEEdNS_6layout11ColumnMajorELi1ENS8_31PitchLinearWarpStripedThreadMapINS_16PitchLinearShapeILi128ELi16EEELi256ENSG_ILi16ELi2EEELi1EEENS_5ArrayIdLi1ELb1EEELb0ENSD_9NoPermuteEEENS9_25RegularTileAccessIteratorISC_dNSD_43ColumnMajorTensorOpMultiplicandCongruous64bELi1ESJ_Li8EEELNS_4arch14CacheOperation4KindE0ENSA_INSB_ILi16ELi64EEEdNSD_8RowMajorELi0ENSF_INSG_ILi64ELi16EEELi256ESI_Li1EEESL_Lb0ESM_EENSO_ISU_dNSD_40RowMajorTensorOpMultiplicandCongruous64bELi0ESX_Li8EEELST_0EdSV_NS4_9MmaPolicyINS1_4warp11MmaTensorOpINS6_ILi32ELi32ELi16EEEdSP_dSZ_dSV_NS12_17MmaTensorOpPolicyINSR_3MmaINS6_ILi8ELi8ELi4EEELi32EdSV_dSE_dSV_NSR_13OpMultiplyAddEEENSB_ILi1ELi1EEEEELi1ELb0EbEENSB_ILi0ELi0EEES1D_Li1EEELi3ELNS1_23SharedMemoryClearOptionE0EbEENS_8epilogue11threadblock8EpilogueIS7_S1C_Li1ENS1I_27PredicatedTileIteratorBlas3INS1I_26OutputTileOptimalThreadMapINS1I_15OutputTileShapeILi64ELi8ELi4ELi1ELi1EEENS1M_ILi1ELi4ELi1ELi1ELi4EEELi256ELi1ELi64EEEdLNS_8BlasModeE1EEENS1H_4warp24FragmentIteratorTensorOpIS14_S17_dNSK_IdLi2ELb1EEESV_EENS1S_20TileIteratorTensorOpIS14_S17_dSV_EENS1I_18SharedLoadIteratorINS1P_18CompactedThreadMapEdLi8EEENS1H_6thread17LinearCombinationIdLi1EddLNS21_9ScaleType4KindE0ELNS_15FloatRoundStyleE2EdEENSB_ILi0ELi4EEELi1ELi1EEENS4_30GemmIdentityThreadblockSwizzleILi1EEELNS_8FillModeE2EEEEEvNT_6ParamsE --------------------------
	.section	.nv.constant0._ZN7cutlass6KernelINS_4gemm6kernel14RankKUniversalINS1_11threadblock13MmaMultistageINS1_9GemmShapeILi128ELi64ELi16EEENS_9transform11threadblock28PredicatedTileAccessIteratorINS_11MatrixShapeILi128ELi16EEEdNS_6layout11ColumnMajorELi1ENS8_31PitchLinearWarpStripedThreadMapINS_16PitchLinearShapeILi128ELi16EEELi256ENSG_ILi16ELi2EEELi1EEENS_5ArrayIdLi1ELb1EEELb0ENSD_9NoPermuteEEENS9_25RegularTileAccessIteratorISC_dNSD_43ColumnMajorTensorOpMultiplicandCongruous64bELi1ESJ_Li8EEELNS_4arch14CacheOperation4KindE0ENSA_INSB_ILi16ELi64EEEdNSD_8RowMajorELi0ENSF_INSG_ILi64ELi16EEELi256ESI_Li1EEESL_Lb0ESM_EENSO_ISU_dNSD_40RowMajorTensorOpMultiplicandCongruous64bELi0ESX_Li8EEELST_0EdSV_NS4_9MmaPolicyINS1_4warp11MmaTensorOpINS6_ILi32ELi32ELi16EEEdSP_dSZ_dSV_NS12_17MmaTensorOpPolicyINSR_3MmaINS6_ILi8ELi8ELi4EEELi32EdSV_dSE_dSV_NSR_13OpMultiplyAddEEENSB_ILi1ELi1EEEEELi1ELb0EbEENSB_ILi0ELi0EEES1D_Li1EEELi3ELNS1_23SharedMemoryClearOptionE0EbEENS_8epilogue11threadblock8EpilogueIS7_S1C_Li1ENS1I_27PredicatedTileIteratorBlas3INS1I_26OutputTileOptimalThreadMapINS1I_15OutputTileShapeILi64ELi8ELi4ELi1ELi1EEENS1M_ILi1ELi4ELi1ELi1ELi4EEELi256ELi1ELi64EEEdLNS_8BlasModeE1EEENS1H_4warp24FragmentIteratorTensorOpIS14_S17_dNSK_IdLi2ELb1EEESV_EENS1S_20TileIteratorTensorOpIS14_S17_dSV_EENS1I_18SharedLoadIteratorINS1P_18CompactedThreadMapEdLi8EEENS1H_6thread17LinearCombinationIdLi1EddLNS21_9ScaleType4KindE0ELNS_15FloatRoundStyleE2EdEENSB_ILi0ELi4EEELi1ELi1EEENS4_30GemmIdentityThreadblockSwizzleILi1EEELNS_8FillModeE2EEEEEvNT_6ParamsE,"a",@progbits
	.sectionflags	@""
	.align	4
.nv.constant0._ZN7cutlass6KernelINS_4gemm6kernel14RankKUniversalINS1_11threadblock13MmaMultistageINS1_9GemmShapeILi128ELi64ELi16EEENS_9transform11threadblock28PredicatedTileAccessIteratorINS_11MatrixShapeILi128ELi16EEEdNS_6layout11ColumnMajorELi1ENS8_31PitchLinearWarpStripedThreadMapINS_16PitchLinearShapeILi128ELi16EEELi256ENSG_ILi16ELi2EEELi1EEENS_5ArrayIdLi1ELb1EEELb0ENSD_9NoPermuteEEENS9_25RegularTileAccessIteratorISC_dNSD_43ColumnMajorTensorOpMultiplicandCongruous64bELi1ESJ_Li8EEELNS_4arch14CacheOperation4KindE0ENSA_INSB_ILi16ELi64EEEdNSD_8RowMajorELi0ENSF_INSG_ILi64ELi16EEELi256ESI_Li1EEESL_Lb0ESM_EENSO_ISU_dNSD_40RowMajorTensorOpMultiplicandCongruous64bELi0ESX_Li8EEELST_0EdSV_NS4_9MmaPolicyINS1_4warp11MmaTensorOpINS6_ILi32ELi32ELi16EEEdSP_dSZ_dSV_NS12_17MmaTensorOpPolicyINSR_3MmaINS6_ILi8ELi8ELi4EEELi32EdSV_dSE_dSV_NSR_13OpMultiplyAddEEENSB_ILi1ELi1EEEEELi1ELb0EbEENSB_ILi0ELi0EEES1D_Li1EEELi3ELNS1_23SharedMemoryClearOptionE0EbEENS_8epilogue11threadblock8EpilogueIS7_S1C_Li1ENS1I_27PredicatedTileIteratorBlas3INS1I_26OutputTileOptimalThreadMapINS1I_15OutputTileShapeILi64ELi8ELi4ELi1ELi1EEENS1M_ILi1ELi4ELi1ELi1ELi4EEELi256ELi1ELi64EEEdLNS_8BlasModeE1EEENS1H_4warp24FragmentIteratorTensorOpIS14_S17_dNSK_IdLi2ELb1EEESV_EENS1S_20TileIteratorTensorOpIS14_S17_dSV_EENS1I_18SharedLoadIteratorINS1P_18CompactedThreadMapEdLi8EEENS1H_6thread17LinearCombinationIdLi1EddLNS21_9ScaleType4KindE0ELNS_15FloatRoundStyleE2EdEENSB_ILi0ELi4EEELi1ELi1EEENS4_30GemmIdentityThreadblockSwizzleILi1EEELNS_8FillModeE2EEEEEvNT_6ParamsE:
	.zero		1264


//--------------------- SYMBOLS --------------------------

	.type		.nv.reservedSmem.offset0,@object
	.size		.nv.reservedSmem.offset0,0x4
	.type		.nv.reservedSmem.cap,@object
	.size		.nv.reservedSmem.cap,0x4
